def matmul_kernel(
    a_ptr,
    b_ptr,
    c_ptr,
    M,
    N,
    K,
    stride_am,
    stride_ak,
    stride_bk,
    stride_bn,
    stride_cm,
    stride_cn,
    BLOCK_M: tl.constexpr,
    BLOCK_N: tl.constexpr,
    BLOCK_K: tl.constexpr,
    GROUP_M: tl.constexpr,
):
    pid = tl.program_id(axis=0)
    num_pid_m = tl.cdiv(M, BLOCK_M)
    num_pid_n = tl.cdiv(N, BLOCK_N)
    num_pid_in_group = GROUP_M * num_pid_n
    group_id = pid // num_pid_in_group
    first_pid_m = group_id * GROUP_M
    group_size_m = min(num_pid_m - first_pid_m, GROUP_M)
    pid_m = first_pid_m + ((pid % num_pid_in_group) % group_size_m)
    pid_n = (pid % num_pid_in_group) // group_size_m

    offs_am = (pid_m * BLOCK_M + tl.arange(0, BLOCK_M)) % M
    offs_bn = (pid_n * BLOCK_N + tl.arange(0, BLOCK_N)) % N
    offs_k = tl.arange(0, BLOCK_K)
    a_ptrs = a_ptr + offs_am[:, None] * stride_am + offs_k[None, :] * stride_ak
    b_ptrs = b_ptr + offs_k[:, None] * stride_bk + offs_bn[None, :] * stride_bn

    acc = tl.zeros((BLOCK_M, BLOCK_N), dtype=tl.float32)
    for kk in range(0, tl.cdiv(K, BLOCK_K)):
        a = tl.load(a_ptrs, mask=offs_k[None, :] < K - kk * BLOCK_K, other=0.0)
        b = tl.load(b_ptrs, mask=offs_k[:, None] < K - kk * BLOCK_K, other=0.0)
        acc = tl.dot(a, b, acc)
        a_ptrs += BLOCK_K * stride_ak
        b_ptrs += BLOCK_K * stride_bk

    c = acc.to(c_ptr.dtype.element_ty)
    offs_cm = pid_m * BLOCK_M + tl.arange(0, BLOCK_M)
    offs_cn = pid_n * BLOCK_N + tl.arange(0, BLOCK_N)
    c_ptrs = c_ptr + offs_cm[:, None] * stride_cm + offs_cn[None, :] * stride_cn
    mask = (offs_cm[:, None] < M) & (offs_cn[None, :] < N)
    tl.store(c_ptrs, c, mask=mask)

# config = {"BLOCK_K": 32, "BLOCK_M": 32, "BLOCK_N": 512, "GROUP_M": 8, "arch": "sm_80", "dtype": "fp16", "num_ctas": 1, "num_stages": 3, "num_warps": 4}
# arch = sm_80


// ===== COMPILED SASS (sm_80) =====

	.target	sm_80

	.elftype	@"ET_EXEC"


//--------------------- .note.nv.tkinfo           --------------------------
	.section	.note.nv.tkinfo,"",@"SHT_NOTE"
	.sectionflags	@"SHF_NOTE_NV_TKINFO"
	.tkinfo
        /*0018*/ 	.word	0x00000002
        /*0030*/ 	.string	""
        /*0030*/ 	.string	"ptxas"
        /*0030*/ 	.string	"Cuda compilation tools, release 13.0, V13.0.88"
        /*0030*/ 	.string	"Build cuda_13.0.r13.0/compiler.36424714_0"
        /*0030*/ 	.string	"-v  -suppress-debug-info  -lineinfo  -arch sm_80 "



//--------------------- .note.nv.cuinfo           --------------------------
	.section	.note.nv.cuinfo,"",@"SHT_NOTE"
	.sectionflags	@"SHF_NOTE_NV_CUINFO"
        /*0018*/ 	.short	0x0002
        /*001a*/ 	.short	0x0050
        /*001c*/ 	.short	0x0082
	.zero		2


//--------------------- .nv.info                  --------------------------
	.section	.nv.info,"",@"SHT_CUDA_INFO"
	.align	4


	//----- nvinfo : EIATTR_REGCOUNT
	.align		4
        /*0000*/ 	.byte	0x04, 0x2f
        /*0002*/ 	.short	(.L_1 - .L_0)
	.align		4
.L_0:
        /*0004*/ 	.word	index@(matmul_kernel)
        /*0008*/ 	.word	0x00000020


	//----- nvinfo : EIATTR_FRAME_SIZE
	.align		4
.L_1:
        /*000c*/ 	.byte	0x04, 0x11
        /*000e*/ 	.short	(.L_3 - .L_2)
	.align		4
.L_2:
        /*0010*/ 	.word	index@(matmul_kernel)
        /*0014*/ 	.word	0x00000b90


	//----- nvinfo : EIATTR_MIN_STACK_SIZE
	.align		4
.L_3:
        /*0018*/ 	.byte	0x04, 0x12
        /*001a*/ 	.short	(.L_5 - .L_4)
	.align		4
.L_4:
        /*001c*/ 	.word	index@(matmul_kernel)
        /*0020*/ 	.word	0x00000b90
.L_5:


//--------------------- .nv.info.matmul_kernel    --------------------------
	.section	.nv.info.matmul_kernel,"",@"SHT_CUDA_INFO"
	.sectionflags	@""
	.align	4


	//----- nvinfo : EIATTR_CUDA_API_VERSION
	.align		4
        /*0000*/ 	.byte	0x04, 0x37
        /*0002*/ 	.short	(.L_7 - .L_6)
.L_6:
        /*0004*/ 	.word	0x00000082


	//----- nvinfo : EIATTR_SW2861232_WAR
	.align		4
.L_7:
        /*0008*/ 	.byte	0x01, 0x35
	.zero		2


	//----- nvinfo : EIATTR_PARAM_CBANK
	.align		4
        /*000c*/ 	.byte	0x04, 0x0a
        /*000e*/ 	.short	(.L_9 - .L_8)
	.align		4
.L_8:
        /*0010*/ 	.word	index@(.nv.constant0.matmul_kernel)
        /*0014*/ 	.short	0x0160
        /*0016*/ 	.short	0x0050


	//----- nvinfo : EIATTR_CBANK_PARAM_SIZE
	.align		4
.L_9:
        /*0018*/ 	.byte	0x03, 0x19
        /*001a*/ 	.short	0x0050


	//----- nvinfo : EIATTR_KPARAM_INFO
	.align		4
        /*001c*/ 	.byte	0x04, 0x17
        /*001e*/ 	.short	(.L_11 - .L_10)
.L_10:
        /*0020*/ 	.word	0x00000000
        /*0024*/ 	.short	0x000d
        /*0026*/ 	.short	0x0048
        /*0028*/ 	.byte	0x00, 0xf4, 0x21, 0x00


	//----- nvinfo : EIATTR_KPARAM_INFO
	.align		4
.L_11:
        /*002c*/ 	.byte	0x04, 0x17
        /*002e*/ 	.short	(.L_13 - .L_12)
.L_12:
        /*0030*/ 	.word	0x00000000
        /*0034*/ 	.short	0x000c
        /*0036*/ 	.short	0x0040
        /*0038*/ 	.byte	0x00, 0xf4, 0x21, 0x00


	//----- nvinfo : EIATTR_KPARAM_INFO
	.align		4
.L_13:
        /*003c*/ 	.byte	0x04, 0x17
        /*003e*/ 	.short	(.L_15 - .L_14)
.L_14:
        /*0040*/ 	.word	0x00000000
        /*0044*/ 	.short	0x000b
        /*0046*/ 	.short	0x0038
        /*0048*/ 	.byte	0x00, 0xf0, 0x11, 0x00


	//----- nvinfo : EIATTR_KPARAM_INFO
	.align		4
.L_15:
        /*004c*/ 	.byte	0x04, 0x17
        /*004e*/ 	.short	(.L_17 - .L_16)
.L_16:
        /*0050*/ 	.word	0x00000000
        /*0054*/ 	.short	0x000a
        /*0056*/ 	.short	0x0034
        /*0058*/ 	.byte	0x00, 0xf0, 0x11, 0x00


	//----- nvinfo : EIATTR_KPARAM_INFO
	.align		4
.L_17:
        /*005c*/ 	.byte	0x04, 0x17
        /*005e*/ 	.short	(.L_19 - .L_18)
.L_18:
        /*0060*/ 	.word	0x00000000
        /*0064*/ 	.short	0x0009
        /*0066*/ 	.short	0x0030
        /*0068*/ 	.byte	0x00, 0xf0, 0x11, 0x00


	//----- nvinfo : EIATTR_KPARAM_INFO
	.align		4
.L_19:
        /*006c*/ 	.byte	0x04, 0x17
        /*006e*/ 	.short	(.L_21 - .L_20)
.L_20:
        /*0070*/ 	.word	0x00000000
        /*0074*/ 	.short	0x0008
        /*0076*/ 	.short	0x002c
        /*0078*/ 	.byte	0x00, 0xf0, 0x11, 0x00


	//----- nvinfo : EIATTR_KPARAM_INFO
	.align		4
.L_21:
        /*007c*/ 	.byte	0x04, 0x17
        /*007e*/ 	.short	(.L_23 - .L_22)
.L_22:
        /*0080*/ 	.word	0x00000000
        /*0084*/ 	.short	0x0007
        /*0086*/ 	.short	0x0028
        /*0088*/ 	.byte	0x00, 0xf0, 0x11, 0x00


	//----- nvinfo : EIATTR_KPARAM_INFO
	.align		4
.L_23:
        /*008c*/ 	.byte	0x04, 0x17
        /*008e*/ 	.short	(.L_25 - .L_24)
.L_24:
        /*0090*/ 	.word	0x00000000
        /*0094*/ 	.short	0x0006
        /*0096*/ 	.short	0x0024
        /*0098*/ 	.byte	0x00, 0xf0, 0x11, 0x00


	//----- nvinfo : EIATTR_KPARAM_INFO
	.align		4
.L_25:
        /*009c*/ 	.byte	0x04, 0x17
        /*009e*/ 	.short	(.L_27 - .L_26)
.L_26:
        /*00a0*/ 	.word	0x00000000
        /*00a4*/ 	.short	0x0005
        /*00a6*/ 	.short	0x0020
        /*00a8*/ 	.byte	0x00, 0xf0, 0x11, 0x00


	//----- nvinfo : EIATTR_KPARAM_INFO
	.align		4
.L_27:
        /*00ac*/ 	.byte	0x04, 0x17
        /*00ae*/ 	.short	(.L_29 - .L_28)
.L_28:
        /*00b0*/ 	.word	0x00000000
        /*00b4*/ 	.short	0x0004
        /*00b6*/ 	.short	0x001c
        /*00b8*/ 	.byte	0x00, 0xf0, 0x11, 0x00


	//----- nvinfo : EIATTR_KPARAM_INFO
	.align		4
.L_29:
        /*00bc*/ 	.byte	0x04, 0x17
        /*00be*/ 	.short	(.L_31 - .L_30)
.L_30:
        /*00c0*/ 	.word	0x00000000
        /*00c4*/ 	.short	0x0003
        /*00c6*/ 	.short	0x0018
        /*00c8*/ 	.byte	0x00, 0xf0, 0x11, 0x00


	//----- nvinfo : EIATTR_KPARAM_INFO
	.align		4
.L_31:
        /*00cc*/ 	.byte	0x04, 0x17
        /*00ce*/ 	.short	(.L_33 - .L_32)
.L_32:
        /*00d0*/ 	.word	0x00000000
        /*00d4*/ 	.short	0x0002
        /*00d6*/ 	.short	0x0010
        /*00d8*/ 	.byte	0x00, 0xf4, 0x21, 0x00


	//----- nvinfo : EIATTR_KPARAM_INFO
	.align		4
.L_33:
        /*00dc*/ 	.byte	0x04, 0x17
        /*00de*/ 	.short	(.L_35 - .L_34)
.L_34:
        /*00e0*/ 	.word	0x00000000
        /*00e4*/ 	.short	0x0001
        /*00e6*/ 	.short	0x0008
        /*00e8*/ 	.byte	0x00, 0xf4, 0x21, 0x00


	//----- nvinfo : EIATTR_KPARAM_INFO
	.align		4
.L_35:
        /*00ec*/ 	.byte	0x04, 0x17
        /*00ee*/ 	.short	(.L_37 - .L_36)
.L_36:
        /*00f0*/ 	.word	0x00000000
        /*00f4*/ 	.short	0x0000
        /*00f6*/ 	.short	0x0000
        /*00f8*/ 	.byte	0x00, 0xf4, 0x21, 0x00


	//----- nvinfo : EIATTR_MAXREG_COUNT
	.align		4
.L_37:
        /*00fc*/ 	.byte	0x03, 0x1b
        /*00fe*/ 	.short	0x00ff


	//----- nvinfo : EIATTR_NUM_BARRIERS
	.align		4
        /*0100*/ 	.byte	0x02, 0x4c
        /*0102*/ 	.byte	0x01
	.zero		1


	//----- nvinfo : EIATTR_ANNOTATIONS
	.align		4
        /*0104*/ 	.byte	0x04, 0x55
        /*0106*/ 	.short	(.L_39 - .L_38)


	//   ....[0]....
.L_38:
        /*0108*/ 	.word	0x00000001
        /*010c*/ 	.byte	0x70, 0x05, 0x00, 0x00, 0x01, 0x00, 0x00, 0x00, 0xd0, 0x05, 0x00, 0x00, 0x01, 0x00, 0x00, 0x00
        /* <DEDUP_REMOVED lines=1883> */
        /*76cc*/ 	.byte	0x30, 0xf8, 0x01, 0x00


	//----- nvinfo : EIATTR_MERCURY_ISA_VERSION
	.align		4
.L_39:
        /*76d0*/ 	.byte	0x03, 0x5f
        /*76d2*/ 	.short	0x0000


	//----- nvinfo : EIATTR_EXIT_INSTR_OFFSETS
	.align		4
        /*76d4*/ 	.byte	0x04, 0x1c
        /*76d6*/ 	.short	(.L_41 - .L_40)


	//   ....[0]....
.L_40:
        /*76d8*/ 	.word	0x0001fb50


	//   ....[1]....
        /*76dc*/ 	.word	0x0001fb80


	//----- nvinfo : EIATTR_REQNTID
	.align		4
.L_41:
        /*76e0*/ 	.byte	0x04, 0x10
        /*76e2*/ 	.short	(.L_43 - .L_42)
.L_42:
        /*76e4*/ 	.word	0x00000080
        /*76e8*/ 	.word	0x00000001
        /*76ec*/ 	.word	0x00000001
.L_43:


//--------------------- .nv.callgraph             --------------------------
	.section	.nv.callgraph,"",@"SHT_CUDA_CALLGRAPH"
	.align	4
	.sectionentsize	8
	.align		4
        /*0000*/ 	.word	0x00000000
	.align		4
        /*0004*/ 	.word	0xffffffff
	.align		4
        /*0008*/ 	.word	0x00000000
	.align		4
        /*000c*/ 	.word	0xfffffffe
	.align		4
        /*0010*/ 	.word	0x00000000
	.align		4
        /*0014*/ 	.word	0xfffffffd
	.align		4
        /*0018*/ 	.word	0x00000000
	.align		4
        /*001c*/ 	.word	0xfffffffc


//--------------------- .nv.rel.action            --------------------------
	.section	.nv.rel.action,"",@"SHT_CUDA_RELOCINFO"
	.align	8
	.sectionentsize	8
        /*0000*/ 	.byte	0x73, 0x00, 0x00, 0x00, 0x00, 0x00, 0x00, 0x00, 0x00, 0x00, 0x00, 0x11, 0x25, 0x00, 0x05, 0x36


//--------------------- .nv.constant0.matmul_kernel --------------------------
	.section	.nv.constant0.matmul_kernel,"a",@progbits
	.sectionflags	@""
	.align	4
.nv.constant0.matmul_kernel:
	.zero		432


//--------------------- .text.matmul_kernel       --------------------------
	.section	.text.matmul_kernel,"ax",@progbits
	.sectioninfo	@"SHI_REGISTERS=32"
	.align	128
        .global         matmul_kernel
        .type           matmul_kernel,@function
        .size           matmul_kernel,(.L_x_5 - matmul_kernel)
        .other          matmul_kernel,@"STO_CUDA_ENTRY STV_DEFAULT"
matmul_kernel:
.text.matmul_kernel:
[----:B------:R-:W-:-:S03]  /*0000*/  IMAD.MOV.U32 R1, RZ, RZ, c[0x0][0x28] ;  /* 0x00000a00ff017624 */ /* 0x000fc600078e00ff */
[----:B------:R-:W-:Y:S01]  /*0010*/  IMAD.MOV.U32 R0, RZ, RZ, c[0x0][0x17c] ;  /* 0x00005f00ff007624 */ /* 0x000fe200078e00ff */
[----:B------:R-:W0:Y:S01]  /*0020*/  S2R R12, SR_TID.X ;  /* 0x00000000000c7919 */ /* 0x000e220000002100 */
[----:B------:R-:W-:Y:S01]  /*0030*/  IADD3 R1, R1, -0xb90, RZ ;  /* 0xfffff47001017810 */ /* 0x000fe20007ffe0ff */
[----:B------:R-:W-:Y:S02]  /*0040*/  ULDC UR4, c[0x0][0x180] ;  /* 0x0000600000047ab9 */ /* 0x000fe40000000800 */
[----:B------:R-:W-:Y:S01]  /*0050*/  IADD3 R0, R0, 0x1ff, RZ ;  /* 0x000001ff00007810 */ /* 0x000fe20007ffe0ff */
[----:B------:R-:W-:-:S03]  /*0060*/  ULDC.64 UR6, c[0x0][0x118] ;  /* 0x0000460000067ab9 */ /* 0x000fc60000000a00 */
[----:B------:R-:W-:-:S04]  /*0070*/  SHF.R.S32.HI R3, RZ, 0x1f, R0 ;  /* 0x0000001fff037819 */ /* 0x000fc80000011400 */
[----:B------:R-:W-:-:S04]  /*0080*/  LEA.HI R3, R3, R0, RZ, 0x9 ;  /* 0x0000000003037211 */ /* 0x000fc800078f48ff */
[----:B------:R-:W-:Y:S02]  /*0090*/  SHF.R.S32.HI R0, RZ, 0x9, R3 ;  /* 0x00000009ff007819 */ /* 0x000fe40000011403 */
[----:B------:R-:W1:Y:S03]  /*00a0*/  S2R R3, SR_CTAID.X ;  /* 0x0000000000037919 */ /* 0x000e660000002500 */
[----:B------:R-:W-:Y:S01]  /*00b0*/  IMAD.SHL.U32 R0, R0, 0x8, RZ ;  /* 0x0000000800007824 */ /* 0x000fe200078e00ff */
[----:B0-----:R-:W-:-:S04]  /*00c0*/  LOP3.LUT R14, R12, 0x1f, RZ, 0xc0, !PT ;  /* 0x0000001f0c0e7812 */ /* 0x001fc800078ec0ff */
[-C--:B------:R-:W-:Y:S02]  /*00d0*/  IABS R7, R0.reuse ;  /* 0x0000000000077213 */ /* 0x080fe40000000000 */
[----:B------:R-:W-:Y:S02]  /*00e0*/  IABS R10, R0 ;  /* 0x00000000000a7213 */ /* 0x000fe40000000000 */
[----:B------:R-:W0:Y:S01]  /*00f0*/  I2F.RP R2, R7 ;  /* 0x0000000700027306 */ /* 0x000e220000209400 */
[----:B-1----:R-:W-:-:S07]  /*0100*/  IABS R8, R3 ;  /* 0x0000000300087213 */ /* 0x002fce0000000000 */
[----:B0-----:R-:W0:Y:S02]  /*0110*/  MUFU.RCP R2, R2 ;  /* 0x0000000200027308 */ /* 0x001e240000001000 */
[----:B0-----:R-:W-:Y:S01]  /*0120*/  IADD3 R4, R2, 0xffffffe, RZ ;  /* 0x0ffffffe02047810 */ /* 0x001fe20007ffe0ff */
[----:B------:R-:W-:-:S05]  /*0130*/  IMAD.MOV R2, RZ, RZ, -R10 ;  /* 0x000000ffff027224 */ /* 0x000fca00078e0a0a */
[----:B------:R0:W1:Y:S02]  /*0140*/  F2I.FTZ.U32.TRUNC.NTZ R5, R4 ;  /* 0x0000000400057305 */ /* 0x000064000021f000 */
[----:B0-----:R-:W-:Y:S02]  /*0150*/  IMAD.MOV.U32 R4, RZ, RZ, RZ ;  /* 0x000000ffff047224 */ /* 0x001fe400078e00ff */
[----:B-1----:R-:W-:-:S04]  /*0160*/  IMAD.MOV R6, RZ, RZ, -R5 ;  /* 0x000000ffff067224 */ /* 0x002fc800078e0a05 */
[----:B------:R-:W-:Y:S02]  /*0170*/  IMAD R9, R6, R7, RZ ;  /* 0x0000000706097224 */ /* 0x000fe400078e02ff */
[----:B------:R-:W-:Y:S02]  /*0180*/  IMAD.MOV.U32 R6, RZ, RZ, R8 ;  /* 0x000000ffff067224 */ /* 0x000fe400078e0008 */
[----:B------:R-:W-:-:S06]  /*0190*/  IMAD.HI.U32 R5, R5, R9, R4 ;  /* 0x0000000905057227 */ /* 0x000fcc00078e0004 */
[----:B------:R-:W-:-:S04]  /*01a0*/  IMAD.HI.U32 R5, R5, R6, RZ ;  /* 0x0000000605057227 */ /* 0x000fc800078e00ff */
[----:B------:R-:W-:-:S05]  /*01b0*/  IMAD R2, R5, R2, R6 ;  /* 0x0000000205027224 */ /* 0x000fca00078e0206 */
[----:B------:R-:W-:-:S13]  /*01c0*/  ISETP.GT.U32.AND P1, PT, R7, R2, PT ;  /* 0x000000020700720c */ /* 0x000fda0003f24070 */
[----:B------:R-:W-:Y:S01]  /*01d0*/  @!P1 IMAD.IADD R2, R2, 0x1, -R7 ;  /* 0x0000000102029824 */ /* 0x000fe200078e0a07 */
[----:B------:R-:W-:Y:S02]  /*01e0*/  @!P1 IADD3 R5, R5, 0x1, RZ ;  /* 0x0000000105059810 */ /* 0x000fe40007ffe0ff */
[----:B------:R-:W-:Y:S02]  /*01f0*/  ISETP.NE.AND P1, PT, R0, RZ, PT ;  /* 0x000000ff0000720c */ /* 0x000fe40003f25270 */
[----:B------:R-:W-:Y:S02]  /*0200*/  ISETP.GE.U32.AND P0, PT, R2, R7, PT ;  /* 0x000000070200720c */ /* 0x000fe40003f06070 */
[----:B------:R-:W-:-:S04]  /*0210*/  LOP3.LUT R2, R3, R0, RZ, 0x3c, !PT ;  /* 0x0000000003027212 */ /* 0x000fc800078e3cff */
[----:B------:R-:W-:Y:S01]  /*0220*/  ISETP.GE.AND P2, PT, R2, RZ, PT ;  /* 0x000000ff0200720c */ /* 0x000fe20003f46270 */
[----:B------:R-:W-:-:S05]  /*0230*/  IMAD.MOV.U32 R2, RZ, RZ, 0x1f ;  /* 0x0000001fff027424 */ /* 0x000fca00078e00ff */
[----:B------:R-:W-:Y:S02]  /*0240*/  IADD3 R2, R2, c[0x0][0x178], RZ ;  /* 0x00005e0002027a10 */ /* 0x000fe40007ffe0ff */
[----:B------:R-:W-:-:S05]  /*0250*/  @P0 IADD3 R5, R5, 0x1, RZ ;  /* 0x0000000105050810 */ /* 0x000fca0007ffe0ff */
[----:B------:R-:W-:Y:S01]  /*0260*/  IMAD.MOV.U32 R4, RZ, RZ, R5 ;  /* 0x000000ffff047224 */ /* 0x000fe200078e0005 */
[----:B------:R-:W-:-:S03]  /*0270*/  SHF.R.S32.HI R5, RZ, 0x1f, R2 ;  /* 0x0000001fff057819 */ /* 0x000fc60000011402 */
[----:B------:R-:W-:Y:S01]  /*0280*/  @!P2 IMAD.MOV R4, RZ, RZ, -R4 ;  /* 0x000000ffff04a224 */ /* 0x000fe200078e0a04 */
[----:B------:R-:W-:Y:S02]  /*0290*/  @!P1 LOP3.LUT R4, RZ, R0, RZ, 0x33, !PT ;  /* 0x00000000ff049212 */ /* 0x000fe400078e33ff */
[----:B------:R-:W-:-:S03]  /*02a0*/  LEA.HI R5, R5, R2, RZ, 0x5 ;  /* 0x0000000205057211 */ /* 0x000fc600078f28ff */
[----:B------:R-:W-:Y:S02]  /*02b0*/  IMAD.SHL.U32 R2, R4, 0x8, RZ ;  /* 0x0000000804027824 */ /* 0x000fe400078e00ff */
[----:B------:R-:W-:-:S03]  /*02c0*/  IMAD.MOV R4, RZ, RZ, -R4 ;  /* 0x000000ffff047224 */ /* 0x000fc600078e0a04 */
[----:B------:R-:W-:Y:S01]  /*02d0*/  LEA.HI.SX32 R5, R5, -R2, 0x1b ;  /* 0x8000000205057211 */ /* 0x000fe200078fdaff */
[----:B------:R-:W-:Y:S02]  /*02e0*/  IMAD R13, R0, R4, R3 ;  /* 0x00000004000d7224 */ /* 0x000fe400078e0203 */
[----:B------:R-:W-:Y:S01]  /*02f0*/  IMAD.MOV.U32 R4, RZ, RZ, RZ ;  /* 0x000000ffff047224 */ /* 0x000fe200078e00ff */
[----:B------:R-:W-:Y:S02]  /*0300*/  IMNMX R6, R5, 0x8, PT ;  /* 0x0000000805067817 */ /* 0x000fe40003800200 */
[----:B------:R-:W-:Y:S02]  /*0310*/  IABS R11, R13 ;  /* 0x0000000d000b7213 */ /* 0x000fe40000000000 */
[----:B------:R-:W-:-:S04]  /*0320*/  IABS R9, R6 ;  /* 0x0000000600097213 */ /* 0x000fc80000000000 */
[----:B------:R-:W0:Y:S08]  /*0330*/  I2F.RP R7, R9 ;  /* 0x0000000900077306 */ /* 0x000e300000209400 */
[----:B0-----:R-:W0:Y:S02]  /*0340*/  MUFU.RCP R7, R7 ;  /* 0x0000000700077308 */ /* 0x001e240000001000 */
[----:B0-----:R-:W-:-:S06]  /*0350*/  IADD3 R5, R7, 0xffffffe, RZ ;  /* 0x0ffffffe07057810 */ /* 0x001fcc0007ffe0ff */
[----:B------:R-:W0:Y:S02]  /*0360*/  F2I.FTZ.U32.TRUNC.NTZ R5, R5 ;  /* 0x0000000500057305 */ /* 0x000e24000021f000 */
[----:B0-----:R-:W-:-:S04]  /*0370*/  IMAD.MOV R8, RZ, RZ, -R5 ;  /* 0x000000ffff087224 */ /* 0x001fc800078e0a05 */
[----:B------:R-:W-:Y:S02]  /*0380*/  IMAD.MOV.U32 R0, RZ, RZ, R8 ;  /* 0x000000ffff007224 */ /* 0x000fe400078e0008 */
[----:B------:R-:W-:Y:S02]  /*0390*/  IMAD.MOV.U32 R8, RZ, RZ, c[0x0][0x180] ;  /* 0x00006000ff087624 */ /* 0x000fe400078e00ff */
[----:B------:R-:W-:Y:S01]  /*03a0*/  IMAD R3, R0, R9, RZ ;  /* 0x0000000900037224 */ /* 0x000fe200078e02ff */
[----:B------:R-:W-:Y:S02]  /*03b0*/  IABS R0, R6 ;  /* 0x0000000600007213 */ /* 0x000fe40000000000 */
[----:B------:R-:W-:Y:S01]  /*03c0*/  IADD3 R8, R8, 0x1f, RZ ;  /* 0x0000001f08087810 */ /* 0x000fe20007ffe0ff */
[----:B------:R-:W-:-:S04]  /*03d0*/  IMAD.HI.U32 R4, R5, R3, R4 ;  /* 0x0000000305047227 */ /* 0x000fc800078e0004 */
[----:B------:R-:W-:Y:S02]  /*03e0*/  IMAD.MOV R0, RZ, RZ, -R0 ;  /* 0x000000ffff007224 */ /* 0x000fe400078e0a00 */
        /* <DEDUP_REMOVED lines=8> */
[----:B------:R-:W-:Y:S02]  /*0470*/  ISETP.GE.AND P2, PT, R0, RZ, PT ;  /* 0x000000ff0000720c */ /* 0x000fe40003f46270 */
[----:B------:R-:W-:-:S04]  /*0480*/  SHF.R.U32.HI R0, RZ, 0x5, R12 ;  /* 0x00000005ff007819 */ /* 0x000fc8000001160c */
[----:B------:R-:W-:Y:S02]  /*0490*/  SGXT.U32 R15, R0, 0x2 ;  /* 0x00000002000f781a */ /* 0x000fe40000000000 */
[----:B------:R-:W-:Y:S02]  /*04a0*/  @P0 IADD3 R4, R4, 0x1, RZ ;  /* 0x0000000104040810 */ /* 0x000fe40007ffe0ff */
[C---:B------:R-:W-:Y:S02]  /*04b0*/  LOP3.LUT R5, R15.reuse, 0x8, RZ, 0xfc, !PT ;  /* 0x000000080f057812 */ /* 0x040fe400078efcff */
[----:B------:R-:W-:Y:S01]  /*04c0*/  LOP3.LUT R5, R15, 0x14, RZ, 0xfc, !PT ;  /* 0x000000140f057812 */ /* 0x000fe200078efcff */
[----:B------:R-:W-:Y:S01]  /*04d0*/  @!P2 IMAD.MOV R4, RZ, RZ, -R4 ;  /* 0x000000ffff04a224 */ /* 0x000fe200078e0a04 */
[----:B------:R-:W-:Y:S02]  /*04e0*/  @!P1 LOP3.LUT R4, RZ, R6, RZ, 0x33, !PT ;  /* 0x00000006ff049212 */ /* 0x000fe400078e33ff */
[----:B------:R-:W-:-:S03]  /*04f0*/  ISETP.GT.AND P0, PT, R8, 0x1f, PT ;  /* 0x0000001f0800780c */ /* 0x000fc60003f04270 */
[----:B------:R-:W-:Y:S02]  /*0500*/  IMAD.MOV R3, RZ, RZ, -R4 ;  /* 0x000000ffff037224 */ /* 0x000fe400078e0a04 */
[----:B------:R-:W-:Y:S02]  /*0510*/  IMAD.SHL.U32 R4, R4, 0x200, RZ ;  /* 0x0000020004047824 */ /* 0x000fe400078e00ff */
[----:B------:R-:W-:-:S03]  /*0520*/  IMAD R3, R6, R3, R13 ;  /* 0x0000000306037224 */ /* 0x000fc600078e020d */
[----:B------:R-:W-:Y:S01]  /*0530*/  LOP3.LUT R6, R4, 0x4, R15, 0xfe, !PT ;  /* 0x0000000404067812 */ /* 0x000fe200078efe0f */
[----:B------:R-:W-:Y:S01]  /*0540*/  IMAD.IADD R0, R2, 0x1, R3 ;  /* 0x0000000102007824 */ /* 0x000fe200078e0203 */
[C---:B------:R-:W-:Y:S02]  /*0550*/  LOP3.LUT R2, R15.reuse, 0x4, RZ, 0xfc, !PT ;  /* 0x000000040f027812 */ /* 0x040fe400078efcff */
[C---:B------:R-:W-:Y:S01]  /*0560*/  LOP3.LUT R2, R15.reuse, 0x10, RZ, 0xfc, !PT ;  /* 0x000000100f027812 */ /* 0x040fe200078efcff */
[----:B------:R0:W-:Y:S01]  /*0570*/  STL [R1+0x668], R6 ;  /* 0x0006680601007387 */ /* 0x0001e20000100800 */
[----:B------:R-:W-:Y:S01]  /*0580*/  LOP3.LUT R2, R15, 0x1c, RZ, 0xfc, !PT ;  /* 0x0000001c0f027812 */ /* 0x000fe200078efcff */
[----:B------:R-:W-:Y:S01]  /*0590*/  IMAD R0, R0, 0x20, R14 ;  /* 0x0000002000007824 */ /* 0x000fe200078e020e */
[C---:B------:R-:W-:Y:S02]  /*05a0*/  LOP3.LUT R5, R4.reuse, R15, RZ, 0xfc, !PT ;  /* 0x0000000f04057212 */ /* 0x040fe400078efcff */
[----:B------:R-:W-:-:S02]  /*05b0*/  LOP3.LUT R2, R4, 0x8, R15, 0xfe, !PT ;  /* 0x0000000804027812 */ /* 0x000fc400078efe0f */
[C---:B------:R-:W-:Y:S01]  /*05c0*/  LOP3.LUT R3, R15.reuse, 0xc, RZ, 0xfc, !PT ;  /* 0x0000000c0f037812 */ /* 0x040fe200078efcff */
[----:B------:R-:W-:Y:S01]  /*05d0*/  STL [R1+0x280], R5 ;  /* 0x0002800501007387 */ /* 0x000fe20000100800 */
[----:B------:R-:W-:Y:S02]  /*05e0*/  LOP3.LUT R3, R15, 0x18, RZ, 0xfc, !PT ;  /* 0x000000180f037812 */ /* 0x000fe400078efcff */
[C-C-:B------:R-:W-:Y:S01]  /*05f0*/  LOP3.LUT R3, R4.reuse, 0xc, R15.reuse, 0xfe, !PT ;  /* 0x0000000c04037812 */ /* 0x140fe200078efe0f */
[----:B------:R1:W-:Y:S01]  /*0600*/  STL [R1+0x66c], R2 ;  /* 0x00066c0201007387 */ /* 0x0003e20000100800 */
[----:B0-----:R-:W-:Y:S02]  /*0610*/  LOP3.LUT R6, R4, 0x14, R15, 0xfe, !PT ;  /* 0x0000001404067812 */ /* 0x001fe400078efe0f */
[C---:B------:R-:W-:Y:S01]  /*0620*/  LOP3.LUT R29, R5.reuse, 0x68, RZ, 0xfc, !PT ;  /* 0x00000068051d7812 */ /* 0x040fe200078efcff */
[----:B------:R0:W-:Y:S01]  /*0630*/  STL [R1+0x670], R3 ;  /* 0x0006700301007387 */ /* 0x0001e20000100800 */
[----:B------:R-:W-:-:S02]  /*0640*/  LOP3.LUT R28, R5, 0x1c8, RZ, 0xfc, !PT ;  /* 0x000001c8051c7812 */ /* 0x000fc400078efcff */
[C-C-:B-1----:R-:W-:Y:S02]  /*0650*/  LOP3.LUT R2, R4.reuse, 0x10, R15.reuse, 0xfe, !PT ;  /* 0x0000001004027812 */ /* 0x142fe400078efe0f */
[----:B0-----:R-:W-:-:S03]  /*0660*/  LOP3.LUT R3, R4, 0x18, R15, 0xfe, !PT ;  /* 0x0000001804037812 */ /* 0x001fc600078efe0f */
[----:B------:R0:W-:Y:S04]  /*0670*/  STL [R1+0x674], R2 ;  /* 0x0006740201007387 */ /* 0x0001e80000100800 */
[----:B------:R1:W-:Y:S04]  /*0680*/  STL [R1+0x678], R6 ;  /* 0x0006780601007387 */ /* 0x0003e80000100800 */
[----:B------:R2:W-:Y:S01]  /*0690*/  STL [R1+0x67c], R3 ;  /* 0x00067c0301007387 */ /* 0x0005e20000100800 */
[----:B0-----:R-:W-:Y:S02]  /*06a0*/  LOP3.LUT R2, R4, 0x1c, R15, 0xfe, !PT ;  /* 0x0000001c04027812 */ /* 0x001fe400078efe0f */
[----:B------:R-:W-:-:S02]  /*06b0*/  LOP3.LUT R4, R5, 0x20, RZ, 0xfc, !PT ;  /* 0x0000002005047812 */ /* 0x000fc400078efcff */
[C---:B-1----:R-:W-:Y:S01]  /*06c0*/  LOP3.LUT R6, R5.reuse, 0x1f4, RZ, 0xfc, !PT ;  /* 0x000001f405067812 */ /* 0x042fe200078efcff */
[----:B------:R0:W-:Y:S01]  /*06d0*/  STL [R1+0x680], R2 ;  /* 0x0006800201007387 */ /* 0x0001e20000100800 */
[----:B--2---:R-:W-:-:S03]  /*06e0*/  LOP3.LUT R3, R5, 0x24, RZ, 0xfc, !PT ;  /* 0x0000002405037812 */ /* 0x004fc600078efcff */
[----:B------:R1:W-:Y:S04]  /*06f0*/  STL [R1+0x6a0], R4 ;  /* 0x0006a00401007387 */ /* 0x0003e80000100800 */
[----:B------:R2:W-:Y:S01]  /*0700*/  STL [R1+0x6a8], R3 ;  /* 0x0006a80301007387 */ /* 0x0005e20000100800 */
[C---:B0-----:R-:W-:Y:S02]  /*0710*/  LOP3.LUT R2, R5.reuse, 0x28, RZ, 0xfc, !PT ;  /* 0x0000002805027812 */ /* 0x041fe400078efcff */
[----:B-1----:R-:W-:-:S03]  /*0720*/  LOP3.LUT R4, R5, 0x2c, RZ, 0xfc, !PT ;  /* 0x0000002c05047812 */ /* 0x002fc600078efcff */
        /* <DEDUP_REMOVED lines=33> */
[----:B------:R-:W-:Y:S01]  /*0940*/  STL [R1+0x6e8], R29 ;  /* 0x0006e81d01007387 */ /* 0x000fe20000100800 */
[----:B0-----:R-:W-:-:S03]  /*0950*/  LOP3.LUT R2, R5, 0x74, RZ, 0xfc, !PT ;  /* 0x0000007405027812 */ /* 0x001fc600078efcff */
[----:B------:R0:W-:Y:S01]  /*0960*/  STL [R1+0x6f0], R3 ;  /* 0x0006f00301007387 */ /* 0x0001e20000100800 */
[----:B-1----:R-:W-:-:S03]  /*0970*/  LOP3.LUT R4, R5, 0x78, RZ, 0xfc, !PT ;  /* 0x0000007805047812 */ /* 0x002fc600078efcff */
        /* <DEDUP_REMOVED lines=170> */
[----:B0-----:R-:W-:-:S03]  /*1420*/  LOP3.LUT R3, R5, 0x1d0, RZ, 0xfc, !PT ;  /* 0x000001d005037812 */ /* 0x001fc600078efcff */
[----:B------:R-:W-:Y:S01]  /*1430*/  STL [R1+0x84c], R28 ;  /* 0x00084c1c01007387 */ /* 0x000fe20000100800 */
[----:B-1----:R-:W-:-:S03]  /*1440*/  LOP3.LUT R2, R5, 0x1d4, RZ, 0xfc, !PT ;  /* 0x000001d405027812 */ /* 0x002fc600078efcff */
[----:B------:R0:W-:Y:S01]  /*1450*/  STL [R1+0x854], R3 ;  /* 0x0008540301007387 */ /* 0x0001e20000100800 */
[----:B--2---:R-:W-:-:S03]  /*1460*/  LOP3.LUT R4, R5, 0x1dc, RZ, 0xfc, !PT ;  /* 0x000001dc05047812 */ /* 0x004fc600078efcff */
[----:B------:R1:W-:Y:S01]  /*1470*/  STL [R1+0x858], R2 ;  /* 0x0008580201007387 */ /* 0x0003e20000100800 */
[C---:B0-----:R-:W-:Y:S02]  /*1480*/  LOP3.LUT R3, R5.reuse, 0x1d8, RZ, 0xfc, !PT ;  /* 0x000001d805037812 */ /* 0x041fe400078efcff */
[----:B-1----:R-:W-:-:S03]  /*1490*/  LOP3.LUT R2, R5, 0x1e0, RZ, 0xfc, !PT ;  /* 0x000001e005027812 */ /* 0x002fc600078efcff */
[----:B------:R0:W-:Y:S04]  /*14a0*/  STL [R1+0x85c], R3 ;  /* 0x00085c0301007387 */ /* 0x0001e80000100800 */
        /* <DEDUP_REMOVED lines=9> */
[----:B------:R-:W-:Y:S01]  /*1540*/  STL [R1+0x878], R6 ;  /* 0x0008780601007387 */ /* 0x000fe20000100800 */
[----:B-1----:R-:W-:-:S03]  /*1550*/  LOP3.LUT R4, R5, 0x1f8, RZ, 0xfc, !PT ;  /* 0x000001f805047812 */ /* 0x002fc600078efcff */
[----:B------:R-:W-:Y:S04]  /*1560*/  STL [R1+0x874], R3 ;  /* 0x0008740301007387 */ /* 0x000fe80000100800 */
[----:B------:R0:W-:Y:S02]  /*1570*/  STL [R1+0x87c], R4 ;  /* 0x00087c0401007387 */ /* 0x0001e40000100800 */
[----:B0-----:R-:W-:-:S05]  /*1580*/  LOP3.LUT R4, R5, 0x1fc, RZ, 0xfc, !PT ;  /* 0x000001fc05047812 */ /* 0x001fca00078efcff */
[----:B------:R0:W-:Y:S04]  /*1590*/  STL [R1+0x80c], R4 ;  /* 0x00080c0401007387 */ /* 0x0001e80000100800 */
[----:B------:R0:W-:Y:S01]  /*15a0*/  STL [R1+0x664], R0 ;  /* 0x0006640001007387 */ /* 0x0001e20000100800 */
[----:B------:R-:W-:Y:S05]  /*15b0*/  @P0 BRA `(.L_x_0) ;  /* 0x0000037000000947 */ /* 0x000fea0003800000 */
[----:B0-----:R-:W-:Y:S01]  /*15c0*/  IMAD.SHL.U32 R0, R12, 0x20, RZ ;  /* 0x000000200c007824 */ /* 0x001fe200078e00ff */
[----:B------:R-:W-:Y:S01]  /*15d0*/  CS2R R24, SRZ ;  /* 0x0000000000187805 */ /* 0x000fe2000001ff00 */
[----:B------:R-:W-:Y:S01]  /*15e0*/  CS2R R26, SRZ ;  /* 0x00000000001a7805 */ /* 0x000fe2000001ff00 */
[----:B------:R-:W-:Y:S01]  /*15f0*/  CS2R R20, SRZ ;  /* 0x0000000000147805 */ /* 0x000fe2000001ff00 */
[----:B------:R-:W-:Y:S01]  /*1600*/  CS2R R22, SRZ ;  /* 0x0000000000167805 */ /* 0x000fe2000001ff00 */
[----:B------:R0:W-:Y:S01]  /*1610*/  STL [R1+0x660], R0 ;  /* 0x0006600001007387 */ /* 0x0001e20000100800 */
[----:B------:R-:W-:Y:S01]  /*1620*/  CS2R R16, SRZ ;  /* 0x0000000000107805 */ /* 0x000fe2000001ff00 */
[----:B------:R-:W-:Y:S01]  /*1630*/  CS2R R18, SRZ ;  /* 0x0000000000127805 */ /* 0x000fe2000001ff00 */
[----:B------:R-:W-:Y:S01]  /*1640*/  CS2R R12, SRZ ;  /* 0x00000000000c7805 */ /* 0x000fe2000001ff00 */
[----:B------:R0:W-:Y:S01]  /*1650*/  STL [R1], RZ ;  /* 0x000000ff01007387 */ /* 0x0001e20000100800 */
[----:B------:R-:W-:Y:S01]  /*1660*/  CS2R R14, SRZ ;  /* 0x00000000000e7805 */ /* 0x000fe2000001ff00 */
[----:B------:R-:W-:Y:S01]  /*1670*/  CS2R R8, SRZ ;  /* 0x0000000000087805 */ /* 0x000fe2000001ff00 */
[----:B------:R-:W-:Y:S01]  /*1680*/  CS2R R10, SRZ ;  /* 0x00000000000a7805 */ /* 0x000fe2000001ff00 */
[----:B------:R0:W-:Y:S01]  /*1690*/  STL [R1+0x4], RZ ;  /* 0x000004ff01007387 */ /* 0x0001e20000100800 */
[----:B------:R-:W-:Y:S01]  /*16a0*/  CS2R R4, SRZ ;  /* 0x0000000000047805 */ /* 0x000fe2000001ff00 */
[----:B------:R-:W-:-:S02]  /*16b0*/  CS2R R6, SRZ ;  /* 0x0000000000067805 */ /* 0x000fc4000001ff00 */
[----:B------:R0:W-:Y:S04]  /*16c0*/  STL [R1+0x8], RZ ;  /* 0x000008ff01007387 */ /* 0x0001e80000100800 */
        /* <DEDUP_REMOVED lines=36> */
[----:B------:R0:W-:Y:S01]  /*1910*/  STL [R1+0x9c], RZ ;  /* 0x00009cff01007387 */ /* 0x0001e20000100800 */
[----:B------:R-:W-:Y:S05]  /*1920*/  BRA `(.L_x_1) ;  /* 0x0001a17000007947 */ /* 0x000fea0003800000 */
.L_x_0:
[----:B------:R-:W2:Y:S04]  /*1930*/  LDL R9, [R1+0x860] ;  /* 0x0008600001097983 */ /* 0x000ea80000100800 */
[----:B------:R-:W3:Y:S04]  /*1940*/  LDL R6, [R1+0x280] ;  /* 0x0002800001067983 */ /* 0x000ee80000100800 */
[----:B------:R-:W4:Y:S04]  /*1950*/  LDL R10, [R1+0x80c] ;  /* 0x00080c00010a7983 */ /* 0x000f280000100800 */
        /* <DEDUP_REMOVED lines=9> */
[----:B------:R-:W4:Y:S01]  /*19f0*/  LDL R15, [R1+0x848] ;  /* 0x00084800010f7983 */ /* 0x000f220000100800 */
[----:B------:R-:W-:Y:S01]  /*1a00*/  IMAD.MOV.U32 R21, RZ, RZ, R0 ;  /* 0x000000ffff157224 */ /* 0x000fe200078e0000 */
[----:B0-----:R-:W-:Y:S01]  /*1a10*/  IABS R0, c[0x0][0x178] ;  /* 0x00005e0000007a13 */ /* 0x001fe20000000000 */
[----:B------:R-:W-:Y:S01]  /*1a20*/  IMAD.MOV.U32 R14, RZ, RZ, R28 ;  /* 0x000000ffff0e7224 */ /* 0x000fe200078e001c */
[----:B------:R-:W-:Y:S01]  /*1a30*/  IABS R28, c[0x0][0x17c] ;  /* 0x00005f00001c7a13 */ /* 0x000fe20000000000 */
[----:B------:R-:W-:-:S02]  /*1a40*/  IMAD.MOV.U32 R17, RZ, RZ, R2 ;  /* 0x000000ffff117224 */ /* 0x000fc400078e0002 */
[----:B------:R-:W-:Y:S01]  /*1a50*/  IMAD.MOV.U32 R20, RZ, RZ, R0 ;  /* 0x000000ffff147224 */ /* 0x000fe200078e0000 */
[----:B------:R-:W0:Y:S08]  /*1a60*/  I2F.RP R2, R28 ;  /* 0x0000001c00027306 */ /* 0x000e300000209400 */
[----:B------:R-:W1:Y:S08]  /*1a70*/  I2F.RP R0, R20 ;  /* 0x0000001400007306 */ /* 0x000e700000209400 */
[----:B0-----:R-:W0:Y:S08]  /*1a80*/  MUFU.RCP R2, R2 ;  /* 0x0000000200027308 */ /* 0x001e300000001000 */
[----:B-1----:R-:W1:Y:S01]  /*1a90*/  MUFU.RCP R0, R0 ;  /* 0x0000000000007308 */ /* 0x002e620000001000 */
[----:B------:R-:W-:Y:S01]  /*1aa0*/  IMAD.MOV.U32 R19, RZ, RZ, R3 ;  /* 0x000000ffff137224 */ /* 0x000fe200078e0003 */
[----:B0-----:R-:W-:-:S06]  /*1ab0*/  IADD3 R2, R2, 0xffffffe, RZ ;  /* 0x0ffffffe02027810 */ /* 0x001fcc0007ffe0ff */
[----:B------:R0:W0:Y:S01]  /*1ac0*/  F2I.FTZ.U32.TRUNC.NTZ R5, R2 ;  /* 0x0000000200057305 */ /* 0x000022000021f000 */
[----:B-1----:R-:W-:-:S07]  /*1ad0*/  IADD3 R0, R0, 0xffffffe, RZ ;  /* 0x0ffffffe00007810 */ /* 0x002fce0007ffe0ff */
[----:B------:R1:W1:Y:S01]  /*1ae0*/  F2I.FTZ.U32.TRUNC.NTZ R3, R0 ;  /* 0x0000000000037305 */ /* 0x000262000021f000 */
[----:B------:R-:W-:Y:S02]  /*1af0*/  IMAD.MOV.U32 R4, RZ, RZ, RZ ;  /* 0x000000ffff047224 */ /* 0x000fe400078e00ff */
[----:B0-----:R-:W-:Y:S02]  /*1b00*/  IMAD.MOV.U32 R2, RZ, RZ, RZ ;  /* 0x000000ffff027224 */ /* 0x001fe400078e00ff */
[----:B-1----:R-:W-:-:S04]  /*1b10*/  IMAD.MOV R0, RZ, RZ, -R5 ;  /* 0x000000ffff007224 */ /* 0x002fc800078e0a05 */
[----:B------:R-:W-:Y:S02]  /*1b20*/  IMAD R0, R0, R28, RZ ;  /* 0x0000001c00007224 */ /* 0x000fe400078e02ff */
[----:B------:R-:W-:-:S04]  /*1b30*/  IMAD.MOV R7, RZ, RZ, -R3 ;  /* 0x000000ffff077224 */ /* 0x000fc800078e0a03 */
[----:B------:R-:W-:Y:S02]  /*1b40*/  IMAD R7, R7, R20, RZ ;  /* 0x0000001407077224 */ /* 0x000fe400078e02ff */
[----:B------:R-:W-:-:S04]  /*1b50*/  IMAD.HI.U32 R0, R5, R0, R4 ;  /* 0x0000000005007227 */ /* 0x000fc800078e0004 */
[----:B------:R-:W-:Y:S01]  /*1b60*/  IMAD.HI.U32 R4, R3, R7, R2 ;  /* 0x0000000703047227 */ /* 0x000fe200078e0002 */
[----:B------:R-:W-:-:S03]  /*1b70*/  IABS R3, R21 ;  /* 0x0000001500037213 */ /* 0x000fc60000000000 */
[----:B------:R-:W-:Y:S02]  /*1b80*/  IMAD.MOV.U32 R21, RZ, RZ, R17 ;  /* 0x000000ffff157224 */ /* 0x000fe400078e0011 */
[----:B------:R-:W-:Y:S01]  /*1b90*/  IMAD.MOV.U32 R17, RZ, RZ, R19 ;  /* 0x000000ffff117224 */ /* 0x000fe200078e0013 */
[----:B------:R-:W-:Y:S01]  /*1ba0*/  SHF.R.S32.HI R7, RZ, 0x1f, R8 ;  /* 0x0000001fff077819 */ /* 0x000fe20000011408 */
[----:B------:R-:W-:-:S03]  /*1bb0*/  IMAD.HI.U32 R4, R4, R3, RZ ;  /* 0x0000000304047227 */ /* 0x000fc600078e00ff */
[----:B------:R-:W-:Y:S01]  /*1bc0*/  LEA.HI R7, R7, R8, RZ, 0x5 ;  /* 0x0000000807077211 */ /* 0x000fe200078f28ff */
[----:B------:R-:W-:-:S04]  /*1bd0*/  IMAD.MOV R4, RZ, RZ, -R4 ;  /* 0x000000ffff047224 */ /* 0x000fc800078e0a04 */
[----:B------:R0:W-:Y:S01]  /*1be0*/  STL [R1+0x344], R7 ;  /* 0x0003440701007387 */ /* 0x0001e20000100800 */
[----:B------:R-:W-:Y:S01]  /*1bf0*/  IMAD R3, R20, R4, R3 ;  /* 0x0000000414037224 */ /* 0x000fe200078e0203 */
[----:B------:R-:W-:Y:S01]  /*1c00*/  IABS R4, R17 ;  /* 0x0000001100047213 */ /* 0x000fe20000000000 */
[----:B--2---:R-:W-:Y:S02]  /*1c10*/  IMAD.MOV.U32 R19, RZ, RZ, R9 ;  /* 0x000000ffff137224 */ /* 0x004fe400078e0009 */
[----:B------:R-:W1:Y:S01]  /*1c20*/  S2R R9, SR_TID.X ;  /* 0x0000000000097919 */ /* 0x000e620000002100 */
[----:B---3--:R-:W-:-:S05]  /*1c30*/  IABS R6, R6 ;  /* 0x0000000600067213 */ /* 0x008fca0000000000 */
[----:B------:R-:W-:-:S04]  /*1c40*/  IMAD.MOV.U32 R2, RZ, RZ, R6 ;  /* 0x000000ffff027224 */ /* 0x000fc800078e0006 */
[----:B------:R-:W-:Y:S01]  /*1c50*/  IMAD.HI.U32 R5, R0, R2, RZ ;  /* 0x0000000200057227 */ /* 0x000fe200078e00ff */
[----:B----4-:R-:W-:-:S03]  /*1c60*/  IABS R10, R10 ;  /* 0x0000000a000a7213 */ /* 0x010fc60000000000 */
[----:B------:R-:W-:Y:S02]  /*1c70*/  IMAD.MOV R5, RZ, RZ, -R5 ;  /* 0x000000ffff057224 */ /* 0x000fe400078e0a05 */
[C---:B-1----:R-:W-:Y:S02]  /*1c80*/  IMAD.SHL.U32 R24, R9.reuse, 0x2, RZ ;  /* 0x0000000209187824 */ /* 0x042fe400078e00ff */
[C---:B------:R-:W-:Y:S01]  /*1c90*/  IMAD.SHL.U32 R6, R9.reuse, 0x8, RZ ;  /* 0x0000000809067824 */ /* 0x040fe200078e00ff */
[----:B------:R-:W-:-:S04]  /*1ca0*/  LOP3.LUT R9, R9, 0x60, RZ, 0xc0, !PT ;  /* 0x0000006009097812 */ /* 0x000fc800078ec0ff */
[----:B------:R-:W-:Y:S01]  /*1cb0*/  LOP3.LUT R6, R6, 0x30, R24, 0x48, !PT ;  /* 0x0000003006067812 */ /* 0x000fe200078e4818 */
[----:B------:R-:W-:Y:S01]  /*1cc0*/  IMAD R2, R28, R5, R2 ;  /* 0x000000051c027224 */ /* 0x000fe200078e0202 */
[----:B------:R-:W-:-:S03]  /*1cd0*/  IABS R5, R27 ;  /* 0x0000001b00057213 */ /* 0x000fc60000000000 */
[----:B0-----:R-:W-:Y:S01]  /*1ce0*/  IMAD R7, R9, 0x10, R6 ;  /* 0x0000001009077824 */ /* 0x001fe200078e0206 */
[----:B------:R-:W-:Y:S01]  /*1cf0*/  IABS R6, R26 ;  /* 0x0000001a00067213 */ /* 0x000fe20000000000 */
[----:B------:R-:W-:Y:S02]  /*1d00*/  IMAD.MOV.U32 R17, RZ, RZ, R19 ;  /* 0x000000ffff117224 */ /* 0x000fe400078e0013 */
[----:B------:R-:W-:Y:S02]  /*1d10*/  IMAD.MOV.U32 R19, RZ, RZ, R11 ;  /* 0x000000ffff137224 */ /* 0x000fe400078e000b */
[----:B------:R-:W-:-:S04]  /*1d20*/  IMAD.HI.U32 R11, R0, R10, RZ ;  /* 0x0000000a000b7227 */ /* 0x000fc800078e00ff */
[----:B------:R-:W-:-:S04]  /*1d30*/  IMAD.HI.U32 R9, R0, R6, RZ ;  /* 0x0000000600097227 */ /* 0x000fc800078e00ff */
[----:B------:R-:W-:-:S04]  /*1d40*/  IMAD.HI.U32 R8, R0, R5, RZ ;  /* 0x0000000500087227 */ /* 0x000fc800078e00ff */
[----:B------:R-:W-:Y:S02]  /*1d50*/  IMAD.MOV R11, RZ, RZ, -R11 ;  /* 0x000000ffff0b7224 */ /* 0x000fe400078e0a0b */
[----:B------:R-:W-:Y:S02]  /*1d60*/  IMAD.MOV R9, RZ, RZ, -R9 ;  /* 0x000000ffff097224 */ /* 0x000fe400078e0a09 */
[----:B------:R-:W-:Y:S01]  /*1d70*/  IMAD.MOV R8, RZ, RZ, -R8 ;  /* 0x000000ffff087224 */ /* 0x000fe200078e0a08 */
[----:B------:R0:W-:Y:S01]  /*1d80*/  STL [R1+0x17c], R7 ;  /* 0x00017c0701007387 */ /* 0x0001e20000100800 */
[C---:B------:R-:W-:Y:S02]  /*1d90*/  IMAD R10, R28.reuse, R11, R10 ;  /* 0x0000000b1c0a7224 */ /* 0x040fe400078e020a */
[C---:B------:R-:W-:Y:S02]  /*1da0*/  IMAD R9, R28.reuse, R9, R6 ;  /* 0x000000091c097224 */ /* 0x040fe400078e0206 */
[----:B------:R-:W-:Y:S01]  /*1db0*/  IMAD R5, R28, R8, R5 ;  /* 0x000000081c057224 */ /* 0x000fe200078e0205 */
[----:B------:R1:W-:Y:S01]  /*1dc0*/  STL [R1+0x284], R3 ;  /* 0x0002840301007387 */ /* 0x0003e20000100800 */
[----:B0-----:R-:W-:-:S03]  /*1dd0*/  IMAD.HI.U32 R7, R0, R4, RZ ;  /* 0x0000000400077227 */ /* 0x001fc600078e00ff */
[----:B------:R0:W-:Y:S01]  /*1de0*/  STL [R1+0x7c], R10 ;  /* 0x00007c0a01007387 */ /* 0x0001e20000100800 */
[----:B------:R-:W-:-:S03]  /*1df0*/  IMAD.MOV R7, RZ, RZ, -R7 ;  /* 0x000000ffff077224 */ /* 0x000fc600078e0a07 */
[----:B------:R-:W-:Y:S01]  /*1e00*/  STL [R1+0x78], R9 ;  /* 0x0000780901007387 */ /* 0x000fe20000100800 */
[----:B-1----:R-:W-:-:S03]  /*1e10*/  IABS R3, R21 ;  /* 0x0000001500037213 */ /* 0x002fc60000000000 */
[----:B------:R1:W-:Y:S01]  /*1e20*/  STL [R1+0x74], R5 ;  /* 0x0000740501007387 */ /* 0x0003e20000100800 */
[----:B0-----:R-:W-:Y:S01]  /*1e30*/  IABS R10, R22 ;  /* 0x00000016000a7213 */ /* 0x001fe20000000000 */
[----:B------:R-:W-:Y:S01]  /*1e40*/  IMAD R7, R28, R7, R4 ;  /* 0x000000071c077224 */ /* 0x000fe200078e0204 */
[----:B------:R-:W-:Y:S01]  /*1e50*/  IABS R4, R16 ;  /* 0x0000001000047213 */ /* 0x000fe20000000000 */
[----:B------:R-:W-:Y:S01]  /*1e60*/  IMAD.HI.U32 R6, R0, R3, RZ ;  /* 0x0000000300067227 */ /* 0x000fe200078e00ff */
[----:B-1----:R-:W-:-:S03]  /*1e70*/  IABS R5, R23 ;  /* 0x0000001700057213 */ /* 0x002fc60000000000 */
[----:B------:R-:W-:-:S04]  /*1e80*/  IMAD.HI.U32 R11, R0, R10, RZ ;  /* 0x0000000a000b7227 */ /* 0x000fc800078e00ff */
[----:B------:R-:W-:-:S04]  /*1e90*/  IMAD.HI.U32 R9, R0, R5, RZ ;  /* 0x0000000500097227 */ /* 0x000fc800078e00ff */
[----:B------:R-:W-:Y:S02]  /*1ea0*/  IMAD.MOV R6, RZ, RZ, -R6 ;  /* 0x000000ffff067224 */ /* 0x000fe400078e0a06 */
[----:B------:R-:W-:-:S04]  /*1eb0*/  IMAD.HI.U32 R8, R0, R4, RZ ;  /* 0x0000000400087227 */ /* 0x000fc800078e00ff */
[----:B------:R-:W-:Y:S02]  /*1ec0*/  IMAD.MOV R11, RZ, RZ, -R11 ;  /* 0x000000ffff0b7224 */ /* 0x000fe400078e0a0b */
[----:B------:R-:W-:Y:S02]  /*1ed0*/  IMAD.MOV R9, RZ, RZ, -R9 ;  /* 0x000000ffff097224 */ /* 0x000fe400078e0a09 */
[C---:B------:R-:W-:Y:S02]  /*1ee0*/  IMAD R3, R28.reuse, R6, R3 ;  /* 0x000000061c037224 */ /* 0x040fe400078e0203 */
[----:B------:R-:W-:Y:S02]  /*1ef0*/  IMAD.MOV R8, RZ, RZ, -R8 ;  /* 0x000000ffff087224 */ /* 0x000fe400078e0a08 */
[C---:B------:R-:W-:Y:S02]  /*1f00*/  IMAD R10, R28.reuse, R11, R10 ;  /* 0x0000000b1c0a7224 */ /* 0x040fe400078e020a */
[C---:B------:R-:W-:Y:S01]  /*1f10*/  IMAD R9, R28.reuse, R9, R5 ;  /* 0x000000091c097224 */ /* 0x040fe200078e0205 */
[----:B------:R-:W-:Y:S01]  /*1f20*/  STL [R1+0x70], R7 ;  /* 0x0000700701007387 */ /* 0x000fe20000100800 */
[----:B------:R-:W-:Y:S01]  /*1f30*/  IMAD R4, R28, R8, R4 ;  /* 0x000000081c047224 */ /* 0x000fe200078e0204 */
[----:B------:R-:W-:-:S02]  /*1f40*/  IABS R6, R17 ;  /* 0x0000001100067213 */ /* 0x000fc40000000000 */
[----:B------:R0:W-:Y:S04]  /*1f50*/  STL [R1+0x6c], R3 ;  /* 0x00006c0301007387 */ /* 0x0001e80000100800 */
[----:B------:R1:W-:Y:S04]  /*1f60*/  STL [R1+0x68], R10 ;  /* 0x0000680a01007387 */ /* 0x0003e80000100800 */
[----:B------:R-:W-:Y:S01]  /*1f70*/  STL [R1+0x64], R9 ;  /* 0x0000640901007387 */ /* 0x000fe20000100800 */
[----:B0-----:R-:W-:-:S03]  /*1f80*/  IABS R3, R19 ;  /* 0x0000001300037213 */ /* 0x001fc60000000000 */
[----:B------:R-:W2:Y:S01]  /*1f90*/  LDL R19, [R1+0x844] ;  /* 0x0008440001137983 */ /* 0x000ea20000100800 */
[----:B-1----:R-:W-:-:S03]  /*1fa0*/  IABS R10, R12 ;  /* 0x0000000c000a7213 */ /* 0x002fc60000000000 */
[----:B------:R0:W-:Y:S01]  /*1fb0*/  STL [R1+0x60], R4 ;  /* 0x0000600401007387 */ /* 0x0001e20000100800 */
[----:B------:R-:W-:-:S03]  /*1fc0*/  IMAD.HI.U32 R7, R0, R6, RZ ;  /* 0x0000000600077227 */ /* 0x000fc600078e00ff */
[----:B------:R-:W3:Y:S01]  /*1fd0*/  LDL R12, [R1+0x840] ;  /* 0x00084000010c7983 */ /* 0x000ee20000100800 */
[----:B------:R-:W-:-:S04]  /*1fe0*/  IMAD.HI.U32 R5, R0, R3, RZ ;  /* 0x0000000300057227 */ /* 0x000fc800078e00ff */
[----:B------:R-:W-:Y:S01]  /*1ff0*/  IMAD.MOV R7, RZ, RZ, -R7 ;  /* 0x000000ffff077224 */ /* 0x000fe200078e0a07 */
[----:B0-----:R-:W-:Y:S02]  /*2000*/  IABS R4, R13 ;  /* 0x0000000d00047213 */ /* 0x001fe40000000000 */
[----:B------:R-:W4:Y:S01]  /*2010*/  LDL R13, [R1+0x83c] ;  /* 0x00083c00010d7983 */ /* 0x000f220000100800 */
[----:B------:R-:W-:Y:S02]  /*2020*/  IMAD.MOV R5, RZ, RZ, -R5 ;  /* 0x000000ffff057224 */ /* 0x000fe400078e0a05 */
[----:B------:R-:W-:Y:S02]  /*2030*/  IMAD R7, R28, R7, R6 ;  /* 0x000000071c077224 */ /* 0x000fe400078e0206 */
[----:B------:R-:W-:Y:S01]  /*2040*/  IMAD.HI.U32 R11, R0, R10, RZ ;  /* 0x0000000a000b7227 */ /* 0x000fe200078e00ff */
[----:B------:R-:W-:-:S03]  /*2050*/  IABS R6, R18 ;  /* 0x0000001200067213 */ /* 0x000fc60000000000 */
[----:B------:R-:W-:Y:S02]  /*2060*/  IMAD R3, R28, R5, R3 ;  /* 0x000000051c037224 */ /* 0x000fe400078e0203 */
[----:B------:R-:W-:Y:S01]  /*2070*/  IMAD.HI.U32 R9, R0, R4, RZ ;  /* 0x0000000400097227 */ /* 0x000fe200078e00ff */
[----:B------:R-:W-:Y:S01]  /*2080*/  STL [R1+0x5c], R7 ;  /* 0x00005c0701007387 */ /* 0x000fe20000100800 */
[----:B------:R-:W-:Y:S02]  /*2090*/  IABS R5, R14 ;  /* 0x0000000e00057213 */ /* 0x000fe40000000000 */
[----:B------:R-:W-:Y:S01]  /*20a0*/  IMAD.MOV R11, RZ, RZ, -R11 ;  /* 0x000000ffff0b7224 */ /* 0x000fe200078e0a0b */
[----:B------:R-:W4:Y:S01]  /*20b0*/  LDL R18, [R1+0x838] ;  /* 0x0008380001127983 */ /* 0x000f220000100800 */
[----:B------:R-:W-:-:S03]  /*20c0*/  IMAD.MOV R9, RZ, RZ, -R9 ;  /* 0x000000ffff097224 */ /* 0x000fc600078e0a09 */
[----:B------:R0:W-:Y:S01]  /*20d0*/  STL [R1+0x58], R3 ;  /* 0x0000580301007387 */ /* 0x0001e20000100800 */
[----:B------:R-:W-:-:S03]  /*20e0*/  IMAD R10, R28, R11, R10 ;  /* 0x0000000b1c0a7224 */ /* 0x000fc600078e020a */
[----:B------:R-:W4:Y:S01]  /*20f0*/  LDL R14, [R1+0x834] ;  /* 0x00083400010e7983 */ /* 0x000f220000100800 */
[----:B------:R-:W-:-:S03]  /*2100*/  IMAD R9, R28, R9, R4 ;  /* 0x000000091c097224 */ /* 0x000fc600078e0204 */
[----:B------:R2:W-:Y:S01]  /*2110*/  STL [R1+0x54], R10 ;  /* 0x0000540a01007387 */ /* 0x0005e20000100800 */
[----:B0-----:R-:W-:-:S03]  /*2120*/  IABS R3, R15 ;  /* 0x0000000f00037213 */ /* 0x001fc60000000000 */
[----:B------:R-:W-:Y:S04]  /*2130*/  STL [R1+0x50], R9 ;  /* 0x0000500901007387 */ /* 0x000fe80000100800 */
[----:B------:R-:W4:Y:S01]  /*2140*/  LDL R15, [R1+0x828] ;  /* 0x00082800010f7983 */ /* 0x000f220000100800 */
[----:B------:R-:W-:-:S04]  /*2150*/  IMAD.HI.U32 R8, R0, R6, RZ ;  /* 0x0000000600087227 */ /* 0x000fc800078e00ff */
[----:B------:R-:W-:Y:S02]  /*2160*/  IMAD.MOV R8, RZ, RZ, -R8 ;  /* 0x000000ffff087224 */ /* 0x000fe400078e0a08 */
[----:B------:R-:W-:-:S04]  /*2170*/  IMAD.HI.U32 R7, R0, R5, RZ ;  /* 0x0000000500077227 */ /* 0x000fc800078e00ff */
[----:B------:R-:W-:Y:S02]  /*2180*/  IMAD R6, R28, R8, R6 ;  /* 0x000000081c067224 */ /* 0x000fe400078e0206 */
[----:B------:R-:W-:-:S03]  /*2190*/  IMAD.MOV R7, RZ, RZ, -R7 ;  /* 0x000000ffff077224 */ /* 0x000fc600078e0a07 */
[----:B------:R3:W-:Y:S01]  /*21a0*/  STL [R1+0x4c], R6 ;  /* 0x00004c0601007387 */ /* 0x0007e20000100800 */
[----:B------:R-:W-:Y:S02]  /*21b0*/  IMAD R7, R28, R7, R5 ;  /* 0x000000071c077224 */ /* 0x000fe400078e0205 */
[----:B------:R-:W-:-:S04]  /*21c0*/  IMAD.HI.U32 R4, R0, R3, RZ ;  /* 0x0000000300047227 */ /* 0x000fc800078e00ff */
[----:B------:R-:W-:-:S04]  /*21d0*/  IMAD.MOV R4, RZ, RZ, -R4 ;  /* 0x000000ffff047224 */ /* 0x000fc800078e0a04 */
[----:B------:R-:W-:Y:S01]  /*21e0*/  IMAD R3, R28, R4, R3 ;  /* 0x000000041c037224 */ /* 0x000fe200078e0203 */
[----:B--2---:R-:W-:Y:S02]  /*21f0*/  IABS R10, R19 ;  /* 0x00000013000a7213 */ /* 0x004fe40000000000 */
[----:B------:R-:W2:Y:S01]  /*2200*/  LDL R19, [R1+0x82c] ;  /* 0x00082c0001137983 */ /* 0x000ea20000100800 */
[----:B---3--:R-:W-:-:S03]  /*2210*/  IABS R6, R12 ;  /* 0x0000000c00067213 */ /* 0x008fc60000000000 */
[----:B------:R-:W3:Y:S01]  /*2220*/  LDL R12, [R1+0x830] ;  /* 0x00083000010c7983 */ /* 0x000ee20000100800 */
[----:B------:R-:W-:-:S03]  /*2230*/  IMAD.HI.U32 R11, R0, R10, RZ ;  /* 0x0000000a000b7227 */ /* 0x000fc600078e00ff */
[----:B------:R-:W-:Y:S01]  /*2240*/  STL [R1+0x48], R7 ;  /* 0x0000480701007387 */ /* 0x000fe20000100800 */
[----:B------:R-:W-:Y:S01]  /*2250*/  IMAD.HI.U32 R9, R0, R6, RZ ;  /* 0x0000000600097227 */ /* 0x000fe200078e00ff */
[----:B----4-:R-:W-:Y:S02]  /*2260*/  IABS R5, R13 ;  /* 0x0000000d00057213 */ /* 0x010fe40000000000 */
[----:B------:R-:W4:Y:S01]  /*2270*/  LDL R13, [R1+0x820] ;  /* 0x00082000010d7983 */ /* 0x000f220000100800 */
[----:B------:R-:W-:Y:S02]  /*2280*/  IMAD.MOV R11, RZ, RZ, -R11 ;  /* 0x000000ffff0b7224 */ /* 0x000fe400078e0a0b */
[----:B------:R-:W-:Y:S02]  /*2290*/  IMAD.MOV R9, RZ, RZ, -R9 ;  /* 0x000000ffff097224 */ /* 0x000fe400078e0a09 */
[----:B------:R-:W-:Y:S02]  /*22a0*/  IMAD R10, R28, R11, R10 ;  /* 0x0000000b1c0a7224 */ /* 0x000fe400078e020a */
[----:B------:R-:W-:Y:S01]  /*22b0*/  IMAD.HI.U32 R8, R0, R5, RZ ;  /* 0x0000000500087227 */ /* 0x000fe200078e00ff */
[----:B------:R0:W-:Y:S03]  /*22c0*/  STL [R1+0x44], R3 ;  /* 0x0000440301007387 */ /* 0x0001e60000100800 */
[----:B------:R-:W-:Y:S01]  /*22d0*/  IMAD R9, R28, R9, R6 ;  /* 0x000000091c097224 */ /* 0x000fe200078e0206 */
[----:B------:R-:W-:Y:S01]  /*22e0*/  IABS R4, R18 ;  /* 0x0000001200047213 */ /* 0x000fe20000000000 */
[----:B------:R-:W-:Y:S01]  /*22f0*/  IMAD.MOV R8, RZ, RZ, -R8 ;  /* 0x000000ffff087224 */ /* 0x000fe200078e0a08 */
[----:B------:R-:W4:Y:S04]  /*2300*/  LDL R18, [R1+0x824] ;  /* 0x0008240001127983 */ /* 0x000f280000100800 */
[----:B------:R-:W-:Y:S01]  /*2310*/  STL [R1+0x3c], R10 ;  /* 0x00003c0a01007387 */ /* 0x000fe20000100800 */
[----:B0-----:R-:W-:-:S03]  /*2320*/  IABS R3, R14 ;  /* 0x0000000e00037213 */ /* 0x001fc60000000000 */
[----:B------:R0:W-:Y:S01]  /*2330*/  STL [R1+0x160], R9 ;  /* 0x0001600901007387 */ /* 0x0001e20000100800 */
[----:B------:R-:W-:-:S03]  /*2340*/  IMAD R5, R28, R8, R5 ;  /* 0x000000081c057224 */ /* 0x000fc600078e0205 */
[----:B------:R-:W4:Y:S04]  /*2350*/  LDL R14, [R1+0x818] ;  /* 0x00081800010e7983 */ /* 0x000f280000100800 */
[----:B------:R2:W-:Y:S01]  /*2360*/  STL [R1+0x168], R5 ;  /* 0x0001680501007387 */ /* 0x0005e20000100800 */
[----:B0-----:R-:W-:-:S03]  /*2370*/  IABS R9, R15 ;  /* 0x0000000f00097213 */ /* 0x001fc60000000000 */
[----:B------:R-:W4:Y:S01]  /*2380*/  LDL R15, [R1+0x81c] ;  /* 0x00081c00010f7983 */ /* 0x000f220000100800 */
[----:B------:R-:W-:-:S04]  /*2390*/  IMAD.HI.U32 R7, R0, R4, RZ ;  /* 0x0000000400077227 */ /* 0x000fc800078e00ff */
[----:B------:R-:W-:Y:S02]  /*23a0*/  IMAD.MOV R7, RZ, RZ, -R7 ;  /* 0x000000ffff077224 */ /* 0x000fe400078e0a07 */
[----:B------:R-:W-:-:S04]  /*23b0*/  IMAD.HI.U32 R6, R0, R3, RZ ;  /* 0x0000000300067227 */ /* 0x000fc800078e00ff */
[----:B------:R-:W-:Y:S02]  /*23c0*/  IMAD R7, R28, R7, R4 ;  /* 0x000000071c077224 */ /* 0x000fe400078e0204 */
[----:B------:R-:W-:Y:S02]  /*23d0*/  IMAD.MOV R6, RZ, RZ, -R6 ;  /* 0x000000ffff067224 */ /* 0x000fe400078e0a06 */
[----:B------:R-:W-:-:S04]  /*23e0*/  IMAD.HI.U32 R10, R0, R9, RZ ;  /* 0x00000009000a7227 */ /* 0x000fc800078e00ff */
[----:B------:R-:W-:Y:S02]  /*23f0*/  IMAD R3, R28, R6, R3 ;  /* 0x000000061c037224 */ /* 0x000fe400078e0203 */
[----:B------:R-:W-:-:S04]  /*2400*/  IMAD.MOV R10, RZ, RZ, -R10 ;  /* 0x000000ffff0a7224 */ /* 0x000fc800078e0a0a */
[----:B------:R-:W-:Y:S01]  /*2410*/  IMAD R10, R28, R10, R9 ;  /* 0x0000000a1c0a7224 */ /* 0x000fe200078e0209 */
[----:B--2---:R-:W-:Y:S02]  /*2420*/  IABS R5, R19 ;  /* 0x0000001300057213 */ /* 0x004fe40000000000 */
[----:B------:R-:W2:Y:S04]  /*2430*/  LDL R19, [R1+0x810] ;  /* 0x0008100001137983 */ /* 0x000ea80000100800 */
[----:B------:R-:W-:Y:S01]  /*2440*/  STL [R1+0x16c], R7 ;  /* 0x00016c0701007387 */ /* 0x000fe20000100800 */
[----:B---3--:R-:W-:Y:S01]  /*2450*/  IABS R4, R12 ;  /* 0x0000000c00047213 */ /* 0x008fe20000000000 */
[C---:B------:R-:W-:Y:S02]  /*2460*/  IMAD.HI.U32 R11, R0.reuse, R5, RZ ;  /* 0x00000005000b7227 */ /* 0x040fe400078e00ff */
[----:B------:R-:W3:Y:S02]  /*2470*/  LDL R12, [R1+0x814] ;  /* 0x00081400010c7983 */ /* 0x000ee40000100800 */
[----:B------:R-:W-:-:S02]  /*2480*/  IMAD.HI.U32 R8, R0, R4, RZ ;  /* 0x0000000400087227 */ /* 0x000fc400078e00ff */
[----:B------:R0:W-:Y:S01]  /*2490*/  STL [R1+0x174], R3 ;  /* 0x0001740301007387 */ /* 0x0001e20000100800 */
[----:B----4-:R-:W-:Y:S01]  /*24a0*/  IABS R6, R13 ;  /* 0x0000000d00067213 */ /* 0x010fe20000000000 */
[----:B------:R-:W-:Y:S02]  /*24b0*/  IMAD.MOV R11, RZ, RZ, -R11 ;  /* 0x000000ffff0b7224 */ /* 0x000fe400078e0a0b */
[----:B------:R-:W4:Y:S01]  /*24c0*/  LDL R13, [R1+0x808] ;  /* 0x00080800010d7983 */ /* 0x000f220000100800 */
[----:B------:R-:W-:Y:S02]  /*24d0*/  IMAD.MOV R8, RZ, RZ, -R8 ;  /* 0x000000ffff087224 */ /* 0x000fe400078e0a08 */
[C---:B------:R-:W-:Y:S01]  /*24e0*/  IMAD R9, R28.reuse, R11, R5 ;  /* 0x0000000b1c097224 */ /* 0x040fe200078e0205 */
[----:B------:R-:W-:Y:S01]  /*24f0*/  STL [R1+0x164], R10 ;  /* 0x0001640a01007387 */ /* 0x000fe20000100800 */
[----:B------:R-:W-:-:S03]  /*2500*/  IMAD R4, R28, R8, R4 ;  /* 0x000000081c047224 */ /* 0x000fc600078e0204 */
[----:B------:R1:W-:Y:S01]  /*2510*/  STL [R1+0x140], R9 ;  /* 0x0001400901007387 */ /* 0x0003e20000100800 */
[----:B0-----:R-:W-:-:S03]  /*2520*/  IABS R3, R18 ;  /* 0x0000001200037213 */ /* 0x001fc60000000000 */
[----:B------:R-:W4:Y:S04]  /*2530*/  LDL R18, [R1+0x804] ;  /* 0x0008040001127983 */ /* 0x000f280000100800 */
[----:B------:R0:W-:Y:S01]  /*2540*/  STL [R1+0x154], R4 ;  /* 0x0001540401007387 */ /* 0x0001e20000100800 */
[----:B-1----:R-:W-:-:S03]  /*2550*/  IABS R9, R14 ;  /* 0x0000000e00097213 */ /* 0x002fc60000000000 */
[----:B------:R-:W4:Y:S01]  /*2560*/  LDL R14, [R1+0x800] ;  /* 0x00080000010e7983 */ /* 0x000f220000100800 */
[----:B0-----:R-:W-:-:S03]  /*2570*/  IABS R4, R15 ;  /* 0x0000000f00047213 */ /* 0x001fc60000000000 */
[----:B------:R-:W4:Y:S01]  /*2580*/  LDL R15, [R1+0x7fc] ;  /* 0x0007fc00010f7983 */ /* 0x000f220000100800 */
[----:B------:R-:W-:-:S04]  /*2590*/  IMAD.HI.U32 R7, R0, R6, RZ ;  /* 0x0000000600077227 */ /* 0x000fc800078e00ff */
[----:B------:R-:W-:-:S04]  /*25a0*/  IMAD.HI.U32 R5, R0, R3, RZ ;  /* 0x0000000300057227 */ /* 0x000fc800078e00ff */
[----:B------:R-:W-:Y:S02]  /*25b0*/  IMAD.MOV R7, RZ, RZ, -R7 ;  /* 0x000000ffff077224 */ /* 0x000fe400078e0a07 */
[----:B------:R-:W-:Y:S02]  /*25c0*/  IMAD.MOV R5, RZ, RZ, -R5 ;  /* 0x000000ffff057224 */ /* 0x000fe400078e0a05 */
[----:B------:R-:W-:Y:S02]  /*25d0*/  IMAD R7, R28, R7, R6 ;  /* 0x000000071c077224 */ /* 0x000fe400078e0206 */
[----:B------:R-:W-:-:S04]  /*25e0*/  IMAD.HI.U32 R10, R0, R9, RZ ;  /* 0x00000009000a7227 */ /* 0x000fc800078e00ff */
[----:B------:R-:W-:Y:S01]  /*25f0*/  IMAD.HI.U32 R11, R0, R4, RZ ;  /* 0x00000004000b7227 */ /* 0x000fe200078e00ff */
[----:B------:R-:W-:Y:S03]  /*2600*/  STL [R1+0x158], R7 ;  /* 0x0001580701007387 */ /* 0x000fe60000100800 */
[C---:B------:R-:W-:Y:S02]  /*2610*/  IMAD R3, R28.reuse, R5, R3 ;  /* 0x000000051c037224 */ /* 0x040fe400078e0203 */
[----:B------:R-:W-:Y:S02]  /*2620*/  IMAD.MOV R10, RZ, RZ, -R10 ;  /* 0x000000ffff0a7224 */ /* 0x000fe400078e0a0a */
[----:B------:R-:W-:Y:S02]  /*2630*/  IMAD.MOV R11, RZ, RZ, -R11 ;  /* 0x000000ffff0b7224 */ /* 0x000fe400078e0a0b */
[----:B------:R-:W-:-:S02]  /*2640*/  IMAD R10, R28, R10, R9 ;  /* 0x0000000a1c0a7224 */ /* 0x000fc400078e0209 */
[----:B------:R-:W-:Y:S01]  /*2650*/  IMAD R9, R28, R11, R4 ;  /* 0x0000000b1c097224 */ /* 0x000fe200078e0204 */
[----:B--2---:R-:W-:Y:S02]  /*2660*/  IABS R6, R19 ;  /* 0x0000001300067213 */ /* 0x004fe40000000000 */
[----:B------:R-:W2:Y:S04]  /*2670*/  LDL R19, [R1+0x7f8] ;  /* 0x0007f80001137983 */ /* 0x000ea80000100800 */
[----:B------:R4:W-:Y:S01]  /*2680*/  STL [R1+0x15c], R3 ;  /* 0x00015c0301007387 */ /* 0x0009e20000100800 */
[----:B---3--:R-:W-:Y:S01]  /*2690*/  IABS R5, R12 ;  /* 0x0000000c00057213 */ /* 0x008fe20000000000 */
[----:B------:R-:W-:Y:S02]  /*26a0*/  IMAD.HI.U32 R8, R0, R6, RZ ;  /* 0x0000000600087227 */ /* 0x000fe400078e00ff */
[----:B------:R-:W3:Y:S02]  /*26b0*/  LDL R12, [R1+0x7f4] ;  /* 0x0007f400010c7983 */ /* 0x000ee40000100800 */
[----:B------:R-:W-:-:S02]  /*26c0*/  IMAD.MOV R8, RZ, RZ, -R8 ;  /* 0x000000ffff087224 */ /* 0x000fc400078e0a08 */
[----:B------:R-:W-:Y:S01]  /*26d0*/  STL [R1+0x144], R10 ;  /* 0x0001440a01007387 */ /* 0x000fe20000100800 */
[----:B----4-:R-:W-:-:S03]  /*26e0*/  IABS R3, R13 ;  /* 0x0000000d00037213 */ /* 0x010fc60000000000 */
[----:B------:R0:W-:Y:S01]  /*26f0*/  STL [R1+0x124], R9 ;  /* 0x0001240901007387 */ /* 0x0001e20000100800 */
[----:B------:R-:W-:-:S03]  /*2700*/  IMAD R6, R28, R8, R6 ;  /* 0x000000081c067224 */ /* 0x000fc600078e0206 */
[----:B------:R-:W4:Y:S01]  /*2710*/  LDL R13, [R1+0x7f0] ;  /* 0x0007f000010d7983 */ /* 0x000f220000100800 */
[----:B------:R-:W-:-:S03]  /*2720*/  IMAD.HI.U32 R7, R0, R5, RZ ;  /* 0x0000000500077227 */ /* 0x000fc600078e00ff */
[----:B------:R1:W-:Y:S01]  /*2730*/  STL [R1+0x12c], R6 ;  /* 0x00012c0601007387 */ /* 0x0003e20000100800 */
[----:B------:R-:W-:Y:S01]  /*2740*/  IMAD.MOV R7, RZ, RZ, -R7 ;  /* 0x000000ffff077224 */ /* 0x000fe200078e0a07 */
[----:B0-----:R-:W-:Y:S02]  /*2750*/  IABS R9, R18 ;  /* 0x0000001200097213 */ /* 0x001fe40000000000 */
[----:B------:R-:W4:Y:S01]  /*2760*/  LDL R18, [R1+0x7ec] ;  /* 0x0007ec0001127983 */ /* 0x000f220000100800 */
[----:B------:R-:W-:Y:S01]  /*2770*/  IMAD R7, R28, R7, R5 ;  /* 0x000000071c077224 */ /* 0x000fe200078e0205 */
[----:B-1----:R-:W-:Y:S02]  /*2780*/  IABS R6, R14 ;  /* 0x0000000e00067213 */ /* 0x002fe40000000000 */
[----:B------:R-:W4:Y:S04]  /*2790*/  LDL R14, [R1+0x7e8] ;  /* 0x0007e800010e7983 */ /* 0x000f280000100800 */
[----:B------:R-:W-:Y:S01]  /*27a0*/  STL [R1+0x130], R7 ;  /* 0x0001300701007387 */ /* 0x000fe20000100800 */
[----:B------:R-:W-:-:S03]  /*27b0*/  IABS R5, R15 ;  /* 0x0000000f00057213 */ /* 0x000fc60000000000 */
[----:B------:R-:W4:Y:S01]  /*27c0*/  LDL R15, [R1+0x7e4] ;  /* 0x0007e400010f7983 */ /* 0x000f220000100800 */
[----:B------:R-:W-:-:S04]  /*27d0*/  IMAD.HI.U32 R4, R0, R3, RZ ;  /* 0x0000000300047227 */ /* 0x000fc800078e00ff */
[----:B------:R-:W-:-:S04]  /*27e0*/  IMAD.HI.U32 R10, R0, R9, RZ ;  /* 0x00000009000a7227 */ /* 0x000fc800078e00ff */
[----:B------:R-:W-:-:S04]  /*27f0*/  IMAD.HI.U32 R11, R0, R6, RZ ;  /* 0x00000006000b7227 */ /* 0x000fc800078e00ff */
[----:B------:R-:W-:Y:S02]  /*2800*/  IMAD.MOV R4, RZ, RZ, -R4 ;  /* 0x000000ffff047224 */ /* 0x000fe400078e0a04 */
[----:B------:R-:W-:Y:S02]  /*2810*/  IMAD.MOV R10, RZ, RZ, -R10 ;  /* 0x000000ffff0a7224 */ /* 0x000fe400078e0a0a */
[----:B------:R-:W-:Y:S02]  /*2820*/  IMAD.MOV R11, RZ, RZ, -R11 ;  /* 0x000000ffff0b7224 */ /* 0x000fe400078e0a0b */
[----:B------:R-:W-:Y:S02]  /*2830*/  IMAD R3, R28, R4, R3 ;  /* 0x000000041c037224 */ /* 0x000fe400078e0203 */
[----:B------:R-:W-:-:S04]  /*2840*/  IMAD.HI.U32 R8, R0, R5, RZ ;  /* 0x0000000500087227 */ /* 0x000fc800078e00ff */
[C---:B------:R-:W-:Y:S02]  /*2850*/  IMAD R10, R28.reuse, R10, R9 ;  /* 0x0000000a1c0a7224 */ /* 0x040fe400078e0209 */
[----:B------:R-:W-:Y:S01]  /*2860*/  IMAD R9, R28, R11, R6 ;  /* 0x0000000b1c097224 */ /* 0x000fe200078e0206 */
[----:B------:R3:W-:Y:S01]  /*2870*/  STL [R1+0x13c], R3 ;  /* 0x00013c0301007387 */ /* 0x0007e20000100800 */
[----:B------:R-:W-:-:S04]  /*2880*/  IMAD.MOV R8, RZ, RZ, -R8 ;  /* 0x000000ffff087224 */ /* 0x000fc800078e0a08 */
[----:B------:R-:W-:Y:S01]  /*2890*/  IMAD R8, R28, R8, R5 ;  /* 0x000000081c087224 */ /* 0x000fe200078e0205 */
[----:B--2---:R-:W-:Y:S02]  /*28a0*/  IABS R4, R19 ;  /* 0x0000001300047213 */ /* 0x004fe40000000000 */
[----:B------:R-:W2:Y:S04]  /*28b0*/  LDL R19, [R1+0x7e0] ;  /* 0x0007e00001137983 */ /* 0x000ea80000100800 */
[----:B------:R-:W-:Y:S01]  /*28c0*/  STL [R1+0x128], R10 ;  /* 0x0001280a01007387 */ /* 0x000fe20000100800 */
[----:B---3--:R-:W-:-:S03]  /*28d0*/  IABS R3, R12 ;  /* 0x0000000c00037213 */ /* 0x008fc60000000000 */
[----:B------:R0:W-:Y:S04]  /*28e0*/  STL [R1+0x104], R9 ;  /* 0x0001040901007387 */ /* 0x0001e80000100800 */
[----:B------:R-:W3:Y:S01]  /*28f0*/  LDL R12, [R1+0x7dc] ;  /* 0x0007dc00010c7983 */ /* 0x000ee20000100800 */
[----:B------:R-:W-:-:S03]  /*2900*/  IMAD.HI.U32 R7, R0, R4, RZ ;  /* 0x0000000400077227 */ /* 0x000fc600078e00ff */
[----:B------:R1:W-:Y:S01]  /*2910*/  STL [R1+0x114], R8 ;  /* 0x0001140801007387 */ /* 0x0003e20000100800 */
[----:B----4-:R-:W-:-:S03]  /*2920*/  IABS R5, R13 ;  /* 0x0000000d00057213 */ /* 0x010fc60000000000 */
[----:B------:R-:W4:Y:S01]  /*2930*/  LDL R13, [R1+0x7d8] ;  /* 0x0007d800010d7983 */ /* 0x000f220000100800 */
[----:B------:R-:W-:Y:S02]  /*2940*/  IMAD.MOV R7, RZ, RZ, -R7 ;  /* 0x000000ffff077224 */ /* 0x000fe400078e0a07 */
[----:B------:R-:W-:-:S04]  /*2950*/  IMAD.HI.U32 R6, R0, R3, RZ ;  /* 0x0000000300067227 */ /* 0x000fc800078e00ff */
[C---:B------:R-:W-:Y:S01]  /*2960*/  IMAD R7, R28.reuse, R7, R4 ;  /* 0x000000071c077224 */ /* 0x040fe200078e0204 */
[----:B0-----:R-:W-:Y:S01]  /*2970*/  IABS R9, R18 ;  /* 0x0000001200097213 */ /* 0x001fe20000000000 */
[----:B------:R-:W-:Y:S01]  /*2980*/  IMAD.MOV R6, RZ, RZ, -R6 ;  /* 0x000000ffff067224 */ /* 0x000fe200078e0a06 */
[----:B------:R-:W4:Y:S04]  /*2990*/  LDL R18, [R1+0x7d4] ;  /* 0x0007d40001127983 */ /* 0x000f280000100800 */
[----:B------:R0:W-:Y:S01]  /*29a0*/  STL [R1+0x11c], R7 ;  /* 0x00011c0701007387 */ /* 0x0001e20000100800 */
[----:B------:R-:W-:Y:S01]  /*29b0*/  IMAD R3, R28, R6, R3 ;  /* 0x000000061c037224 */ /* 0x000fe200078e0203 */
[----:B------:R-:W-:Y:S02]  /*29c0*/  IABS R4, R14 ;  /* 0x0000000e00047213 */ /* 0x000fe40000000000 */
[----:B------:R-:W4:Y:S04]  /*29d0*/  LDL R14, [R1+0x7d0] ;  /* 0x0007d000010e7983 */ /* 0x000f280000100800 */
[----:B------:R2:W-:Y:S01]  /*29e0*/  STL [R1+0x120], R3 ;  /* 0x0001200301007387 */ /* 0x0005e20000100800 */
[----:B------:R-:W-:-:S03]  /*29f0*/  IABS R6, R15 ;  /* 0x0000000f00067213 */ /* 0x000fc60000000000 */
[----:B------:R-:W4:Y:S01]  /*2a00*/  LDL R15, [R1+0x7cc] ;  /* 0x0007cc00010f7983 */ /* 0x000f220000100800 */
[----:B------:R-:W-:-:S04]  /*2a10*/  IMAD.HI.U32 R10, R0, R5, RZ ;  /* 0x00000005000a7227 */ /* 0x000fc800078e00ff */
[----:B------:R-:W-:-:S04]  /*2a20*/  IMAD.HI.U32 R11, R0, R9, RZ ;  /* 0x00000009000b7227 */ /* 0x000fc800078e00ff */
[----:B-1----:R-:W-:-:S04]  /*2a30*/  IMAD.HI.U32 R8, R0, R4, RZ ;  /* 0x0000000400087227 */ /* 0x002fc800078e00ff */
[----:B------:R-:W-:Y:S02]  /*2a40*/  IMAD.MOV R10, RZ, RZ, -R10 ;  /* 0x000000ffff0a7224 */ /* 0x000fe400078e0a0a */
[----:B------:R-:W-:Y:S02]  /*2a50*/  IMAD.MOV R11, RZ, RZ, -R11 ;  /* 0x000000ffff0b7224 */ /* 0x000fe400078e0a0b */
[----:B------:R-:W-:Y:S02]  /*2a60*/  IMAD.MOV R8, RZ, RZ, -R8 ;  /* 0x000000ffff087224 */ /* 0x000fe400078e0a08 */
[C---:B------:R-:W-:Y:S02]  /*2a70*/  IMAD R10, R28.reuse, R10, R5 ;  /* 0x0000000a1c0a7224 */ /* 0x040fe400078e0205 */
[C---:B------:R-:W-:Y:S02]  /*2a80*/  IMAD R9, R28.reuse, R11, R9 ;  /* 0x0000000b1c097224 */ /* 0x040fe400078e0209 */
[----:B------:R-:W-:Y:S01]  /*2a90*/  IMAD R4, R28, R8, R4 ;  /* 0x000000081c047224 */ /* 0x000fe200078e0204 */
[----:B------:R-:W-:Y:S04]  /*2aa0*/  STL [R1+0x10c], R10 ;  /* 0x00010c0a01007387 */ /* 0x000fe80000100800 */
[----:B------:R3:W-:Y:S01]  /*2ab0*/  STL [R1+0xe8], R9 ;  /* 0x0000e80901007387 */ /* 0x0007e20000100800 */
[----:B0-----:R-:W-:-:S04]  /*2ac0*/  IMAD.HI.U32 R7, R0, R6, RZ ;  /* 0x0000000600077227 */ /* 0x001fc800078e00ff */
[----:B------:R-:W-:-:S04]  /*2ad0*/  IMAD.MOV R7, RZ, RZ, -R7 ;  /* 0x000000ffff077224 */ /* 0x000fc800078e0a07 */
[----:B------:R-:W-:Y:S01]  /*2ae0*/  IMAD R7, R28, R7, R6 ;  /* 0x000000071c077224 */ /* 0x000fe200078e0206 */
[----:B--2---:R-:W-:Y:S02]  /*2af0*/  IABS R3, R19 ;  /* 0x0000001300037213 */ /* 0x004fe40000000000 */
[----:B------:R-:W2:Y:S04]  /*2b00*/  LDL R19, [R1+0x7c8] ;  /* 0x0007c80001137983 */ /* 0x000ea80000100800 */
[----:B------:R4:W-:Y:S01]  /*2b10*/  STL [R1+0xf0], R4 ;  /* 0x0000f00401007387 */ /* 0x0009e20000100800 */
[----:B------:R-:W-:Y:S01]  /*2b20*/  IMAD.HI.U32 R5, R0, R3, RZ ;  /* 0x0000000300057227 */ /* 0x000fe200078e00ff */
[----:B---3--:R-:W-:Y:S02]  /*2b30*/  IABS R9, R12 ;  /* 0x0000000c00097213 */ /* 0x008fe40000000000 */
[----:B------:R-:W3:Y:S01]  /*2b40*/  LDL R12, [R1+0x7c4] ;  /* 0x0007c400010c7983 */ /* 0x000ee20000100800 */
[----:B------:R-:W-:Y:S01]  /*2b50*/  IMAD.MOV R5, RZ, RZ, -R5 ;  /* 0x000000ffff057224 */ /* 0x000fe200078e0a05 */
[----:B----4-:R-:W-:-:S02]  /*2b60*/  IABS R4, R13 ;  /* 0x0000000d00047213 */ /* 0x010fc40000000000 */
[----:B------:R-:W4:Y:S01]  /*2b70*/  LDL R13, [R1+0x7c0] ;  /* 0x0007c000010d7983 */ /* 0x000f220000100800 */
[----:B------:R-:W-:-:S04]  /*2b80*/  IMAD.HI.U32 R10, R0, R9, RZ ;  /* 0x00000009000a7227 */ /* 0x000fc800078e00ff */
        /* <DEDUP_REMOVED lines=8> */
[C---:B------:R-:W-:Y:S02]  /*2c10*/  IMAD R10, R28.reuse, R10, R9 ;  /* 0x0000000a1c0a7224 */ /* 0x040fe400078e0209 */
[----:B------:R-:W-:Y:S01]  /*2c20*/  IMAD R9, R28, R11, R4 ;  /* 0x0000000b1c097224 */ /* 0x000fe200078e0204 */
[----:B------:R-:W-:Y:S02]  /*2c30*/  IABS R5, R14 ;  /* 0x0000000e00057213 */ /* 0x000fe40000000000 */
[----:B------:R-:W4:Y:S04]  /*2c40*/  LDL R14, [R1+0x7b8] ;  /* 0x0007b800010e7983 */ /* 0x000f280000100800 */
[----:B------:R1:W-:Y:S01]  /*2c50*/  STL [R1+0xec], R10 ;  /* 0x0000ec0a01007387 */ /* 0x0003e20000100800 */
[----:B0-----:R-:W-:-:S03]  /*2c60*/  IABS R3, R15 ;  /* 0x0000000f00037213 */ /* 0x001fc60000000000 */
[----:B------:R3:W-:Y:S04]  /*2c70*/  STL [R1+0xd4], R9 ;  /* 0x0000d40901007387 */ /* 0x0007e80000100800 */
        /* <DEDUP_REMOVED lines=12> */
[----:B------:R-:W2:Y:S03]  /*2d40*/  LDL R19, [R1+0x7b0] ;  /* 0x0007b00001137983 */ /* 0x000ea60000100800 */
[C---:B-1----:R-:W-:Y:S01]  /*2d50*/  IMAD.HI.U32 R10, R0.reuse, R6, RZ ;  /* 0x00000006000a7227 */ /* 0x042fe200078e00ff */
[----:B---3--:R-:W-:Y:S02]  /*2d60*/  IABS R9, R12 ;  /* 0x0000000c00097213 */ /* 0x008fe40000000000 */
[----:B------:R-:W3:Y:S03]  /*2d70*/  LDL R12, [R1+0x7ac] ;  /* 0x0007ac00010c7983 */ /* 0x000ee60000100800 */
[----:B------:R-:W-:Y:S01]  /*2d80*/  IMAD.HI.U32 R11, R0, R9, RZ ;  /* 0x00000009000b7227 */ /* 0x000fe200078e00ff */
[----:B------:R-:W-:Y:S01]  /*2d90*/  STL [R1+0xe0], R7 ;  /* 0x0000e00701007387 */ /* 0x000fe20000100800 */
[----:B----4-:R-:W-:-:S02]  /*2da0*/  IABS R5, R13 ;  /* 0x0000000d00057213 */ /* 0x010fc40000000000 */
[----:B------:R-:W-:Y:S01]  /*2db0*/  IMAD.MOV R10, RZ, RZ, -R10 ;  /* 0x000000ffff0a7224 */ /* 0x000fe200078e0a0a */
[----:B------:R-:W4:Y:S01]  /*2dc0*/  LDL R13, [R1+0x7a4] ;  /* 0x0007a400010d7983 */ /* 0x000f220000100800 */
[----:B------:R-:W-:Y:S02]  /*2dd0*/  IMAD.MOV R11, RZ, RZ, -R11 ;  /* 0x000000ffff0b7224 */ /* 0x000fe400078e0a0b */
[----:B------:R-:W-:Y:S02]  /*2de0*/  IMAD R10, R28, R10, R6 ;  /* 0x0000000a1c0a7224 */ /* 0x000fe400078e0206 */
[----:B0-----:R-:W-:Y:S01]  /*2df0*/  IMAD.HI.U32 R8, R0, R5, RZ ;  /* 0x0000000500087227 */ /* 0x001fe200078e00ff */
[----:B------:R0:W-:Y:S03]  /*2e00*/  STL [R1+0xe4], R3 ;  /* 0x0000e40301007387 */ /* 0x0001e60000100800 */
[C---:B------:R-:W-:Y:S01]  /*2e10*/  IMAD R9, R28.reuse, R11, R9 ;  /* 0x0000000b1c097224 */ /* 0x040fe200078e0209 */
[----:B------:R-:W-:Y:S01]  /*2e20*/  IABS R4, R18 ;  /* 0x0000001200047213 */ /* 0x000fe20000000000 */
[----:B------:R-:W-:Y:S01]  /*2e30*/  IMAD.MOV R8, RZ, RZ, -R8 ;  /* 0x000000ffff087224 */ /* 0x000fe200078e0a08 */
[----:B------:R-:W4:Y:S04]  /*2e40*/  LDL R18, [R1+0x7a8] ;  /* 0x0007a80001127983 */ /* 0x000f280000100800 */
[----:B------:R1:W-:Y:S01]  /*2e50*/  STL [R1+0xd8], R10 ;  /* 0x0000d80a01007387 */ /* 0x0003e20000100800 */
[----:B------:R-:W-:-:S03]  /*2e60*/  IMAD R8, R28, R8, R5 ;  /* 0x000000081c087224 */ /* 0x000fc600078e0205 */
[----:B------:R2:W-:Y:S01]  /*2e70*/  STL [R1+0xc0], R9 ;  /* 0x0000c00901007387 */ /* 0x0005e20000100800 */
[----:B0-----:R-:W-:-:S03]  /*2e80*/  IABS R3, R14 ;  /* 0x0000000e00037213 */ /* 0x001fc60000000000 */
[----:B------:R-:W4:Y:S04]  /*2e90*/  LDL R14, [R1+0x79c] ;  /* 0x00079c00010e7983 */ /* 0x000f280000100800 */
[----:B------:R0:W-:Y:S01]  /*2ea0*/  STL [R1+0xc8], R8 ;  /* 0x0000c80801007387 */ /* 0x0001e20000100800 */
[----:B------:R-:W-:-:S03]  /*2eb0*/  IABS R5, R15 ;  /* 0x0000000f00057213 */ /* 0x000fc60000000000 */
[----:B------:R-:W4:Y:S01]  /*2ec0*/  LDL R15, [R1+0x7a0] ;  /* 0x0007a000010f7983 */ /* 0x000f220000100800 */
[----:B------:R-:W-:-:S04]  /*2ed0*/  IMAD.HI.U32 R7, R0, R4, RZ ;  /* 0x0000000400077227 */ /* 0x000fc800078e00ff */
[----:B------:R-:W-:Y:S02]  /*2ee0*/  IMAD.MOV R7, RZ, RZ, -R7 ;  /* 0x000000ffff077224 */ /* 0x000fe400078e0a07 */
[----:B------:R-:W-:-:S04]  /*2ef0*/  IMAD.HI.U32 R6, R0, R3, RZ ;  /* 0x0000000300067227 */ /* 0x000fc800078e00ff */
[----:B------:R-:W-:Y:S02]  /*2f00*/  IMAD R7, R28, R7, R4 ;  /* 0x000000071c077224 */ /* 0x000fe400078e0204 */
[----:B------:R-:W-:Y:S02]  /*2f10*/  IMAD.MOV R6, RZ, RZ, -R6 ;  /* 0x000000ffff067224 */ /* 0x000fe400078e0a06 */
[----:B-1----:R-:W-:-:S04]  /*2f20*/  IMAD.HI.U32 R10, R0, R5, RZ ;  /* 0x00000005000a7227 */ /* 0x002fc800078e00ff */
[----:B------:R-:W-:Y:S02]  /*2f30*/  IMAD R3, R28, R6, R3 ;  /* 0x000000061c037224 */ /* 0x000fe400078e0203 */
[----:B------:R-:W-:-:S04]  /*2f40*/  IMAD.MOV R10, RZ, RZ, -R10 ;  /* 0x000000ffff0a7224 */ /* 0x000fc800078e0a0a */
[----:B------:R-:W-:Y:S01]  /*2f50*/  IMAD R10, R28, R10, R5 ;  /* 0x0000000a1c0a7224 */ /* 0x000fe200078e0205 */
[----:B--2---:R-:W-:Y:S02]  /*2f60*/  IABS R9, R19 ;  /* 0x0000001300097213 */ /* 0x004fe40000000000 */
[----:B------:R-:W2:Y:S04]  /*2f70*/  LDL R19, [R1+0x794] ;  /* 0x0007940001137983 */ /* 0x000ea80000100800 */
[----:B------:R-:W-:Y:S01]  /*2f80*/  STL [R1+0xcc], R7 ;  /* 0x0000cc0701007387 */ /* 0x000fe20000100800 */
[----:B------:R-:W-:Y:S01]  /*2f90*/  IMAD.HI.U32 R11, R0, R9, RZ ;  /* 0x00000009000b7227 */ /* 0x000fe200078e00ff */
[----:B---3--:R-:W-:Y:S02]  /*2fa0*/  IABS R4, R12 ;  /* 0x0000000c00047213 */ /* 0x008fe40000000000 */
[----:B------:R-:W3:Y:S01]  /*2fb0*/  LDL R12, [R1+0x798] ;  /* 0x00079800010c7983 */ /* 0x000ee20000100800 */
[----:B------:R-:W-:-:S02]  /*2fc0*/  IMAD.MOV R11, RZ, RZ, -R11 ;  /* 0x000000ffff0b7224 */ /* 0x000fc400078e0a0b */
[----:B0-----:R-:W-:Y:S01]  /*2fd0*/  IMAD.HI.U32 R8, R0, R4, RZ ;  /* 0x0000000400087227 */ /* 0x001fe200078e00ff */
[----:B------:R0:W-:Y:S01]  /*2fe0*/  STL [R1+0xd0], R3 ;  /* 0x0000d00301007387 */ /* 0x0001e20000100800 */
[----:B----4-:R-:W-:-:S03]  /*2ff0*/  IABS R6, R13 ;  /* 0x0000000d00067213 */ /* 0x010fc60000000000 */
[----:B------:R-:W4:Y:S01]  /*3000*/  LDL R13, [R1+0x790] ;  /* 0x00079000010d7983 */ /* 0x000f220000100800 */
[----:B------:R-:W-:Y:S02]  /*3010*/  IMAD.MOV R8, RZ, RZ, -R8 ;  /* 0x000000ffff087224 */ /* 0x000fe400078e0a08 */
[C---:B------:R-:W-:Y:S02]  /*3020*/  IMAD R9, R28.reuse, R11, R9 ;  /* 0x0000000b1c097224 */ /* 0x040fe400078e0209 */
[----:B------:R-:W-:Y:S01]  /*3030*/  IMAD R4, R28, R8, R4 ;  /* 0x000000081c047224 */ /* 0x000fe200078e0204 */
[----:B------:R-:W-:Y:S01]  /*3040*/  STL [R1+0xc4], R10 ;  /* 0x0000c40a01007387 */ /* 0x000fe20000100800 */
[----:B0-----:R-:W-:-:S03]  /*3050*/  IABS R3, R18 ;  /* 0x0000001200037213 */ /* 0x001fc60000000000 */
[----:B------:R0:W-:Y:S04]  /*3060*/  STL [R1+0xac], R9 ;  /* 0x0000ac0901007387 */ /* 0x0001e80000100800 */
[----:B------:R-:W4:Y:S04]  /*3070*/  LDL R18, [R1+0x78c] ;  /* 0x00078c0001127983 */ /* 0x000f280000100800 */
[----:B------:R1:W-:Y:S01]  /*3080*/  STL [R1+0xb4], R4 ;  /* 0x0000b40401007387 */ /* 0x0003e20000100800 */
[----:B0-----:R-:W-:-:S03]  /*3090*/  IABS R9, R14 ;  /* 0x0000000e00097213 */ /* 0x001fc60000000000 */
[----:B------:R-:W4:Y:S01]  /*30a0*/  LDL R14, [R1+0x788] ;  /* 0x00078800010e7983 */ /* 0x000f220000100800 */
[----:B-1----:R-:W-:-:S03]  /*30b0*/  IABS R4, R15 ;  /* 0x0000000f00047213 */ /* 0x002fc60000000000 */
        /* <DEDUP_REMOVED lines=17> */
[----:B------:R-:W-:Y:S01]  /*31d0*/  IMAD.HI.U32 R8, R0, R6, RZ ;  /* 0x0000000600087227 */ /* 0x000fe200078e00ff */
[----:B---3--:R-:W-:Y:S02]  /*31e0*/  IABS R5, R12 ;  /* 0x0000000c00057213 */ /* 0x008fe40000000000 */
[----:B------:R-:W3:Y:S01]  /*31f0*/  LDL R12, [R1+0x77c] ;  /* 0x00077c00010c7983 */ /* 0x000ee20000100800 */
[----:B------:R-:W-:-:S03]  /*3200*/  IMAD.MOV R8, RZ, RZ, -R8 ;  /* 0x000000ffff087224 */ /* 0x000fc600078e0a08 */
[----:B------:R-:W-:Y:S01]  /*3210*/  STL [R1+0xb0], R10 ;  /* 0x0000b00a01007387 */ /* 0x000fe20000100800 */
[----:B----4-:R-:W-:-:S03]  /*3220*/  IABS R3, R13 ;  /* 0x0000000d00037213 */ /* 0x010fc60000000000 */
[----:B------:R0:W-:Y:S04]  /*3230*/  STL [R1+0x98], R9 ;  /* 0x0000980901007387 */ /* 0x0001e80000100800 */
[----:B------:R-:W4:Y:S01]  /*3240*/  LDL R13, [R1+0x774] ;  /* 0x00077400010d7983 */ /* 0x000f220000100800 */
[----:B------:R-:W-:Y:S02]  /*3250*/  IMAD R6, R28, R8, R6 ;  /* 0x000000081c067224 */ /* 0x000fe400078e0206 */
        /* <DEDUP_REMOVED lines=26> */
[----:B------:R-:W-:Y:S04]  /*3400*/  STL [R1+0x9c], R10 ;  /* 0x00009c0a01007387 */ /* 0x000fe80000100800 */
[----:B------:R0:W-:Y:S01]  /*3410*/  STL [R1+0x88], R9 ;  /* 0x0000880901007387 */ /* 0x0001e20000100800 */
[----:B---3--:R-:W-:-:S03]  /*3420*/  IABS R3, R12 ;  /* 0x0000000c00037213 */ /* 0x008fc60000000000 */
[----:B------:R-:W3:Y:S01]  /*3430*/  LDL R12, [R1+0x768] ;  /* 0x00076800010c7983 */ /* 0x000ee20000100800 */
[----:B------:R-:W-:-:S03]  /*3440*/  IMAD.HI.U32 R7, R0, R4, RZ ;  /* 0x0000000400077227 */ /* 0x000fc600078e00ff */
[----:B------:R1:W-:Y:S01]  /*3450*/  STL [R1+0x90], R8 ;  /* 0x0000900801007387 */ /* 0x0003e20000100800 */
[----:B------:R-:W-:Y:S01]  /*3460*/  IMAD.MOV R7, RZ, RZ, -R7 ;  /* 0x000000ffff077224 */ /* 0x000fe200078e0a07 */
[----:B----4-:R-:W-:Y:S02]  /*3470*/  IABS R5, R13 ;  /* 0x0000000d00057213 */ /* 0x010fe40000000000 */
[----:B------:R-:W4:Y:S01]  /*3480*/  LDL R13, [R1+0x760] ;  /* 0x00076000010d7983 */ /* 0x000f220000100800 */
[----:B------:R-:W-:-:S04]  /*3490*/  IMAD.HI.U32 R6, R0, R3, RZ ;  /* 0x0000000300067227 */ /* 0x000fc800078e00ff */
[C---:B------:R-:W-:Y:S02]  /*34a0*/  IMAD R7, R28.reuse, R7, R4 ;  /* 0x000000071c077224 */ /* 0x040fe400078e0204 */
[----:B------:R-:W-:Y:S01]  /*34b0*/  IMAD.MOV R6, RZ, RZ, -R6 ;  /* 0x000000ffff067224 */ /* 0x000fe200078e0a06 */
[----:B0-----:R-:W-:Y:S02]  /*34c0*/  IABS R9, R18 ;  /* 0x0000001200097213 */ /* 0x001fe40000000000 */
[----:B------:R-:W4:Y:S01]  /*34d0*/  LDL R18, [R1+0x75c] ;  /* 0x00075c0001127983 */ /* 0x000f220000100800 */
[----:B------:R-:W-:-:S03]  /*34e0*/  IMAD R3, R28, R6, R3 ;  /* 0x000000061c037224 */ /* 0x000fc600078e0203 */
[----:B------:R0:W-:Y:S01]  /*34f0*/  STL [R1+0x94], R7 ;  /* 0x0000940701007387 */ /* 0x0001e20000100800 */
[----:B------:R-:W-:-:S03]  /*3500*/  IABS R4, R14 ;  /* 0x0000000e00047213 */ /* 0x000fc60000000000 */
        /* <DEDUP_REMOVED lines=13> */
[----:B------:R1:W-:Y:S04]  /*35e0*/  STL [R1+0x8c], R10 ;  /* 0x00008c0a01007387 */ /* 0x0003e80000100800 */
[----:B------:R4:W-:Y:S01]  /*35f0*/  STL [R1+0x80], R9 ;  /* 0x0000800901007387 */ /* 0x0009e20000100800 */
[----:B0-----:R-:W-:-:S04]  /*3600*/  IMAD.HI.U32 R7, R0, R6, RZ ;  /* 0x0000000600077227 */ /* 0x001fc800078e00ff */
        /* <DEDUP_REMOVED lines=9> */
[----:B-1----:R-:W-:Y:S01]  /*36a0*/  IMAD.HI.U32 R10, R0, R4, RZ ;  /* 0x00000004000a7227 */ /* 0x002fe200078e00ff */
[----:B----4-:R-:W-:Y:S02]  /*36b0*/  IABS R9, R13 ;  /* 0x0000000d00097213 */ /* 0x010fe40000000000 */
[----:B------:R-:W4:Y:S01]  /*36c0*/  LDL R13, [R1+0x748] ;  /* 0x00074800010d7983 */ /* 0x000f220000100800 */
[----:B------:R-:W-:Y:S02]  /*36d0*/  IMAD R3, R28, R5, R3 ;  /* 0x000000051c037224 */ /* 0x000fe400078e0203 */
[----:B------:R-:W-:Y:S01]  /*36e0*/  IMAD.HI.U32 R11, R0, R9, RZ ;  /* 0x00000009000b7227 */ /* 0x000fe200078e00ff */
[----:B------:R-:W-:Y:S03]  /*36f0*/  STL [R1+0x1a4], R7 ;  /* 0x0001a40701007387 */ /* 0x000fe60000100800 */
[----:B------:R-:W-:Y:S01]  /*3700*/  IMAD.MOV R10, RZ, RZ, -R10 ;  /* 0x000000ffff0a7224 */ /* 0x000fe200078e0a0a */
[----:B------:R-:W-:Y:S01]  /*3710*/  IABS R6, R18 ;  /* 0x0000001200067213 */ /* 0x000fe20000000000 */
[----:B------:R-:W-:Y:S01]  /*3720*/  IMAD.MOV R11, RZ, RZ, -R11 ;  /* 0x000000ffff0b7224 */ /* 0x000fe200078e0a0b */
[----:B------:R-:W4:Y:S01]  /*3730*/  LDL R18, [R1+0x744] ;  /* 0x0007440001127983 */ /* 0x000f220000100800 */
[----:B------:R-:W-:-:S03]  /*3740*/  IMAD R10, R28, R10, R4 ;  /* 0x0000000a1c0a7224 */ /* 0x000fc600078e0204 */
[----:B------:R0:W-:Y:S01]  /*3750*/  STL [R1+0x1ac], R3 ;  /* 0x0001ac0301007387 */ /* 0x0001e20000100800 */
[----:B------:R-:W-:-:S03]  /*3760*/  IABS R5, R14 ;  /* 0x0000000e00057213 */ /* 0x000fc60000000000 */
[----:B------:R-:W4:Y:S01]  /*3770*/  LDL R14, [R1+0x740] ;  /* 0x00074000010e7983 */ /* 0x000f220000100800 */
[----:B------:R-:W-:-:S03]  /*3780*/  IMAD R9, R28, R11, R9 ;  /* 0x0000000b1c097224 */ /* 0x000fc600078e0209 */
[----:B------:R-:W-:Y:S04]  /*3790*/  STL [R1+0x19c], R10 ;  /* 0x00019c0a01007387 */ /* 0x000fe80000100800 */
[----:B------:R2:W-:Y:S01]  /*37a0*/  STL [R1+0x170], R9 ;  /* 0x0001700901007387 */ /* 0x0005e20000100800 */
[----:B0-----:R-:W-:-:S03]  /*37b0*/  IABS R3, R15 ;  /* 0x0000000f00037213 */ /* 0x001fc60000000000 */
        /* <DEDUP_REMOVED lines=14> */
[----:B------:R-:W3:Y:S04]  /*38a0*/  LDL R12, [R1+0x734] ;  /* 0x00073400010c7983 */ /* 0x000ee80000100800 */
[----:B------:R-:W-:Y:S01]  /*38b0*/  STL [R1+0x188], R7 ;  /* 0x0001880701007387 */ /* 0x000fe20000100800 */
[C---:B------:R-:W-:Y:S01]  /*38c0*/  IMAD.HI.U32 R10, R0.reuse, R9, RZ ;  /* 0x00000009000a7227 */ /* 0x040fe200078e00ff */
[----:B----4-:R-:W-:Y:S02]  /*38d0*/  IABS R5, R13 ;  /* 0x0000000d00057213 */ /* 0x010fe40000000000 */
[----:B------:R-:W4:Y:S01]  /*38e0*/  LDL R13, [R1+0x730] ;  /* 0x00073000010d7983 */ /* 0x000f220000100800 */
[----:B------:R-:W-:-:S04]  /*38f0*/  IMAD.HI.U32 R11, R0, R6, RZ ;  /* 0x00000006000b7227 */ /* 0x000fc800078e00ff */
[----:B------:R-:W-:Y:S01]  /*3900*/  IMAD.MOV R10, RZ, RZ, -R10 ;  /* 0x000000ffff0a7224 */ /* 0x000fe200078e0a0a */
[----:B------:R0:W-:Y:S01]  /*3910*/  STL [R1+0x190], R3 ;  /* 0x0001900301007387 */ /* 0x0001e20000100800 */
[----:B------:R-:W-:Y:S02]  /*3920*/  IMAD.MOV R11, RZ, RZ, -R11 ;  /* 0x000000ffff0b7224 */ /* 0x000fe400078e0a0b */
[C---:B------:R-:W-:Y:S02]  /*3930*/  IMAD R10, R28.reuse, R10, R9 ;  /* 0x0000000a1c0a7224 */ /* 0x040fe400078e0209 */
[----:B------:R-:W-:Y:S01]  /*3940*/  IMAD R9, R28, R11, R6 ;  /* 0x0000000b1c097224 */ /* 0x000fe200078e0206 */
[----:B------:R-:W-:Y:S02]  /*3950*/  IABS R4, R18 ;  /* 0x0000001200047213 */ /* 0x000fe40000000000 */
[----:B------:R-:W4:Y:S01]  /*3960*/  LDL R18, [R1+0x72c] ;  /* 0x00072c0001127983 */ /* 0x000f220000100800 */
[----:B0-----:R-:W-:-:S03]  /*3970*/  IABS R3, R14 ;  /* 0x0000000e00037213 */ /* 0x001fc60000000000 */
[----:B------:R-:W4:Y:S04]  /*3980*/  LDL R14, [R1+0x724] ;  /* 0x00072400010e7983 */ /* 0x000f280000100800 */
[----:B------:R-:W-:Y:S04]  /*3990*/  STL [R1+0x178], R10 ;  /* 0x0001780a01007387 */ /* 0x000fe80000100800 */
[----:B------:R0:W-:Y:S02]  /*39a0*/  STL [R1+0x134], R9 ;  /* 0x0001340901007387 */ /* 0x0001e40000100800 */
[----:B0-----:R-:W-:-:S02]  /*39b0*/  IABS R9, R15 ;  /* 0x0000000f00097213 */ /* 0x001fc40000000000 */
[----:B------:R-:W4:Y:S01]  /*39c0*/  LDL R15, [R1+0x728] ;  /* 0x00072800010f7983 */ /* 0x000f220000100800 */
[----:B------:R-:W-:-:S04]  /*39d0*/  IMAD.HI.U32 R8, R0, R5, RZ ;  /* 0x0000000500087227 */ /* 0x000fc800078e00ff */
[----:B------:R-:W-:Y:S02]  /*39e0*/  IMAD.MOV R8, RZ, RZ, -R8 ;  /* 0x000000ffff087224 */ /* 0x000fe400078e0a08 */
[----:B------:R-:W-:-:S04]  /*39f0*/  IMAD.HI.U32 R7, R0, R4, RZ ;  /* 0x0000000400077227 */ /* 0x000fc800078e00ff */
[----:B------:R-:W-:Y:S02]  /*3a00*/  IMAD R5, R28, R8, R5 ;  /* 0x000000081c057224 */ /* 0x000fe400078e0205 */
[----:B------:R-:W-:-:S04]  /*3a10*/  IMAD.HI.U32 R6, R0, R3, RZ ;  /* 0x0000000300067227 */ /* 0x000fc800078e00ff */
[----:B------:R-:W-:Y:S01]  /*3a20*/  IMAD.MOV R7, RZ, RZ, -R7 ;  /* 0x000000ffff077224 */ /* 0x000fe200078e0a07 */
[----:B------:R2:W-:Y:S01]  /*3a30*/  STL [R1+0x148], R5 ;  /* 0x0001480501007387 */ /* 0x0005e20000100800 */
[----:B------:R-:W-:Y:S02]  /*3a40*/  IMAD.MOV R6, RZ, RZ, -R6 ;  /* 0x000000ffff067224 */ /* 0x000fe400078e0a06 */
[C---:B------:R-:W-:Y:S02]  /*3a50*/  IMAD R7, R28.reuse, R7, R4 ;  /* 0x000000071c077224 */ /* 0x040fe400078e0204 */
[----:B------:R-:W-:Y:S02]  /*3a60*/  IMAD R3, R28, R6, R3 ;  /* 0x000000061c037224 */ /* 0x000fe400078e0203 */
[----:B------:R-:W-:-:S04]  /*3a70*/  IMAD.HI.U32 R10, R0, R9, RZ ;  /* 0x00000009000a7227 */ /* 0x000fc800078e00ff */
[----:B------:R-:W-:-:S04]  /*3a80*/  IMAD.MOV R10, RZ, RZ, -R10 ;  /* 0x000000ffff0a7224 */ /* 0x000fc800078e0a0a */
[----:B------:R-:W-:Y:S01]  /*3a90*/  IMAD R10, R28, R10, R9 ;  /* 0x0000000a1c0a7224 */ /* 0x000fe200078e0209 */
[----:B--2---:R-:W-:Y:S02]  /*3aa0*/  IABS R5, R19 ;  /* 0x0000001300057213 */ /* 0x004fe40000000000 */
[----:B------:R-:W2:Y:S03]  /*3ab0*/  LDL R19, [R1+0x71c] ;  /* 0x00071c0001137983 */ /* 0x000ea60000100800 */
[----:B------:R-:W-:Y:S01]  /*3ac0*/  IMAD.HI.U32 R11, R0, R5, RZ ;  /* 0x00000005000b7227 */ /* 0x000fe200078e00ff */
[----:B------:R-:W-:Y:S01]  /*3ad0*/  STL [R1+0x14c], R7 ;  /* 0x00014c0701007387 */ /* 0x000fe20000100800 */
[----:B---3--:R-:W-:-:S03]  /*3ae0*/  IABS R4, R12 ;  /* 0x0000000c00047213 */ /* 0x008fc60000000000 */
[----:B------:R-:W3:Y:S01]  /*3af0*/  LDL R12, [R1+0x720] ;  /* 0x00072000010c7983 */ /* 0x000ee20000100800 */
[----:B------:R-:W-:Y:S02]  /*3b00*/  IMAD.MOV R11, RZ, RZ, -R11 ;  /* 0x000000ffff0b7224 */ /* 0x000fe400078e0a0b */
[----:B------:R-:W-:Y:S01]  /*3b10*/  IMAD.HI.U32 R8, R0, R4, RZ ;  /* 0x0000000400087227 */ /* 0x000fe200078e00ff */
[----:B------:R-:W-:Y:S03]  /*3b20*/  STL [R1+0x150], R3 ;  /* 0x0001500301007387 */ /* 0x000fe60000100800 */
[----:B------:R-:W-:Y:S01]  /*3b30*/  IMAD.MOV R8, RZ, RZ, -R8 ;  /* 0x000000ffff087224 */ /* 0x000fe200078e0a08 */
[----:B----4-:R-:W-:Y:S02]  /*3b40*/  IABS R6, R13 ;  /* 0x0000000d00067213 */ /* 0x010fe40000000000 */
[----:B------:R-:W4:Y:S01]  /*3b50*/  LDL R13, [R1+0x714] ;  /* 0x00071400010d7983 */ /* 0x000f220000100800 */
[----:B------:R-:W-:-:S02]  /*3b60*/  IMAD R9, R28, R11, R5 ;  /* 0x0000000b1c097224 */ /* 0x000fc400078e0205 */
[----:B------:R-:W-:Y:S01]  /*3b70*/  IMAD R4, R28, R8, R4 ;  /* 0x000000081c047224 */ /* 0x000fe200078e0204 */
[----:B------:R-:W-:Y:S04]  /*3b80*/  STL [R1+0x138], R10 ;  /* 0x0001380a01007387 */ /* 0x000fe80000100800 */
[----:B------:R0:W-:Y:S04]  /*3b90*/  STL [R1+0xf8], R9 ;  /* 0x0000f80901007387 */ /* 0x0001e80000100800 */
[----:B------:R-:W4:Y:S04]  /*3ba0*/  LDL R17, [R1+0x718] ;  /* 0x0007180001117983 */ /* 0x000f280000100800 */
[----:B------:R1:W-:Y:S01]  /*3bb0*/  STL [R1+0x108], R4 ;  /* 0x0001080401007387 */ /* 0x0003e20000100800 */
[----:B0-----:R-:W-:-:S03]  /*3bc0*/  IABS R9, R14 ;  /* 0x0000000e00097213 */ /* 0x001fc60000000000 */
[----:B------:R-:W4:Y:S01]  /*3bd0*/  LDL R14, [R1+0x70c] ;  /* 0x00070c00010e7983 */ /* 0x000f220000100800 */
[----:B-1----:R-:W-:-:S03]  /*3be0*/  IABS R4, R15 ;  /* 0x0000000f00047213 */ /* 0x002fc60000000000 */
[----:B------:R-:W4:Y:S01]  /*3bf0*/  LDL R15, [R1+0x710] ;  /* 0x00071000010f7983 */ /* 0x000f220000100800 */
[----:B------:R-:W-:Y:S01]  /*3c00*/  IABS R3, R18 ;  /* 0x0000001200037213 */ /* 0x000fe20000000000 */
[----:B------:R-:W-:-:S04]  /*3c10*/  IMAD.HI.U32 R7, R0, R6, RZ ;  /* 0x0000000600077227 */ /* 0x000fc800078e00ff */
[----:B------:R-:W-:-:S04]  /*3c20*/  IMAD.HI.U32 R5, R0, R3, RZ ;  /* 0x0000000300057227 */ /* 0x000fc800078e00ff */
[----:B------:R-:W-:Y:S02]  /*3c30*/  IMAD.MOV R7, RZ, RZ, -R7 ;  /* 0x000000ffff077224 */ /* 0x000fe400078e0a07 */
[----:B------:R-:W-:-:S04]  /*3c40*/  IMAD.HI.U32 R10, R0, R9, RZ ;  /* 0x00000009000a7227 */ /* 0x000fc800078e00ff */
[----:B------:R-:W-:Y:S02]  /*3c50*/  IMAD.MOV R5, RZ, RZ, -R5 ;  /* 0x000000ffff057224 */ /* 0x000fe400078e0a05 */
[----:B------:R-:W-:-:S04]  /*3c60*/  IMAD.HI.U32 R11, R0, R4, RZ ;  /* 0x00000004000b7227 */ /* 0x000fc800078e00ff */
[C---:B------:R-:W-:Y:S02]  /*3c70*/  IMAD R7, R28.reuse, R7, R6 ;  /* 0x000000071c077224 */ /* 0x040fe400078e0206 */
[----:B------:R-:W-:Y:S02]  /*3c80*/  IMAD.MOV R10, RZ, RZ, -R10 ;  /* 0x000000ffff0a7224 */ /* 0x000fe400078e0a0a */
[C---:B------:R-:W-:Y:S02]  /*3c90*/  IMAD R3, R28.reuse, R5, R3 ;  /* 0x000000051c037224 */ /* 0x040fe400078e0203 */
[----:B------:R-:W-:Y:S01]  /*3ca0*/  IMAD.MOV R11, RZ, RZ, -R11 ;  /* 0x000000ffff0b7224 */ /* 0x000fe200078e0a0b */
[----:B------:R0:W-:Y:S01]  /*3cb0*/  STL [R1+0x110], R7 ;  /* 0x0001100701007387 */ /* 0x0001e20000100800 */
[C---:B------:R-:W-:Y:S02]  /*3cc0*/  IMAD R10, R28.reuse, R10, R9 ;  /* 0x0000000a1c0a7224 */ /* 0x040fe400078e0209 */
[----:B------:R-:W-:Y:S01]  /*3cd0*/  IMAD R9, R28, R11, R4 ;  /* 0x0000000b1c097224 */ /* 0x000fe200078e0204 */
[----:B--2---:R-:W-:-:S02]  /*3ce0*/  IABS R6, R19 ;  /* 0x0000001300067213 */ /* 0x004fc40000000000 */
[----:B------:R-:W2:Y:S04]  /*3cf0*/  LDL R19, [R1+0x708] ;  /* 0x0007080001137983 */ /* 0x000ea80000100800 */
[----:B------:R4:W-:Y:S01]  /*3d00*/  STL [R1+0x118], R3 ;  /* 0x0001180301007387 */ /* 0x0009e20000100800 */
[----:B0-----:R-:W-:Y:S01]  /*3d10*/  IMAD.HI.U32 R7, R0, R6, RZ ;  /* 0x0000000600077227 */ /* 0x001fe200078e00ff */
[----:B---3--:R-:W-:Y:S02]  /*3d20*/  IABS R5, R12 ;  /* 0x0000000c00057213 */ /* 0x008fe40000000000 */
[----:B------:R-:W3:Y:S01]  /*3d30*/  LDL R12, [R1+0x704] ;  /* 0x00070400010c7983 */ /* 0x000ee20000100800 */
[----:B------:R-:W-:-:S03]  /*3d40*/  IMAD.MOV R7, RZ, RZ, -R7 ;  /* 0x000000ffff077224 */ /* 0x000fc600078e0a07 */
[----:B------:R-:W-:Y:S04]  /*3d50*/  STL [R1+0x100], R10 ;  /* 0x0001000a01007387 */ /* 0x000fe80000100800 */
[----:B------:R-:W-:Y:S01]  /*3d60*/  STL [R1+0x38], R9 ;  /* 0x0000380901007387 */ /* 0x000fe20000100800 */
[----:B----4-:R-:W-:-:S03]  /*3d70*/  IABS R3, R13 ;  /* 0x0000000d00037213 */ /* 0x010fc60000000000 */
[----:B------:R-:W4:Y:S01]  /*3d80*/  LDL R13, [R1+0x6fc] ;  /* 0x0006fc00010d7983 */ /* 0x000f220000100800 */
[----:B------:R-:W-:Y:S02]  /*3d90*/  IMAD R6, R28, R7, R6 ;  /* 0x000000071c067224 */ /* 0x000fe400078e0206 */
[----:B------:R-:W-:Y:S01]  /*3da0*/  IMAD.HI.U32 R8, R0, R5, RZ ;  /* 0x0000000500087227 */ /* 0x000fe200078e00ff */
[----:B------:R-:W4:Y:S04]  /*3db0*/  LDL R18, [R1+0x700] ;  /* 0x0007000001127983 */ /* 0x000f280000100800 */
[----:B------:R0:W-:Y:S01]  /*3dc0*/  STL [R1+0x34], R6 ;  /* 0x0000340601007387 */ /* 0x0001e20000100800 */
[----:B------:R-:W-:Y:S01]  /*3dd0*/  IMAD.MOV R8, RZ, RZ, -R8 ;  /* 0x000000ffff087224 */ /* 0x000fe200078e0a08 */
[----:B0-----:R-:W-:-:S02]  /*3de0*/  IABS R6, R14 ;  /* 0x0000000e00067213 */ /* 0x001fc40000000000 */
[----:B------:R-:W4:Y:S01]  /*3df0*/  LDL R14, [R1+0x6f8] ;  /* 0x0006f800010e7983 */ /* 0x000f220000100800 */
[----:B------:R-:W-:Y:S01]  /*3e00*/  IMAD R8, R28, R8, R5 ;  /* 0x000000081c087224 */ /* 0x000fe200078e0205 */
[----:B------:R-:W-:Y:S02]  /*3e10*/  IABS R5, R15 ;  /* 0x0000000f00057213 */ /* 0x000fe40000000000 */
[----:B------:R-:W4:Y:S01]  /*3e20*/  LDL R15, [R1+0x6f4] ;  /* 0x0006f400010f7983 */ /* 0x000f220000100800 */
[----:B------:R-:W-:Y:S01]  /*3e30*/  IABS R7, R17 ;  /* 0x0000001100077213 */ /* 0x000fe20000000000 */
[----:B------:R-:W-:Y:S02]  /*3e40*/  IMAD.HI.U32 R4, R0, R3, RZ ;  /* 0x0000000300047227 */ /* 0x000fe400078e00ff */
[----:B------:R0:W-:Y:S02]  /*3e50*/  STL [R1+0x30], R8 ;  /* 0x0000300801007387 */ /* 0x0001e40000100800 */
[----:B------:R-:W-:-:S02]  /*3e60*/  IMAD.MOV R4, RZ, RZ, -R4 ;  /* 0x000000ffff047224 */ /* 0x000fc400078e0a04 */
[----:B------:R-:W-:-:S04]  /*3e70*/  IMAD.HI.U32 R9, R0, R6, RZ ;  /* 0x0000000600097227 */ /* 0x000fc800078e00ff */
[----:B------:R-:W-:-:S04]  /*3e80*/  IMAD.HI.U32 R10, R0, R5, RZ ;  /* 0x00000005000a7227 */ /* 0x000fc800078e00ff */
[----:B0-----:R-:W-:-:S04]  /*3e90*/  IMAD.HI.U32 R8, R0, R7, RZ ;  /* 0x0000000700087227 */ /* 0x001fc800078e00ff */
[----:B------:R-:W-:Y:S02]  /*3ea0*/  IMAD.MOV R8, RZ, RZ, -R8 ;  /* 0x000000ffff087224 */ /* 0x000fe400078e0a08 */
[C---:B------:R-:W-:Y:S02]  /*3eb0*/  IMAD R4, R28.reuse, R4, R3 ;  /* 0x000000041c047224 */ /* 0x040fe400078e0203 */
[----:B------:R-:W-:Y:S02]  /*3ec0*/  IMAD.MOV R9, RZ, RZ, -R9 ;  /* 0x000000ffff097224 */ /* 0x000fe400078e0a09 */
[----:B------:R-:W-:Y:S02]  /*3ed0*/  IMAD.MOV R10, RZ, RZ, -R10 ;  /* 0x000000ffff0a7224 */ /* 0x000fe400078e0a0a */
[C---:B------:R-:W-:Y:S02]  /*3ee0*/  IMAD R7, R28.reuse, R8, R7 ;  /* 0x000000081c077224 */ /* 0x040fe400078e0207 */
[----:B------:R-:W-:-:S02]  /*3ef0*/  IMAD R6, R28, R9, R6 ;  /* 0x000000091c067224 */ /* 0x000fc400078e0206 */
[----:B------:R-:W-:Y:S01]  /*3f00*/  IMAD R9, R28, R10, R5 ;  /* 0x0000000a1c097224 */ /* 0x000fe200078e0205 */
[----:B--2---:R-:W-:Y:S02]  /*3f10*/  IABS R3, R19 ;  /* 0x0000001300037213 */ /* 0x004fe40000000000 */
[----:B------:R-:W2:Y:S04]  /*3f20*/  LDL R19, [R1+0x6f0] ;  /* 0x0006f00001137983 */ /* 0x000ea80000100800 */
[----:B------:R3:W-:Y:S02]  /*3f30*/  STL [R1+0x2c], R4 ;  /* 0x00002c0401007387 */ /* 0x0007e40000100800 */
[----:B---3--:R-:W-:Y:S02]  /*3f40*/  IABS R4, R12 ;  /* 0x0000000c00047213 */ /* 0x008fe40000000000 */
[----:B------:R-:W3:Y:S04]  /*3f50*/  LDL R12, [R1+0x6ec] ;  /* 0x0006ec00010c7983 */ /* 0x000ee80000100800 */
[----:B------:R0:W-:Y:S01]  /*3f60*/  STL [R1+0x28], R7 ;  /* 0x0000280701007387 */ /* 0x0001e20000100800 */
[----:B----4-:R-:W-:-:S03]  /*3f70*/  IABS R8, R13 ;  /* 0x0000000d00087213 */ /* 0x010fc60000000000 */
[----:B------:R1:W-:Y:S04]  /*3f80*/  STL [R1+0x24], R6 ;  /* 0x0000240601007387 */ /* 0x0003e80000100800 */
[----:B------:R4:W-:Y:S04]  /*3f90*/  STL [R1+0x20], R9 ;  /* 0x0000200901007387 */ /* 0x0009e80000100800 */
[----:B------:R-:W3:Y:S01]  /*3fa0*/  LDL R13, [R1+0x6e4] ;  /* 0x0006e400010d7983 */ /* 0x000ee20000100800 */
[----:B------:R-:W-:-:S04]  /*3fb0*/  IMAD.HI.U32 R11, R0, R3, RZ ;  /* 0x00000003000b7227 */ /* 0x000fc800078e00ff */
[----:B0-----:R-:W-:-:S04]  /*3fc0*/  IMAD.HI.U32 R7, R0, R4, RZ ;  /* 0x0000000400077227 */ /* 0x001fc800078e00ff */
[----:B-1----:R-:W-:Y:S02]  /*3fd0*/  IMAD.MOV R6, RZ, RZ, -R11 ;  /* 0x000000ffff067224 */ /* 0x002fe400078e0a0b */
[----:B----4-:R-:W-:Y:S01]  /*3fe0*/  IMAD.MOV R9, RZ, RZ, -R7 ;  /* 0x000000ffff097224 */ /* 0x010fe200078e0a07 */
[----:B------:R-:W-:Y:S02]  /*3ff0*/  IABS R7, R14 ;  /* 0x0000000e00077213 */ /* 0x000fe40000000000 */
[----:B------:R-:W4:Y:S01]  /*4000*/  LDL R14, [R1+0x6e0] ;  /* 0x0006e000010e7983 */ /* 0x000f220000100800 */
[----:B------:R-:W-:-:S05]  /*4010*/  IMAD R3, R28, R6, R3 ;  /* 0x000000061c037224 */ /* 0x000fca00078e0203 */
[----:B------:R0:W-:Y:S01]  /*4020*/  STL [R1+0x1c], R3 ;  /* 0x00001c0301007387 */ /* 0x0001e20000100800 */
[----:B------:R-:W-:-:S03]  /*4030*/  IABS R6, R15 ;  /* 0x0000000f00067213 */ /* 0x000fc60000000000 */
[----:B------:R-:W4:Y:S01]  /*4040*/  LDL R15, [R1+0x6dc] ;  /* 0x0006dc00010f7983 */ /* 0x000f220000100800 */
[----:B------:R-:W-:Y:S01]  /*4050*/  IABS R5, R18 ;  /* 0x0000001200057213 */ /* 0x000fe20000000000 */
[----:B------:R-:W-:-:S04]  /*4060*/  IMAD R4, R28, R9, R4 ;  /* 0x000000091c047224 */ /* 0x000fc800078e0204 */
[----:B0-----:R-:W-:Y:S01]  /*4070*/  IMAD.MOV.U32 R3, RZ, RZ, R5 ;  /* 0x000000ffff037224 */ /* 0x001fe200078e0005 */
[----:B------:R0:W-:Y:S01]  /*4080*/  STL [R1+0x18], R4 ;  /* 0x0000180401007387 */ /* 0x0001e20000100800 */
[----:B------:R-:W-:Y:S02]  /*4090*/  IMAD.MOV.U32 R5, RZ, RZ, R8 ;  /* 0x000000ffff057224 */ /* 0x000fe400078e0008 */
[----:B------:R-:W-:-:S04]  /*40a0*/  IMAD.HI.U32 R8, R0, R3, RZ ;  /* 0x0000000300087227 */ /* 0x000fc800078e00ff */
[----:B------:R-:W-:-:S04]  /*40b0*/  IMAD.HI.U32 R9, R0, R5, RZ ;  /* 0x0000000500097227 */ /* 0x000fc800078e00ff */
[----:B0-----:R-:W-:Y:S02]  /*40c0*/  IMAD.MOV.U32 R4, RZ, RZ, R7 ;  /* 0x000000ffff047224 */ /* 0x001fe400078e0007 */
[----:B------:R-:W-:Y:S02]  /*40d0*/  IMAD.MOV R8, RZ, RZ, -R8 ;  /* 0x000000ffff087224 */ /* 0x000fe400078e0a08 */
[----:B------:R-:W-:-:S04]  /*40e0*/  IMAD.HI.U32 R10, R0, R4, RZ ;  /* 0x00000004000a7227 */ /* 0x000fc800078e00ff */
[----:B------:R-:W-:Y:S02]  /*40f0*/  IMAD.MOV R9, RZ, RZ, -R9 ;  /* 0x000000ffff097224 */ /* 0x000fe400078e0a09 */
[----:B------:R-:W-:Y:S02]  /*4100*/  IMAD.MOV R10, RZ, RZ, -R10 ;  /* 0x000000ffff0a7224 */ /* 0x000fe400078e0a0a */
[C---:B------:R-:W-:Y:S02]  /*4110*/  IMAD R16, R28.reuse, R8, R3 ;  /* 0x000000081c107224 */ /* 0x040fe400078e0203 */
[C---:B------:R-:W-:Y:S02]  /*4120*/  IMAD R3, R28.reuse, R9, R5 ;  /* 0x000000091c037224 */ /* 0x040fe400078e0205 */
[----:B------:R-:W-:Y:S01]  /*4130*/  IMAD R4, R28, R10, R4 ;  /* 0x0000000a1c047224 */ /* 0x000fe200078e0204 */
[----:B------:R-:W-:Y:S01]  /*4140*/  STL [R1+0x14], R16 ;  /* 0x0000141001007387 */ /* 0x000fe20000100800 */
[----:B------:R-:W-:-:S03]  /*4150*/  IMAD.HI.U32 R11, R0, R6, RZ ;  /* 0x00000006000b7227 */ /* 0x000fc600078e00ff */
[----:B------:R3:W-:Y:S01]  /*4160*/  STL [R1+0x10], R3 ;  /* 0x0000100301007387 */ /* 0x0007e20000100800 */
[----:B------:R-:W-:-:S04]  /*4170*/  IMAD.MOV R5, RZ, RZ, -R11 ;  /* 0x000000ffff057224 */ /* 0x000fc800078e0a0b */
[----:B------:R-:W-:Y:S01]  /*4180*/  IMAD R5, R28, R5, R6 ;  /* 0x000000051c057224 */ /* 0x000fe200078e0206 */
[----:B------:R-:W-:Y:S02]  /*4190*/  IABS R29, R29 ;  /* 0x0000001d001d7213 */ /* 0x000fe40000000000 */
[----:B--2---:R-:W-:Y:S02]  /*41a0*/  IABS R7, R19 ;  /* 0x0000001300077213 */ /* 0x004fe40000000000 */
[----:B------:R-:W2:Y:S04]  /*41b0*/  LDL R19, [R1+0x6d8] ;  /* 0x0006d80001137983 */ /* 0x000ea80000100800 */
[----:B------:R0:W-:Y:S01]  /*41c0*/  STL [R1+0xc], R4 ;  /* 0x00000c0401007387 */ /* 0x0001e20000100800 */
[----:B------:R-:W-:Y:S01]  /*41d0*/  IMAD.HI.U32 R8, R0, R7, RZ ;  /* 0x0000000700087227 */ /* 0x000fe200078e00ff */
[----:B---3--:R-:W-:-:S02]  /*41e0*/  IABS R3, R12 ;  /* 0x0000000c00037213 */ /* 0x008fc40000000000 */
[----:B------:R-:W3:Y:S01]  /*41f0*/  LDL R12, [R1+0x6d4] ;  /* 0x0006d400010c7983 */ /* 0x000ee20000100800 */
[----:B------:R-:W-:Y:S01]  /*4200*/  IMAD.MOV R8, RZ, RZ, -R8 ;  /* 0x000000ffff087224 */ /* 0x000fe200078e0a08 */
[----:B0-----:R-:W-:Y:S02]  /*4210*/  IABS R4, R13 ;  /* 0x0000000d00047213 */ /* 0x001fe40000000000 */
[----:B------:R-:W3:Y:S04]  /*4220*/  LDL R13, [R1+0x6d0] ;  /* 0x0006d000010d7983 */ /* 0x000ee80000100800 */
[----:B------:R4:W-:Y:S01]  /*4230*/  STL [R1+0x8], R5 ;  /* 0x0000080501007387 */ /* 0x0009e20000100800 */
[----:B------:R-:W-:Y:S01]  /*4240*/  IMAD R6, R28, R8, R7 ;  /* 0x000000081c067224 */ /* 0x000fe200078e0207 */
[----:B----4-:R-:W-:-:S02]  /*4250*/  IABS R5, R14 ;  /* 0x0000000e00057213 */ /* 0x010fc40000000000 */
[----:B------:R-:W4:Y:S01]  /*4260*/  LDL R14, [R1+0x6cc] ;  /* 0x0006cc00010e7983 */ /* 0x000f220000100800 */
[----:B------:R-:W-:-:S03]  /*4270*/  IMAD.HI.U32 R7, R0, R29, RZ ;  /* 0x0000001d00077227 */ /* 0x000fc600078e00ff */
[----:B------:R0:W-:Y:S01]  /*4280*/  STL [R1+0x4], R6 ;  /* 0x0000040601007387 */ /* 0x0001e20000100800 */
[----:B------:R-:W-:Y:S01]  /*4290*/  IMAD.MOV R7, RZ, RZ, -R7 ;  /* 0x000000ffff077224 */ /* 0x000fe200078e0a07 */
[----:B------:R-:W-:Y:S02]  /*42a0*/  IABS R8, R15 ;  /* 0x0000000f00087213 */ /* 0x000fe40000000000 */
[----:B------:R-:W4:Y:S01]  /*42b0*/  LDL R15, [R1+0x6c8] ;  /* 0x0006c800010f7983 */ /* 0x000f220000100800 */
[----:B0-----:R-:W-:-:S04]  /*42c0*/  IMAD.HI.U32 R6, R0, R3, RZ ;  /* 0x0000000300067227 */ /* 0x001fc800078e00ff */
[----:B------:R-:W-:Y:S02]  /*42d0*/  IMAD.MOV R6, RZ, RZ, -R6 ;  /* 0x000000ffff067224 */ /* 0x000fe400078e0a06 */
[----:B------:R-:W-:-:S04]  /*42e0*/  IMAD.HI.U32 R9, R0, R4, RZ ;  /* 0x0000000400097227 */ /* 0x000fc800078e00ff */
[C---:B------:R-:W-:Y:S02]  /*42f0*/  IMAD R29, R28.reuse, R7, R29 ;  /* 0x000000071c1d7224 */ /* 0x040fe400078e021d */
[C---:B------:R-:W-:Y:S02]  /*4300*/  IMAD R3, R28.reuse, R6, R3 ;  /* 0x000000061c037224 */ /* 0x040fe400078e0203 */
[----:B------:R-:W-:Y:S01]  /*4310*/  IMAD.MOV R10, RZ, RZ, -R9 ;  /* 0x000000ffff0a7224 */ /* 0x000fe200078e0a09 */
[----:B------:R-:W-:Y:S04]  /*4320*/  STL [R1+0xa5c], R29 ;  /* 0x000a5c1d01007387 */ /* 0x000fe80000100800 */
[----:B------:R0:W-:Y:S02]  /*4330*/  STL [R1], R3 ;  /* 0x0000000301007387 */ /* 0x0001e40000100800 */
[----:B0-----:R-:W-:-:S05]  /*4340*/  IMAD R3, R28, R10, R4 ;  /* 0x0000000a1c037224 */ /* 0x001fca00078e0204 */
[----:B------:R-:W-:Y:S04]  /*4350*/  STL [R1+0xa58], R3 ;  /* 0x000a580301007387 */ /* 0x000fe80000100800 */
[----:B------:R-:W4:Y:S01]  /*4360*/  LDL R23, [R1+0x6c4] ;  /* 0x0006c40001177983 */ /* 0x000f220000100800 */
[----:B------:R-:W-:-:S03]  /*4370*/  IMAD.HI.U32 R11, R0, R5, RZ ;  /* 0x00000005000b7227 */ /* 0x000fc600078e00ff */
[----:B------:R-:W4:Y:S01]  /*4380*/  LDL R16, [R1+0x6c0] ;  /* 0x0006c00001107983 */ /* 0x000f220000100800 */
[----:B------:R-:W-:-:S04]  /*4390*/  IMAD.HI.U32 R9, R0, R8, RZ ;  /* 0x0000000800097227 */ /* 0x000fc800078e00ff */
[----:B------:R-:W-:Y:S02]  /*43a0*/  IMAD.MOV R7, RZ, RZ, -R11 ;  /* 0x000000ffff077224 */ /* 0x000fe400078e0a0b */
[----:B------:R-:W-:Y:S02]  /*43b0*/  IMAD.MOV R9, RZ, RZ, -R9 ;  /* 0x000000ffff097224 */ /* 0x000fe400078e0a09 */
[C---:B------:R-:W-:Y:S02]  /*43c0*/  IMAD R4, R28.reuse, R7, R5 ;  /* 0x000000071c047224 */ /* 0x040fe400078e0205 */
[----:B------:R-:W-:-:S03]  /*43d0*/  IMAD R5, R28, R9, R8 ;  /* 0x000000091c057224 */ /* 0x000fc600078e0208 */
[----:B------:R-:W-:Y:S04]  /*43e0*/  STL [R1+0xa54], R4 ;  /* 0x000a540401007387 */ /* 0x000fe80000100800 */
[----:B------:R-:W4:Y:S04]  /*43f0*/  LDL R17, [R1+0x6bc] ;  /* 0x0006bc0001117983 */ /* 0x000f280000100800 */
[----:B------:R-:W-:Y:S04]  /*4400*/  STL [R1+0xa50], R5 ;  /* 0x000a500501007387 */ /* 0x000fe80000100800 */
[----:B------:R-:W4:Y:S01]  /*4410*/  LDL R18, [R1+0x6b8] ;  /* 0x0006b80001127983 */ /* 0x000f220000100800 */
[----:B--2---:R-:W-:-:S03]  /*4420*/  IABS R6, R19 ;  /* 0x0000001300067213 */ /* 0x004fc60000000000 */
[----:B------:R-:W2:Y:S01]  /*4430*/  LDL R19, [R1+0x6b4] ;  /* 0x0006b40001137983 */ /* 0x000ea20000100800 */
[----:B---3--:R-:W-:-:S05]  /*4440*/  IABS R11, R12 ;  /* 0x0000000c000b7213 */ /* 0x008fca0000000000 */
[----:B------:R-:W-:Y:S02]  /*4450*/  IMAD.MOV.U32 R7, RZ, RZ, R11 ;  /* 0x000000ffff077224 */ /* 0x000fe400078e000b */
[----:B------:R-:W-:Y:S01]  /*4460*/  IMAD.HI.U32 R11, R0, R6, RZ ;  /* 0x00000006000b7227 */ /* 0x000fe200078e00ff */
[----:B------:R-:W-:-:S03]  /*4470*/  IABS R10, R13 ;  /* 0x0000000d000a7213 */ /* 0x000fc60000000000 */
[----:B------:R-:W-:-:S04]  /*4480*/  IMAD.HI.U32 R12, R0, R7, RZ ;  /* 0x00000007000c7227 */ /* 0x000fc800078e00ff */
[----:B------:R-:W-:Y:S02]  /*4490*/  IMAD.MOV.U32 R8, RZ, RZ, R10 ;  /* 0x000000ffff087224 */ /* 0x000fe400078e000a */
[----:B------:R-:W-:Y:S02]  /*44a0*/  IMAD.MOV R11, RZ, RZ, -R11 ;  /* 0x000000ffff0b7224 */ /* 0x000fe400078e0a0b */
[----:B------:R-:W-:-:S04]  /*44b0*/  IMAD.HI.U32 R13, R0, R8, RZ ;  /* 0x00000008000d7227 */ /* 0x000fc800078e00ff */
[----:B------:R-:W-:Y:S01]  /*44c0*/  IMAD.MOV R12, RZ, RZ, -R12 ;  /* 0x000000ffff0c7224 */ /* 0x000fe200078e0a0c */
[----:B----4-:R-:W-:Y:S01]  /*44d0*/  IABS R9, R14 ;  /* 0x0000000e00097213 */ /* 0x010fe20000000000 */
[----:B------:R-:W-:Y:S02]  /*44e0*/  IMAD.MOV R14, RZ, RZ, -R13 ;  /* 0x000000ffff0e7224 */ /* 0x000fe400078e0a0d */
[C---:B------:R-:W-:Y:S02]  /*44f0*/  IMAD R6, R28.reuse, R11, R6 ;  /* 0x0000000b1c067224 */ /* 0x040fe400078e0206 */
[C---:B------:R-:W-:Y:S02]  /*4500*/  IMAD R7, R28.reuse, R12, R7 ;  /* 0x0000000c1c077224 */ /* 0x040fe400078e0207 */
[----:B------:R-:W-:Y:S01]  /*4510*/  IMAD R8, R28, R14, R8 ;  /* 0x0000000e1c087224 */ /* 0x000fe200078e0208 */
[----:B------:R-:W-:Y:S04]  /*4520*/  STL [R1+0xa4c], R6 ;  /* 0x000a4c0601007387 */ /* 0x000fe80000100800 */
[----:B------:R-:W-:Y:S01]  /*4530*/  STL [R1+0xa48], R7 ;  /* 0x000a480701007387 */ /* 0x000fe20000100800 */
[----:B------:R-:W-:-:S03]  /*4540*/  IABS R10, R15 ;  /* 0x0000000f000a7213 */ /* 0x000fc60000000000 */
[----:B------:R0:W-:Y:S01]  /*4550*/  STL [R1+0xa60], R8 ;  /* 0x000a600801007387 */ /* 0x0001e20000100800 */
[----:B------:R-:W-:-:S03]  /*4560*/  IMAD.HI.U32 R15, R0, R9, RZ ;  /* 0x00000009000f7227 */ /* 0x000fc600078e00ff */
[----:B------:R-:W3:Y:S01]  /*4570*/  LDL R26, [R1+0x6b0] ;  /* 0x0006b000011a7983 */ /* 0x000ee20000100800 */
[----:B------:R-:W-:-:S03]  /*4580*/  IMAD.HI.U32 R13, R0, R10, RZ ;  /* 0x0000000a000d7227 */ /* 0x000fc600078e00ff */
[----:B------:R-:W4:Y:S01]  /*4590*/  LDL R27, [R1+0x6ac] ;  /* 0x0006ac00011b7983 */ /* 0x000f220000100800 */
        /* <DEDUP_REMOVED lines=8> */
[----:B------:R-:W-:-:S03]  /*4620*/  IABS R11, R23 ;  /* 0x00000017000b7213 */ /* 0x000fc60000000000 */
[----:B------:R-:W4:Y:S01]  /*4630*/  LDL R23, [R1+0x6a0] ;  /* 0x0006a00001177983 */ /* 0x000f220000100800 */
[----:B------:R-:W-:-:S03]  /*4640*/  IABS R14, R16 ;  /* 0x00000010000e7213 */ /* 0x000fc60000000000 */
[----:B0-----:R-:W4:Y:S02]  /*4650*/  LDL.LU R8, [R1+0x284] ;  /* 0x0002840001087983 */ /* 0x001f240000300800 */
[----:B------:R-:W-:Y:S02]  /*4660*/  IMAD.MOV.U32 R12, RZ, RZ, R14 ;  /* 0x000000ffff0c7224 */ /* 0x000fe400078e000e */
[----:B------:R-:W-:-:S04]  /*4670*/  IMAD.HI.U32 R16, R0, R11, RZ ;  /* 0x0000000b00107227 */ /* 0x000fc800078e00ff */
[----:B------:R-:W-:Y:S01]  /*4680*/  IMAD.MOV R16, RZ, RZ, -R16 ;  /* 0x000000ffff107224 */ /* 0x000fe200078e0a10 */
[----:B------:R-:W-:Y:S01]  /*4690*/  IABS R13, R17 ;  /* 0x00000011000d7213 */ /* 0x000fe20000000000 */
[----:B------:R-:W-:Y:S01]  /*46a0*/  IMAD.HI.U32 R17, R0, R12, RZ ;  /* 0x0000000c00117227 */ /* 0x000fe200078e00ff */
[----:B------:R-:W-:-:S03]  /*46b0*/  IABS R14, R18 ;  /* 0x00000012000e7213 */ /* 0x000fc60000000000 */
[----:B------:R-:W-:-:S04]  /*46c0*/  IMAD.HI.U32 R18, R0, R13, RZ ;  /* 0x0000000d00127227 */ /* 0x000fc800078e00ff */
[----:B------:R-:W-:Y:S02]  /*46d0*/  IMAD.MOV R17, RZ, RZ, -R17 ;  /* 0x000000ffff117224 */ /* 0x000fe400078e0a11 */
[----:B------:R-:W-:-:S04]  /*46e0*/  IMAD.HI.U32 R20, R0, R14, RZ ;  /* 0x0000000e00147227 */ /* 0x000fc800078e00ff */
[C---:B------:R-:W-:Y:S02]  /*46f0*/  IMAD R12, R28.reuse, R17, R12 ;  /* 0x000000111c0c7224 */ /* 0x040fe400078e020c */
[----:B------:R-:W-:Y:S02]  /*4700*/  IMAD.MOV R17, RZ, RZ, -R20 ;  /* 0x000000ffff117224 */ /* 0x000fe400078e0a14 */
[C---:B------:R-:W-:Y:S02]  /*4710*/  IMAD R11, R28.reuse, R16, R11 ;  /* 0x000000101c0b7224 */ /* 0x040fe400078e020b */
[----:B------:R-:W-:-:S03]  /*4720*/  IMAD R14, R28, R17, R14 ;  /* 0x000000111c0e7224 */ /* 0x000fc600078e020e */
[----:B------:R-:W-:Y:S04]  /*4730*/  STL [R1+0xa6c], R11 ;  /* 0x000a6c0b01007387 */ /* 0x000fe80000100800 */
[----:B------:R-:W-:Y:S01]  /*4740*/  STL [R1+0xa70], R12 ;  /* 0x000a700c01007387 */ /* 0x000fe20000100800 */
[----:B--2---:R-:W-:Y:S01]  /*4750*/  IABS R15, R19 ;  /* 0x00000013000f7213 */ /* 0x004fe20000000000 */
[----:B------:R-:W-:-:S04]  /*4760*/  IMAD.MOV R19, RZ, RZ, -R18 ;  /* 0x000000ffff137224 */ /* 0x000fc800078e0a12 */
[----:B------:R-:W-:-:S05]  /*4770*/  IMAD R13, R28, R19, R13 ;  /* 0x000000131c0d7224 */ /* 0x000fca00078e020d */
[----:B------:R-:W-:Y:S04]  /*4780*/  STL [R1+0xa74], R13 ;  /* 0x000a740d01007387 */ /* 0x000fe80000100800 */
[----:B------:R-:W-:Y:S04]  /*4790*/  STL [R1+0xa78], R14 ;  /* 0x000a780e01007387 */ /* 0x000fe80000100800 */
[----:B------:R-:W2:Y:S04]  /*47a0*/  LDL R29, [R1+0x680] ;  /* 0x00068000011d7983 */ /* 0x000ea80000100800 */
[----:B------:R-:W2:Y:S01]  /*47b0*/  LDL R25, [R1+0x67c] ;  /* 0x00067c0001197983 */ /* 0x000ea20000100800 */
[----:B------:R-:W-:-:S04]  /*47c0*/  IMAD.HI.U32 R18, R0, R15, RZ ;  /* 0x0000000f00127227 */ /* 0x000fc800078e00ff */
[----:B------:R-:W-:-:S04]  /*47d0*/  IMAD.MOV R20, RZ, RZ, -R18 ;  /* 0x000000ffff147224 */ /* 0x000fc800078e0a12 */
[----:B------:R-:W-:Y:S01]  /*47e0*/  IMAD R15, R28, R20, R15 ;  /* 0x000000141c0f7224 */ /* 0x000fe200078e020f */
[----:B---3--:R-:W-:Y:S02]  /*47f0*/  IABS R16, R26 ;  /* 0x0000001a00107213 */ /* 0x008fe40000000000 */
[----:B------:R-:W3:Y:S01]  /*4800*/  LDL R26, [R1+0x678] ;  /* 0x00067800011a7983 */ /* 0x000ee20000100800 */
[----:B----4-:R-:W-:-:S05]  /*4810*/  IABS R19, R27 ;  /* 0x0000001b00137213 */ /* 0x010fca0000000000 */
[----:B------:R-:W-:Y:S01]  /*4820*/  IMAD.MOV.U32 R17, RZ, RZ, R19 ;  /* 0x000000ffff117224 */ /* 0x000fe200078e0013 */
[----:B------:R-:W-:Y:S01]  /*4830*/  IABS R18, R21 ;  /* 0x0000001500127213 */ /* 0x000fe20000000000 */
[----:B------:R-:W-:Y:S01]  /*4840*/  IMAD.HI.U32 R21, R0, R16, RZ ;  /* 0x0000001000157227 */ /* 0x000fe200078e00ff */
[----:B------:R-:W-:-:S03]  /*4850*/  IABS R19, R22 ;  /* 0x0000001600137213 */ /* 0x000fc60000000000 */
[----:B------:R-:W-:-:S04]  /*4860*/  IMAD.HI.U32 R22, R0, R17, RZ ;  /* 0x0000001100167227 */ /* 0x000fc800078e00ff */
[----:B------:R-:W-:Y:S02]  /*4870*/  IMAD.MOV R21, RZ, RZ, -R21 ;  /* 0x000000ffff157224 */ /* 0x000fe400078e0a15 */
[----:B------:R-:W-:Y:S01]  /*4880*/  IMAD.MOV R22, RZ, RZ, -R22 ;  /* 0x000000ffff167224 */ /* 0x000fe200078e0a16 */
[----:B------:R-:W-:Y:S01]  /*4890*/  IABS R20, R23 ;  /* 0x0000001700147213 */ /* 0x000fe20000000000 */
[----:B------:R-:W-:-:S04]  /*48a0*/  IMAD.HI.U32 R23, R0, R18, RZ ;  /* 0x0000001200177227 */ /* 0x000fc800078e00ff */
[----:B------:R-:W-:-:S04]  /*48b0*/  IMAD.HI.U32 R24, R0, R19, RZ ;  /* 0x0000001300187227 */ /* 0x000fc800078e00ff */
[----:B------:R-:W-:Y:S02]  /*48c0*/  IMAD.MOV R23, RZ, RZ, -R23 ;  /* 0x000000ffff177224 */ /* 0x000fe400078e0a17 */
[C---:B------:R-:W-:Y:S02]  /*48d0*/  IMAD R16, R28.reuse, R21, R16 ;  /* 0x000000151c107224 */ /* 0x040fe400078e0210 */
[----:B------:R-:W-:Y:S02]  /*48e0*/  IMAD R17, R28, R22, R17 ;  /* 0x000000161c117224 */ /* 0x000fe400078e0211 */
[----:B------:R-:W-:-:S04]  /*48f0*/  IMAD.HI.U32 R22, R0, R20, RZ ;  /* 0x0000001400167227 */ /* 0x000fc800078e00ff */
[----:B------:R-:W-:Y:S01]  /*4900*/  IMAD.MOV R21, RZ, RZ, -R24 ;  /* 0x000000ffff157224 */ /* 0x000fe200078e0a18 */
[----:B------:R-:W-:Y:S01]  /*4910*/  STL [R1+0xa7c], R15 ;  /* 0x000a7c0f01007387 */ /* 0x000fe20000100800 */
[C---:B------:R-:W-:Y:S02]  /*4920*/  IMAD R18, R28.reuse, R23, R18 ;  /* 0x000000171c127224 */ /* 0x040fe400078e0212 */
[----:B------:R-:W-:Y:S01]  /*4930*/  IMAD.MOV R24, RZ, RZ, -R22 ;  /* 0x000000ffff187224 */ /* 0x000fe200078e0a16 */
[----:B------:R-:W4:Y:S01]  /*4940*/  LDL R27, [R1+0x674] ;  /* 0x00067400011b7983 */ /* 0x000f220000100800 */
[----:B------:R-:W-:-:S03]  /*4950*/  IMAD R19, R28, R21, R19 ;  /* 0x000000151c137224 */ /* 0x000fc600078e0213 */
[----:B------:R0:W-:Y:S01]  /*4960*/  STL [R1+0xa80], R16 ;  /* 0x000a801001007387 */ /* 0x0001e20000100800 */
[----:B------:R-:W-:-:S03]  /*4970*/  IMAD R20, R28, R24, R20 ;  /* 0x000000181c147224 */ /* 0x000fc600078e0214 */
[----:B------:R-:W-:Y:S04]  /*4980*/  STL [R1+0xa84], R17 ;  /* 0x000a841101007387 */ /* 0x000fe80000100800 */
[----:B------:R-:W-:Y:S04]  /*4990*/  STL [R1+0xa88], R18 ;  /* 0x000a881201007387 */ /* 0x000fe80000100800 */
[----:B------:R-:W-:Y:S04]  /*49a0*/  STL [R1+0xa8c], R19 ;  /* 0x000a8c1301007387 */ /* 0x000fe80000100800 */
[----:B------:R-:W4:Y:S04]  /*49b0*/  LDL.LU R5, [R1+0x7c] ;  /* 0x00007c0001057983 */ /* 0x000f280000300800 */
[----:B------:R-:W4:Y:S04]  /*49c0*/  LDL.LU R4, [R1+0x78] ;  /* 0x0000780001047983 */ /* 0x000f280000300800 */
[----:B------:R-:W4:Y:S04]  /*49d0*/  LDL.LU R3, [R1+0x74] ;  /* 0x0000740001037983 */ /* 0x000f280000300800 */
[----:B------:R-:W-:Y:S04]  /*49e0*/  STL [R1+0xa90], R20 ;  /* 0x000a901401007387 */ /* 0x000fe80000100800 */
[----:B------:R-:W4:Y:S04]  /*49f0*/  LDL R6, [R1+0x670] ;  /* 0x0006700001067983 */ /* 0x000f280000100800 */
[----:B0-----:R-:W4:Y:S04]  /*4a00*/  LDL.LU R16, [R1+0x6c] ;  /* 0x00006c0001107983 */ /* 0x001f280000300800 */
[----:B------:R-:W4:Y:S01]  /*4a10*/  LDL.LU R15, [R1+0x68] ;  /* 0x00006800010f7983 */ /* 0x000f220000300800 */
[----:B------:R-:W-:-:S03]  /*4a20*/  IABS R9, c[0x0][0x178] ;  /* 0x00005e0000097a13 */ /* 0x000fc60000000000 */
[----:B------:R-:W4:Y:S04]  /*4a30*/  LDL.LU R14, [R1+0x64] ;  /* 0x00006400010e7983 */ /* 0x000f280000300800 */
[----:B------:R-:W4:Y:S04]  /*4a40*/  LDL.LU R13, [R1+0x60] ;  /* 0x00006000010d7983 */ /* 0x000f280000300800 */
[----:B------:R-:W4:Y:S01]  /*4a50*/  LDL.LU R7, [R1+0x5c] ;  /* 0x00005c0001077983 */ /* 0x000f220000300800 */
[----:B------:R-:W-:Y:S02]  /*4a60*/  ISETP.GT.U32.AND P0, PT, R9, R8, PT ;  /* 0x000000080900720c */ /* 0x000fe40003f04070 */
[----:B------:R-:W-:-:S11]  /*4a70*/  ISETP.GT.U32.AND P2, PT, R28, R2, PT ;  /* 0x000000021c00720c */ /* 0x000fd60003f44070 */
[----:B------:R-:W-:-:S05]  /*4a80*/  @!P0 IMAD.IADD R8, R8, 0x1, -R9 ;  /* 0x0000000108088824 */ /* 0x000fca00078e0a09 */
[----:B------:R-:W-:Y:S01]  /*4a90*/  ISETP.GT.U32.AND P3, PT, R9, R8, PT ;  /* 0x000000080900720c */ /* 0x000fe20003f64070 */
[----:B------:R-:W-:-:S12]  /*4aa0*/  @!P2 IMAD.IADD R2, R2, 0x1, -R28 ;  /* 0x000000010202a824 */ /* 0x000fd800078e0a1c */
[----:B------:R-:W-:Y:S01]  /*4ab0*/  @!P3 IMAD.IADD R8, R8, 0x1, -R9 ;  /* 0x000000010808b824 */ /* 0x000fe200078e0a09 */
[----:B--2---:R-:W-:Y:S02]  /*4ac0*/  IABS R23, R29 ;  /* 0x0000001d00177213 */ /* 0x004fe40000000000 */
[----:B------:R-:W2:Y:S01]  /*4ad0*/  LDL.LU R29, [R1+0x58] ;  /* 0x00005800011d7983 */ /* 0x000ea20000300800 */
[----:B------:R-:W-:Y:S02]  /*4ae0*/  IABS R22, R25 ;  /* 0x0000001900167213 */ /* 0x000fe40000000000 */
[----:B------:R-:W-:Y:S01]  /*4af0*/  IMAD.MOV.U32 R21, RZ, RZ, R23 ;  /* 0x000000ffff157224 */ /* 0x000fe200078e0017 */
[----:B---3--:R-:W-:-:S05]  /*4b00*/  IABS R25, R26 ;  /* 0x0000001a00197213 */ /* 0x008fca0000000000 */
[----:B------:R-:W-:Y:S02]  /*4b10*/  IMAD.MOV.U32 R23, RZ, RZ, R25 ;  /* 0x000000ffff177224 */ /* 0x000fe400078e0019 */
[----:B------:R-:W-:-:S04]  /*4b20*/  IMAD.HI.U32 R25, R0, R21, RZ ;  /* 0x0000001500197227 */ /* 0x000fc800078e00ff */
[----:B------:R-:W-:-:S04]  /*4b30*/  IMAD.MOV R25, RZ, RZ, -R25 ;  /* 0x000000ffff197224 */ /* 0x000fc800078e0a19 */
[----:B------:R-:W-:-:S05]  /*4b40*/  IMAD R21, R28, R25, R21 ;  /* 0x000000191c157224 */ /* 0x000fca00078e0215 */
[----:B------:R0:W-:Y:S04]  /*4b50*/  STL [R1+0xa94], R21 ;  /* 0x000a941501007387 */ /* 0x0001e80000100800 */
[----:B0-----:R-:W3:Y:S01]  /*4b60*/  LDL.LU R21, [R1+0x70] ;  /* 0x0000700001157983 */ /* 0x001ee20000300800 */
[----:B----4-:R-:W-:Y:S01]  /*4b70*/  IABS R24, R27 ;  /* 0x0000001b00187213 */ /* 0x010fe20000000000 */
[----:B------:R-:W-:-:S04]  /*4b80*/  IMAD.HI.U32 R27, R0, R22, RZ ;  /* 0x00000016001b7227 */ /* 0x000fc800078e00ff */
[----:B------:R-:W-:Y:S01]  /*4b90*/  IMAD.MOV R27, RZ, RZ, -R27 ;  /* 0x000000ffff1b7224 */ /* 0x000fe200078e0a1b */
[----:B------:R-:W-:-:S03]  /*4ba0*/  ISETP.GT.U32.AND P0, PT, R28, R5, PT ;  /* 0x000000051c00720c */ /* 0x000fc60003f04070 */
[C---:B------:R-:W-:Y:S01]  /*4bb0*/  IMAD R22, R28.reuse, R27, R22 ;  /* 0x0000001b1c167224 */ /* 0x040fe200078e0216 */
[C---:B------:R-:W-:Y:S02]  /*4bc0*/  ISETP.GT.U32.AND P6, PT, R28.reuse, R4, PT ;  /* 0x000000041c00720c */ /* 0x040fe40003fc4070 */
[----:B------:R-:W-:-:S07]  /*4bd0*/  ISETP.GT.U32.AND P4, PT, R28, R16, PT ;  /* 0x000000101c00720c */ /* 0x000fce0003f84070 */
[----:B------:R-:W-:Y:S01]  /*4be0*/  @!P0 IMAD.IADD R5, R5, 0x1, -R28 ;  /* 0x0000000105058824 */ /* 0x000fe200078e0a1c */
[----:B------:R-:W-:Y:S01]  /*4bf0*/  STL [R1+0xa98], R22 ;  /* 0x000a981601007387 */ /* 0x000fe20000100800 */
[----:B------:R-:W-:-:S03]  /*4c00*/  ISETP.GT.U32.AND P2, PT, R28, R15, PT ;  /* 0x0000000f1c00720c */ /* 0x000fc60003f44070 */
[----:B------:R-:W4:Y:S01]  /*4c10*/  LDL.LU R12, [R1+0x54] ;  /* 0x00005400010c7983 */ /* 0x000f220000300800 */
[----:B------:R-:W-:Y:S01]  /*4c20*/  @!P4 IMAD.IADD R16, R16, 0x1, -R28 ;  /* 0x000000011010c824 */ /* 0x000fe200078e0a1c */
[----:B------:R-:W-:Y:S02]  /*4c30*/  ISETP.GT.U32.AND P4, PT, R28, R5, PT ;  /* 0x000000051c00720c */ /* 0x000fe40003f84070 */
[----:B------:R0:W-:Y:S01]  /*4c40*/  STL [R1+0x284], R8 ;  /* 0x0002840801007387 */ /* 0x0001e20000100800 */
[----:B------:R-:W-:-:S03]  /*4c50*/  IMAD.HI.U32 R10, R0, R24, RZ ;  /* 0x00000018000a7227 */ /* 0x000fc600078e00ff */
[----:B------:R-:W4:Y:S01]  /*4c60*/  LDL.LU R20, [R1+0x50] ;  /* 0x0000500001147983 */ /* 0x000f220000300800 */
[----:B------:R-:W-:-:S03]  /*4c70*/  IMAD.MOV R25, RZ, RZ, -R10 ;  /* 0x000000ffff197224 */ /* 0x000fc600078e0a0a */
[----:B------:R-:W4:Y:S01]  /*4c80*/  LDL.LU R11, [R1+0x4c] ;  /* 0x00004c00010b7983 */ /* 0x000f220000300800 */
[----:B------:R-:W-:-:S03]  /*4c90*/  @!P6 IMAD.IADD R4, R4, 0x1, -R28 ;  /* 0x000000010404e824 */ /* 0x000fc600078e0a1c */
[----:B------:R-:W4:Y:S01]  /*4ca0*/  LDL.LU R10, [R1+0x48] ;  /* 0x00004800010a7983 */ /* 0x000f220000300800 */
[----:B------:R-:W-:-:S03]  /*4cb0*/  @!P4 IMAD.IADD R5, R5, 0x1, -R28 ;  /* 0x000000010505c824 */ /* 0x000fc600078e0a1c */
[----:B------:R-:W4:Y:S01]  /*4cc0*/  LDL.LU R9, [R1+0x44] ;  /* 0x0000440001097983 */ /* 0x000f220000300800 */
[----:B------:R-:W-:-:S03]  /*4cd0*/  @!P2 IMAD.IADD R15, R15, 0x1, -R28 ;  /* 0x000000010f0fa824 */ /* 0x000fc600078e0a1c */
[----:B0-----:R-:W4:Y:S01]  /*4ce0*/  LDL.LU R8, [R1+0x3c] ;  /* 0x00003c0001087983 */ /* 0x001f220000300800 */
[----:B------:R-:W-:-:S03]  /*4cf0*/  ISETP.GT.U32.AND P2, PT, R28, R4, PT ;  /* 0x000000041c00720c */ /* 0x000fc60003f44070 */
[----:B------:R-:W4:Y:S01]  /*4d00*/  LDL.LU R19, [R1+0x160] ;  /* 0x0001600001137983 */ /* 0x000f220000300800 */
[----:B------:R-:W-:-:S03]  /*4d10*/  IMAD R24, R28, R25, R24 ;  /* 0x000000191c187224 */ /* 0x000fc600078e0218 */
[----:B------:R-:W4:Y:S01]  /*4d20*/  LDL.LU R18, [R1+0x168] ;  /* 0x0001680001127983 */ /* 0x000f220000300800 */
[----:B------:R-:W-:-:S03]  /*4d30*/  IABS R25, R6 ;  /* 0x0000000600197213 */ /* 0x000fc60000000000 */
[----:B------:R0:W-:Y:S04]  /*4d40*/  STL [R1+0x7c], R5 ;  /* 0x00007c0501007387 */ /* 0x0001e80000100800 */
[----:B------:R-:W4:Y:S04]  /*4d50*/  LDL.LU R17, [R1+0x16c] ;  /* 0x00016c0001117983 */ /* 0x000f280000300800 */
[----:B------:R-:W4:Y:S01]  /*4d60*/  LDL.LU R6, [R1+0x174] ;  /* 0x0001740001067983 */ /* 0x000f220000300800 */
[----:B------:R-:W-:-:S05]  /*4d70*/  @!P2 IMAD.IADD R4, R4, 0x1, -R28 ;  /* 0x000000010404a824 */ /* 0x000fca00078e0a1c */
[----:B------:R1:W-:Y:S04]  /*4d80*/  STL [R1+0x78], R4 ;  /* 0x0000780401007387 */ /* 0x0003e80000100800 */
[----:B0-----:R-:W4:Y:S04]  /*4d90*/  LDL.LU R5, [R1+0x164] ;  /* 0x0001640001057983 */ /* 0x001f280000300800 */
[----:B-1----:R-:W4:Y:S01]  /*4da0*/  LDL.LU R4, [R1+0x140] ;  /* 0x0001400001047983 */ /* 0x002f220000300800 */
[C---:B------:R-:W-:Y:S02]  /*4db0*/  ISETP.GT.U32.AND P1, PT, R28.reuse, R3, PT ;  /* 0x000000031c00720c */ /* 0x040fe40003f24070 */
[----:B------:R-:W-:-:S02]  /*4dc0*/  ISETP.GT.U32.AND P0, PT, R28, R13, PT ;  /* 0x0000000d1c00720c */ /* 0x000fc40003f04070 */
[----:B------:R-:W-:-:S09]  /*4dd0*/  ISETP.GT.U32.AND P3, PT, R28, R14, PT ;  /* 0x0000000e1c00720c */ /* 0x000fd20003f64070 */
[--C-:B------:R-:W-:Y:S01]  /*4de0*/  @!P1 IMAD.IADD R3, R3, 0x1, -R28.reuse ;  /* 0x0000000103039824 */ /* 0x100fe200078e0a1c */
[----:B------:R-:W-:Y:S01]  /*4df0*/  ISETP.GT.U32.AND P6, PT, R28, R7, PT ;  /* 0x000000071c00720c */ /* 0x000fe20003fc4070 */
[--C-:B------:R-:W-:Y:S02]  /*4e00*/  @!P0 IMAD.IADD R13, R13, 0x1, -R28.reuse ;  /* 0x000000010d0d8824 */ /* 0x100fe400078e0a1c */
[----:B------:R-:W-:Y:S01]  /*4e10*/  @!P3 IMAD.IADD R14, R14, 0x1, -R28 ;  /* 0x000000010e0eb824 */ /* 0x000fe200078e0a1c */
[----:B------:R-:W-:-:S04]  /*4e20*/  ISETP.GT.U32.AND P3, PT, R28, R3, PT ;  /* 0x000000031c00720c */ /* 0x000fc80003f64070 */
[----:B------:R-:W-:-:S05]  /*4e30*/  ISETP.GT.U32.AND P4, PT, R28, R14, PT ;  /* 0x0000000e1c00720c */ /* 0x000fca0003f84070 */
[----:B------:R-:W-:-:S04]  /*4e40*/  @!P6 IMAD.IADD R7, R7, 0x1, -R28 ;  /* 0x000000010707e824 */ /* 0x000fc800078e0a1c */
[----:B------:R-:W-:Y:S01]  /*4e50*/  @!P3 IMAD.IADD R3, R3, 0x1, -R28 ;  /* 0x000000010303b824 */ /* 0x000fe200078e0a1c */
[----:B------:R-:W-:-:S04]  /*4e60*/  ISETP.GT.U32.AND P2, PT, R28, R13, PT ;  /* 0x0000000d1c00720c */ /* 0x000fc80003f44070 */
[----:B------:R0:W-:Y:S01]  /*4e70*/  STL [R1+0x74], R3 ;  /* 0x0000740301007387 */ /* 0x0001e20000100800 */
[----:B------:R-:W-:Y:S01]  /*4e80*/  ISETP.GT.U32.AND P3, PT, R28, R7, PT ;  /* 0x000000071c00720c */ /* 0x000fe20003f64070 */
[----:B------:R-:W-:Y:S02]  /*4e90*/  @!P4 IMAD.IADD R14, R14, 0x1, -R28 ;  /* 0x000000010e0ec824 */ /* 0x000fe400078e0a1c */
[----:B0-----:R-:W4:Y:S01]  /*4ea0*/  LDL.LU R3, [R1+0x154] ;  /* 0x0001540001037983 */ /* 0x001f220000300800 */
[----:B--2---:R-:W-:-:S13]  /*4eb0*/  ISETP.GT.U32.AND P1, PT, R28, R29, PT ;  /* 0x0000001d1c00720c */ /* 0x004fda0003f24070 */
[----:B------:R-:W-:Y:S01]  /*4ec0*/  @!P1 IMAD.IADD R29, R29, 0x1, -R28 ;  /* 0x000000011d1d9824 */ /* 0x000fe200078e0a1c */
[----:B------:R-:W-:-:S04]  /*4ed0*/  ISETP.GT.U32.AND P1, PT, R28, R16, PT ;  /* 0x000000101c00720c */ /* 0x000fc80003f24070 */
[----:B------:R-:W-:-:S09]  /*4ee0*/  ISETP.GT.U32.AND P6, PT, R28, R29, PT ;  /* 0x0000001d1c00720c */ /* 0x000fd20003fc4070 */
[----:B------:R-:W-:-:S04]  /*4ef0*/  @!P1 IMAD.IADD R16, R16, 0x1, -R28 ;  /* 0x0000000110109824 */ /* 0x000fc800078e0a1c */
[----:B------:R-:W-:Y:S01]  /*4f00*/  @!P6 IMAD.IADD R29, R29, 0x1, -R28 ;  /* 0x000000011d1de824 */ /* 0x000fe200078e0a1c */
[----:B---3--:R-:W-:-:S13]  /*4f10*/  ISETP.GT.U32.AND P5, PT, R28, R21, PT ;  /* 0x000000151c00720c */ /* 0x008fda0003fa4070 */
[----:B------:R-:W-:Y:S01]  /*4f20*/  @!P5 IMAD.IADD R21, R21, 0x1, -R28 ;  /* 0x000000011515d824 */ /* 0x000fe200078e0a1c */
[----:B------:R-:W-:-:S04]  /*4f30*/  ISETP.GT.U32.AND P5, PT, R28, R2, PT ;  /* 0x000000021c00720c */ /* 0x000fc80003fa4070 */
[----:B------:R-:W-:-:S09]  /*4f40*/  ISETP.GT.U32.AND P0, PT, R28, R21, PT ;  /* 0x000000151c00720c */ /* 0x000fd20003f04070 */
[----:B------:R-:W-:Y:S01]  /*4f50*/  @!P5 IMAD.IADD R2, R2, 0x1, -R28 ;  /* 0x000000010202d824 */ /* 0x000fe200078e0a1c */
[----:B------:R-:W-:-:S03]  /*4f60*/  ISETP.GT.U32.AND P5, PT, R28, R15, PT ;  /* 0x0000000f1c00720c */ /* 0x000fc60003fa4070 */
[----:B------:R-:W-:-:S10]  /*4f70*/  @!P0 IMAD.IADD R21, R21, 0x1, -R28 ;  /* 0x0000000115158824 */ /* 0x000fd400078e0a1c */
[--C-:B------:R-:W-:Y:S02]  /*4f80*/  @!P5 IMAD.IADD R15, R15, 0x1, -R28.reuse ;  /* 0x000000010f0fd824 */ /* 0x100fe400078e0a1c */
[--C-:B------:R-:W-:Y:S01]  /*4f90*/  @!P2 IMAD.IADD R13, R13, 0x1, -R28.reuse ;  /* 0x000000010d0da824 */ /* 0x100fe200078e0a1c */
[----:B------:R-:W-:Y:S01]  /*4fa0*/  STL [R1+0x70], R21 ;  /* 0x0000701501007387 */ /* 0x000fe20000100800 */
[----:B------:R-:W-:Y:S01]  /*4fb0*/  @!P3 IMAD.IADD R7, R7, 0x1, -R28 ;  /* 0x000000010707b824 */ /* 0x000fe200078e0a1c */
[C---:B----4-:R-:W-:Y:S02]  /*4fc0*/  ISETP.GT.U32.AND P0, PT, R28.reuse, R12, PT ;  /* 0x0000000c1c00720c */ /* 0x050fe40003f04070 */
[C---:B------:R-:W-:Y:S02]  /*4fd0*/  ISETP.GT.U32.AND P1, PT, R28.reuse, R20, PT ;  /* 0x000000141c00720c */ /* 0x040fe40003f24070 */
[----:B------:R-:W-:-:S09]  /*4fe0*/  ISETP.GT.U32.AND P5, PT, R28, R11, PT ;  /* 0x0000000b1c00720c */ /* 0x000fd20003fa4070 */
[--C-:B------:R-:W-:Y:S01]  /*4ff0*/  @!P0 IMAD.IADD R12, R12, 0x1, -R28.reuse ;  /* 0x000000010c0c8824 */ /* 0x100fe200078e0a1c */
[----:B------:R-:W-:Y:S01]  /*5000*/  ISETP.GT.U32.AND P4, PT, R28, R10, PT ;  /* 0x0000000a1c00720c */ /* 0x000fe20003f84070 */
[--C-:B------:R-:W-:Y:S01]  /*5010*/  @!P1 IMAD.IADD R20, R20, 0x1, -R28.reuse ;  /* 0x0000000114149824 */ /* 0x100fe200078e0a1c */
[C---:B------:R-:W-:Y:S02]  /*5020*/  ISETP.GT.U32.AND P6, PT, R28.reuse, R19, PT ;  /* 0x000000131c00720c */ /* 0x040fe40003fc4070 */
[C---:B------:R-:W-:Y:S01]  /*5030*/  ISETP.GT.U32.AND P0, PT, R28.reuse, R18, PT ;  /* 0x000000121c00720c */ /* 0x040fe20003f04070 */
[----:B------:R-:W-:Y:S01]  /*5040*/  @!P5 IMAD.IADD R11, R11, 0x1, -R28 ;  /* 0x000000010b0bd824 */ /* 0x000fe200078e0a1c */
[C---:B------:R-:W-:Y:S02]  /*5050*/  ISETP.GT.U32.AND P2, PT, R28.reuse, R9, PT ;  /* 0x000000091c00720c */ /* 0x040fe40003f44070 */
[C---:B------:R-:W-:Y:S02]  /*5060*/  ISETP.GT.U32.AND P1, PT, R28.reuse, R17, PT ;  /* 0x000000111c00720c */ /* 0x040fe40003f24070 */
[----:B------:R-:W-:-:S05]  /*5070*/  ISETP.GT.U32.AND P5, PT, R28, R6, PT ;  /* 0x000000061c00720c */ /* 0x000fca0003fa4070 */
[--C-:B------:R-:W-:Y:S01]  /*5080*/  @!P6 IMAD.IADD R19, R19, 0x1, -R28.reuse ;  /* 0x000000011313e824 */ /* 0x100fe200078e0a1c */
[----:B------:R-:W-:Y:S01]  /*5090*/  ISETP.GT.U32.AND P6, PT, R28, R12, PT ;  /* 0x0000000c1c00720c */ /* 0x000fe20003fc4070 */
[--C-:B------:R-:W-:Y:S01]  /*50a0*/  @!P0 IMAD.IADD R18, R18, 0x1, -R28.reuse ;  /* 0x0000000112128824 */ /* 0x100fe200078e0a1c */
[----:B------:R-:W-:Y:S01]  /*50b0*/  STL [R1+0x6c], R16 ;  /* 0x00006c1001007387 */ /* 0x000fe20000100800 */
[--C-:B------:R-:W-:Y:S01]  /*50c0*/  @!P4 IMAD.IADD R10, R10, 0x1, -R28.reuse ;  /* 0x000000010a0ac824 */ /* 0x100fe200078e0a1c */
[C---:B------:R-:W-:Y:S02]  /*50d0*/  ISETP.GT.U32.AND P0, PT, R28.reuse, R20, PT ;  /* 0x000000141c00720c */ /* 0x040fe40003f04070 */
[----:B------:R-:W-:Y:S01]  /*50e0*/  STL [R1+0x68], R15 ;  /* 0x0000680f01007387 */ /* 0x000fe20000100800 */
[--C-:B------:R-:W-:Y:S01]  /*50f0*/  @!P1 IMAD.IADD R17, R17, 0x1, -R28.reuse ;  /* 0x0000000111119824 */ /* 0x100fe200078e0a1c */
[C---:B------:R-:W-:Y:S02]  /*5100*/  ISETP.GT.U32.AND P1, PT, R28.reuse, R11, PT ;  /* 0x0000000b1c00720c */ /* 0x040fe40003f24070 */
[----:B------:R-:W-:Y:S01]  /*5110*/  STL [R1+0x64], R14 ;  /* 0x0000640e01007387 */ /* 0x000fe20000100800 */
[----:B------:R-:W-:Y:S01]  /*5120*/  ISETP.GT.U32.AND P3, PT, R28, R8, PT ;  /* 0x000000081c00720c */ /* 0x000fe20003f64070 */
[----:B------:R-:W-:-:S02]  /*5130*/  @!P5 IMAD.IADD R6, R6, 0x1, -R28 ;  /* 0x000000010606d824 */ /* 0x000fc400078e0a1c */
[----:B------:R-:W-:Y:S01]  /*5140*/  STL [R1+0x60], R13 ;  /* 0x0000600d01007387 */ /* 0x000fe20000100800 */
[----:B------:R-:W-:-:S03]  /*5150*/  ISETP.GT.U32.AND P5, PT, R28, R10, PT ;  /* 0x0000000a1c00720c */ /* 0x000fc60003fa4070 */
[----:B------:R0:W-:Y:S01]  /*5160*/  STL [R1+0x5c], R7 ;  /* 0x00005c0701007387 */ /* 0x0001e20000100800 */
[C---:B------:R-:W-:Y:S01]  /*5170*/  ISETP.GT.U32.AND P4, PT, R28.reuse, R5, PT ;  /* 0x000000051c00720c */ /* 0x040fe20003f84070 */
[--C-:B------:R-:W-:Y:S01]  /*5180*/  @!P2 IMAD.IADD R9, R9, 0x1, -R28.reuse ;  /* 0x000000010909a824 */ /* 0x100fe200078e0a1c */
[----:B------:R-:W-:Y:S01]  /*5190*/  ISETP.GT.U32.AND P2, PT, R28, R4, PT ;  /* 0x000000041c00720c */ /* 0x000fe20003f44070 */
[--C-:B------:R-:W-:Y:S01]  /*51a0*/  @!P6 IMAD.IADD R12, R12, 0x1, -R28.reuse ;  /* 0x000000010c0ce824 */ /* 0x100fe200078e0a1c */
[----:B0-----:R-:W2:Y:S04]  /*51b0*/  LDL R7, [R1+0x66c] ;  /* 0x00066c0001077983 */ /* 0x001ea80000100800 */
[----:B------:R0:W-:Y:S01]  /*51c0*/  STL [R1+0x58], R29 ;  /* 0x0000581d01007387 */ /* 0x0001e20000100800 */
[----:B------:R-:W-:-:S03]  /*51d0*/  @!P0 IMAD.IADD R20, R20, 0x1, -R28 ;  /* 0x0000000114148824 */ /* 0x000fc600078e0a1c */
[----:B0-----:R-:W3:Y:S04]  /*51e0*/  LDL.LU R29, [R1+0x158] ;  /* 0x00015800011d7983 */ /* 0x001ee80000300800 */
[----:B------:R-:W4:Y:S01]  /*51f0*/  LDL.LU R16, [R1+0x15c] ;  /* 0x00015c0001107983 */ /* 0x000f220000300800 */
[----:B------:R-:W-:-:S03]  /*5200*/  @!P1 IMAD.IADD R11, R11, 0x1, -R28 ;  /* 0x000000010b0b9824 */ /* 0x000fc600078e0a1c */
[----:B------:R-:W4:Y:S01]  /*5210*/  LDL.LU R15, [R1+0x144] ;  /* 0x00014400010f7983 */ /* 0x000f220000300800 */
[----:B------:R-:W-:-:S03]  /*5220*/  @!P3 IMAD.IADD R8, R8, 0x1, -R28 ;  /* 0x000000010808b824 */ /* 0x000fc600078e0a1c */
[----:B------:R-:W4:Y:S01]  /*5230*/  LDL.LU R14, [R1+0x124] ;  /* 0x00012400010e7983 */ /* 0x000f220000300800 */
[----:B------:R-:W-:-:S03]  /*5240*/  @!P5 IMAD.IADD R10, R10, 0x1, -R28 ;  /* 0x000000010a0ad824 */ /* 0x000fc600078e0a1c */
[----:B------:R-:W4:Y:S01]  /*5250*/  LDL.LU R13, [R1+0x12c] ;  /* 0x00012c00010d7983 */ /* 0x000f220000300800 */
[----:B------:R-:W-:-:S03]  /*5260*/  @!P4 IMAD.IADD R5, R5, 0x1, -R28 ;  /* 0x000000010505c824 */ /* 0x000fc600078e0a1c */
[----:B------:R0:W-:Y:S01]  /*5270*/  STL [R1+0x54], R12 ;  /* 0x0000540c01007387 */ /* 0x0001e20000100800 */
[----:B------:R-:W-:Y:S01]  /*5280*/  ISETP.GT.U32.AND P4, PT, R28, R9, PT ;  /* 0x000000091c00720c */ /* 0x000fe20003f84070 */
[--C-:B------:R-:W-:Y:S01]  /*5290*/  @!P2 IMAD.IADD R4, R4, 0x1, -R28.reuse ;  /* 0x000000010404a824 */ /* 0x100fe200078e0a1c */
[----:B------:R-:W-:Y:S01]  /*52a0*/  ISETP.GT.U32.AND P2, PT, R28, R8, PT ;  /* 0x000000081c00720c */ /* 0x000fe20003f44070 */
[----:B0-----:R-:W4:Y:S04]  /*52b0*/  LDL.LU R12, [R1+0x130] ;  /* 0x00013000010c7983 */ /* 0x001f280000300800 */
[----:B------:R0:W-:Y:S04]  /*52c0*/  STL [R1+0x50], R20 ;  /* 0x0000501401007387 */ /* 0x0001e80000100800 */
[----:B------:R-:W4:Y:S04]  /*52d0*/  LDL.LU R21, [R1+0x13c] ;  /* 0x00013c0001157983 */ /* 0x000f280000300800 */
[----:B------:R1:W-:Y:S04]  /*52e0*/  STL [R1+0x4c], R11 ;  /* 0x00004c0b01007387 */ /* 0x0003e80000100800 */
[----:B0-----:R-:W4:Y:S04]  /*52f0*/  LDL.LU R20, [R1+0x128] ;  /* 0x0001280001147983 */ /* 0x001f280000300800 */
[----:B------:R0:W-:Y:S04]  /*5300*/  STL [R1+0x48], R10 ;  /* 0x0000480a01007387 */ /* 0x0001e80000100800 */
[----:B-1----:R-:W4:Y:S04]  /*5310*/  LDL.LU R11, [R1+0x104] ;  /* 0x00010400010b7983 */ /* 0x002f280000300800 */
[----:B0-----:R-:W4:Y:S01]  /*5320*/  LDL.LU R10, [R1+0x114] ;  /* 0x00011400010a7983 */ /* 0x001f220000300800 */
[----:B------:R-:W-:-:S02]  /*5330*/  @!P4 IMAD.IADD R9, R9, 0x1, -R28 ;  /* 0x000000010909c824 */ /* 0x000fc400078e0a1c */
[----:B------:R-:W-:-:S03]  /*5340*/  @!P2 IMAD.IADD R8, R8, 0x1, -R28 ;  /* 0x000000010808a824 */ /* 0x000fc600078e0a1c */
[----:B------:R0:W-:Y:S04]  /*5350*/  STL [R1+0x44], R9 ;  /* 0x0000440901007387 */ /* 0x0001e80000100800 */
[----:B0-----:R-:W4:Y:S04]  /*5360*/  LDL.LU R9, [R1+0x11c] ;  /* 0x00011c0001097983 */ /* 0x001f280000300800 */
[----:B------:R0:W-:Y:S04]  /*5370*/  STL [R1+0x3c], R8 ;  /* 0x00003c0801007387 */ /* 0x0001e80000100800 */
[----:B0-----:R-:W4:Y:S01]  /*5380*/  LDL.LU R8, [R1+0x120] ;  /* 0x0001200001087983 */ /* 0x001f220000300800 */
[----:B------:R-:W-:Y:S01]  /*5390*/  ISETP.GT.U32.AND P3, PT, R28, R3, PT ;  /* 0x000000031c00720c */ /* 0x000fe20003f64070 */
[----:B------:R-:W-:Y:S01]  /*53a0*/  IMAD.HI.U32 R26, R0, R23, RZ ;  /* 0x00000017001a7227 */ /* 0x000fe200078e00ff */
[----:B------:R-:W-:-:S02]  /*53b0*/  ISETP.GT.U32.AND P0, PT, R28, R18, PT ;  /* 0x000000121c00720c */ /* 0x000fc40003f04070 */
[----:B------:R-:W-:Y:S01]  /*53c0*/  ISETP.GT.U32.AND P1, PT, R28, R17, PT ;  /* 0x000000111c00720c */ /* 0x000fe20003f24070 */
[----:B------:R-:W-:-:S08]  /*53d0*/  IMAD.MOV R26, RZ, RZ, -R26 ;  /* 0x000000ffff1a7224 */ /* 0x000fd000078e0a1a */
[----:B------:R-:W-:Y:S01]  /*53e0*/  @!P3 IMAD.IADD R3, R3, 0x1, -R28 ;  /* 0x000000010303b824 */ /* 0x000fe200078e0a1c */
[C---:B------:R-:W-:Y:S01]  /*53f0*/  ISETP.GT.U32.AND P3, PT, R28.reuse, R19, PT ;  /* 0x000000131c00720c */ /* 0x040fe20003f64070 */
[----:B------:R-:W-:Y:S02]  /*5400*/  IMAD R23, R28, R26, R23 ;  /* 0x0000001a1c177224 */ /* 0x000fe400078e0217 */
[----:B------:R-:W-:Y:S01]  /*5410*/  IMAD.HI.U32 R26, R0, R25, RZ ;  /* 0x00000019001a7227 */ /* 0x000fe200078e00ff */
[C---:B------:R-:W-:Y:S02]  /*5420*/  ISETP.GT.U32.AND P6, PT, R28.reuse, R3, PT ;  /* 0x000000031c00720c */ /* 0x040fe40003fc4070 */
[----:B------:R-:W-:Y:S01]  /*5430*/  ISETP.GT.U32.AND P5, PT, R28, R6, PT ;  /* 0x000000061c00720c */ /* 0x000fe20003fa4070 */
[----:B------:R-:W-:Y:S02]  /*5440*/  IMAD.MOV R26, RZ, RZ, -R26 ;  /* 0x000000ffff1a7224 */ /* 0x000fe400078e0a1a */
[----:B------:R-:W-:-:S04]  /*5450*/  @!P0 IMAD.IADD R18, R18, 0x1, -R28 ;  /* 0x0000000112128824 */ /* 0x000fc800078e0a1c */
[--C-:B------:R-:W-:Y:S02]  /*5460*/  @!P3 IMAD.IADD R19, R19, 0x1, -R28.reuse ;  /* 0x000000011313b824 */ /* 0x100fe400078e0a1c */
[--C-:B------:R-:W-:Y:S01]  /*5470*/  @!P1 IMAD.IADD R17, R17, 0x1, -R28.reuse ;  /* 0x0000000111119824 */ /* 0x100fe200078e0a1c */
[C---:B------:R-:W-:Y:S01]  /*5480*/  ISETP.GT.U32.AND P4, PT, R28.reuse, R5, PT ;  /* 0x000000051c00720c */ /* 0x040fe20003f84070 */
[----:B------:R-:W-:Y:S02]  /*5490*/  IMAD R25, R28, R26, R25 ;  /* 0x0000001a1c197224 */ /* 0x000fe400078e0219 */
[--C-:B------:R-:W-:Y:S02]  /*54a0*/  @!P6 IMAD.IADD R3, R3, 0x1, -R28.reuse ;  /* 0x000000010303e824 */ /* 0x100fe400078e0a1c */
[----:B------:R-:W-:Y:S01]  /*54b0*/  @!P5 IMAD.IADD R6, R6, 0x1, -R28 ;  /* 0x000000010606d824 */ /* 0x000fe200078e0a1c */
[----:B------:R-:W-:-:S07]  /*54c0*/  ISETP.GT.U32.AND P2, PT, R28, R4, PT ;  /* 0x000000041c00720c */ /* 0x000fce0003f44070 */
[----:B------:R-:W-:-:S06]  /*54d0*/  @!P4 IMAD.IADD R5, R5, 0x1, -R28 ;  /* 0x000000010505c824 */ /* 0x000fcc00078e0a1c */
[----:B------:R-:W-:Y:S01]  /*54e0*/  @!P2 IMAD.IADD R4, R4, 0x1, -R28 ;  /* 0x000000010404a824 */ /* 0x000fe200078e0a1c */
[----:B--2---:R-:W-:Y:S02]  /*54f0*/  IABS R26, R7 ;  /* 0x00000007001a7213 */ /* 0x004fe40000000000 */
[----:B------:R-:W2:Y:S01]  /*5500*/  LDL.LU R7, [R1+0x10c] ;  /* 0x00010c0001077983 */ /* 0x000ea20000300800 */
[C---:B---3--:R-:W-:Y:S02]  /*5510*/  ISETP.GT.U32.AND P3, PT, R28.reuse, R29, PT ;  /* 0x0000001d1c00720c */ /* 0x048fe40003f64070 */
[C---:B----4-:R-:W-:Y:S02]  /*5520*/  ISETP.GT.U32.AND P0, PT, R28.reuse, R16, PT ;  /* 0x000000101c00720c */ /* 0x050fe40003f04070 */
[----:B------:R-:W-:-:S09]  /*5530*/  ISETP.GT.U32.AND P1, PT, R28, R15, PT ;  /* 0x0000000f1c00720c */ /* 0x000fd20003f24070 */
[--C-:B------:R-:W-:Y:S01]  /*5540*/  @!P3 IMAD.IADD R29, R29, 0x1, -R28.reuse ;  /* 0x000000011d1db824 */ /* 0x100fe200078e0a1c */
[----:B------:R-:W-:Y:S01]  /*5550*/  ISETP.GT.U32.AND P5, PT, R28, R14, PT ;  /* 0x0000000e1c00720c */ /* 0x000fe20003fa4070 */
[--C-:B------:R-:W-:Y:S01]  /*5560*/  @!P0 IMAD.IADD R16, R16, 0x1, -R28.reuse ;  /* 0x0000000110108824 */ /* 0x100fe200078e0a1c */
[C---:B------:R-:W-:Y:S01]  /*5570*/  ISETP.GT.U32.AND P4, PT, R28.reuse, R13, PT ;  /* 0x0000000d1c00720c */ /* 0x040fe20003f84070 */
[----:B------:R-:W-:Y:S01]  /*5580*/  @!P1 IMAD.IADD R15, R15, 0x1, -R28 ;  /* 0x000000010f0f9824 */ /* 0x000fe200078e0a1c */
[C---:B------:R-:W-:Y:S02]  /*5590*/  ISETP.GT.U32.AND P6, PT, R28.reuse, R21, PT ;  /* 0x000000151c00720c */ /* 0x040fe40003fc4070 */
[C---:B------:R-:W-:Y:S02]  /*55a0*/  ISETP.GT.U32.AND P3, PT, R28.reuse, R20, PT ;  /* 0x000000141c00720c */ /* 0x040fe40003f64070 */
[C---:B------:R-:W-:Y:S02]  /*55b0*/  ISETP.GT.U32.AND P0, PT, R28.reuse, R11, PT ;  /* 0x0000000b1c00720c */ /* 0x040fe40003f04070 */
[----:B------:R-:W-:-:S07]  /*55c0*/  ISETP.GT.U32.AND P1, PT, R28, R10, PT ;  /* 0x0000000a1c00720c */ /* 0x000fce0003f24070 */
[--C-:B------:R-:W-:Y:S01]  /*55d0*/  @!P6 IMAD.IADD R21, R21, 0x1, -R28.reuse ;  /* 0x000000011515e824 */ /* 0x100fe200078e0a1c */
[----:B------:R-:W-:Y:S01]  /*55e0*/  ISETP.GT.U32.AND P6, PT, R28, R29, PT ;  /* 0x0000001d1c00720c */ /* 0x000fe20003fc4070 */
[--C-:B------:R-:W-:Y:S01]  /*55f0*/  @!P3 IMAD.IADD R20, R20, 0x1, -R28.reuse ;  /* 0x000000011414b824 */ /* 0x100fe200078e0a1c */
[----:B------:R-:W-:Y:S01]  /*5600*/  ISETP.GT.U32.AND P3, PT, R28, R16, PT ;  /* 0x000000101c00720c */ /* 0x000fe20003f64070 */
[--C-:B------:R-:W-:Y:S01]  /*5610*/  @!P5 IMAD.IADD R14, R14, 0x1, -R28.reuse ;  /* 0x000000010e0ed824 */ /* 0x100fe200078e0a1c */
[C---:B------:R-:W-:Y:S01]  /*5620*/  ISETP.GT.U32.AND P2, PT, R28.reuse, R12, PT ;  /* 0x0000000c1c00720c */ /* 0x040fe20003f44070 */
[--C-:B------:R-:W-:Y:S01]  /*5630*/  @!P0 IMAD.IADD R11, R11, 0x1, -R28.reuse ;  /* 0x000000010b0b8824 */ /* 0x100fe200078e0a1c */
[----:B------:R-:W-:Y:S01]  /*5640*/  STL [R1+0x160], R19 ;  /* 0x0001601301007387 */ /* 0x000fe20000100800 */
[----:B------:R-:W-:Y:S01]  /*5650*/  ISETP.GT.U32.AND P0, PT, R28, R15, PT ;  /* 0x0000000f1c00720c */ /* 0x000fe20003f04070 */
[--C-:B------:R-:W-:Y:S02]  /*5660*/  @!P4 IMAD.IADD R13, R13, 0x1, -R28.reuse ;  /* 0x000000010d0dc824 */ /* 0x100fe400078e0a1c */
[----:B------:R-:W-:Y:S01]  /*5670*/  STL [R1+0x168], R18 ;  /* 0x0001681201007387 */ /* 0x000fe20000100800 */
[----:B------:R-:W-:Y:S01]  /*5680*/  @!P1 IMAD.IADD R10, R10, 0x1, -R28 ;  /* 0x000000010a0a9824 */ /* 0x000fe200078e0a1c */
[----:B------:R-:W-:-:S02]  /*5690*/  ISETP.GT.U32.AND P1, PT, R28, R14, PT ;  /* 0x0000000e1c00720c */ /* 0x000fc40003f24070 */
[----:B------:R-:W-:Y:S01]  /*56a0*/  STL [R1+0x16c], R17 ;  /* 0x00016c1101007387 */ /* 0x000fe20000100800 */
[----:B------:R-:W-:-:S03]  /*56b0*/  ISETP.GT.U32.AND P5, PT, R28, R9, PT ;  /* 0x000000091c00720c */ /* 0x000fc60003fa4070 */
[----:B------:R-:W-:Y:S04]  /*56c0*/  STL [R1+0x174], R6 ;  /* 0x0001740601007387 */ /* 0x000fe80000100800 */
[----:B------:R0:W-:Y:S01]  /*56d0*/  STL [R1+0x164], R5 ;  /* 0x0001640501007387 */ /* 0x0001e20000100800 */
[--C-:B------:R-:W-:Y:S01]  /*56e0*/  @!P6 IMAD.IADD R29, R29, 0x1, -R28.reuse ;  /* 0x000000011d1de824 */ /* 0x100fe200078e0a1c */
[----:B------:R-:W-:Y:S02]  /*56f0*/  ISETP.GT.U32.AND P4, PT, R28, R8, PT ;  /* 0x000000081c00720c */ /* 0x000fe40003f84070 */
[----:B0-----:R-:W3:Y:S04]  /*5700*/  LDL.LU R5, [R1+0xe8] ;  /* 0x0000e80001057983 */ /* 0x001ee80000300800 */
[----:B------:R0:W-:Y:S01]  /*5710*/  STL [R1+0x140], R4 ;  /* 0x0001400401007387 */ /* 0x0001e20000100800 */
[----:B------:R-:W-:-:S03]  /*5720*/  @!P3 IMAD.IADD R16, R16, 0x1, -R28 ;  /* 0x000000011010b824 */ /* 0x000fc600078e0a1c */
[----:B------:R-:W3:Y:S01]  /*5730*/  LDL.LU R19, [R1+0xf0] ;  /* 0x0000f00001137983 */ /* 0x000ee20000300800 */
[----:B------:R-:W-:-:S03]  /*5740*/  @!P2 IMAD.IADD R12, R12, 0x1, -R28 ;  /* 0x000000010c0ca824 */ /* 0x000fc600078e0a1c */
[----:B------:R-:W3:Y:S01]  /*5750*/  LDL.LU R6, [R1+0xf4] ;  /* 0x0000f40001067983 */ /* 0x000ee20000300800 */
[----:B------:R-:W-:-:S03]  /*5760*/  @!P0 IMAD.IADD R15, R15, 0x1, -R28 ;  /* 0x000000010f0f8824 */ /* 0x000fc600078e0a1c */
[----:B------:R1:W-:Y:S04]  /*5770*/  STL [R1+0x154], R3 ;  /* 0x0001540301007387 */ /* 0x0003e80000100800 */
[----:B0-----:R-:W3:Y:S01]  /*5780*/  LDL.LU R4, [R1+0xfc] ;  /* 0x0000fc0001047983 */ /* 0x001ee20000300800 */
[--C-:B------:R-:W-:Y:S01]  /*5790*/  @!P5 IMAD.IADD R9, R9, 0x1, -R28.reuse ;  /* 0x000000010909d824 */ /* 0x100fe200078e0a1c */
[----:B------:R-:W-:Y:S01]  /*57a0*/  ISETP.GT.U32.AND P5, PT, R28, R13, PT ;  /* 0x0000000d1c00720c */ /* 0x000fe20003fa4070 */
[--C-:B------:R-:W-:Y:S01]  /*57b0*/  @!P1 IMAD.IADD R14, R14, 0x1, -R28.reuse ;  /* 0x000000010e0e9824 */ /* 0x100fe200078e0a1c */
[----:B-1----:R-:W3:Y:S01]  /*57c0*/  LDL.LU R3, [R1+0xec] ;  /* 0x0000ec0001037983 */ /* 0x002ee20000300800 */
[----:B------:R-:W-:-:S03]  /*57d0*/  @!P4 IMAD.IADD R8, R8, 0x1, -R28 ;  /* 0x000000010808c824 */ /* 0x000fc600078e0a1c */
[----:B------:R0:W-:Y:S01]  /*57e0*/  STL [R1+0x158], R29 ;  /* 0x0001581d01007387 */ /* 0x0001e20000100800 */
[----:B------:R-:W-:-:S03]  /*57f0*/  ISETP.GT.U32.AND P4, PT, R28, R12, PT ;  /* 0x0000000c1c00720c */ /* 0x000fc60003f84070 */
[----:B0-----:R-:W3:Y:S04]  /*5800*/  LDL.LU R29, [R1+0xd4] ;  /* 0x0000d400011d7983 */ /* 0x001ee80000300800 */
[----:B------:R0:W-:Y:S04]  /*5810*/  STL [R1+0x15c], R16 ;  /* 0x00015c1001007387 */ /* 0x0001e80000100800 */
[----:B------:R-:W3:Y:S04]  /*5820*/  LDL.LU R18, [R1+0xdc] ;  /* 0x0000dc0001127983 */ /* 0x000ee80000300800 */
[----:B------:R1:W-:Y:S04]  /*5830*/  STL [R1+0x144], R15 ;  /* 0x0001440f01007387 */ /* 0x0003e80000100800 */
[----:B------:R-:W3:Y:S04]  /*5840*/  LDL.LU R17, [R1+0xe0] ;  /* 0x0000e00001117983 */ /* 0x000ee80000300800 */
[----:B------:R-:W-:Y:S04]  /*5850*/  STL [R1+0x124], R14 ;  /* 0x0001240e01007387 */ /* 0x000fe80000100800 */
[----:B0-----:R-:W3:Y:S01]  /*5860*/  LDL.LU R16, [R1+0xe4] ;  /* 0x0000e40001107983 */ /* 0x001ee20000300800 */
[----:B------:R-:W-:-:S02]  /*5870*/  @!P5 IMAD.IADD R13, R13, 0x1, -R28 ;  /* 0x000000010d0dd824 */ /* 0x000fc400078e0a1c */
[----:B------:R-:W-:Y:S01]  /*5880*/  @!P4 IMAD.IADD R12, R12, 0x1, -R28 ;  /* 0x000000010c0cc824 */ /* 0x000fe200078e0a1c */
[----:B-1----:R-:W3:Y:S04]  /*5890*/  LDL.LU R15, [R1+0xd8] ;  /* 0x0000d800010f7983 */ /* 0x002ee80000300800 */
[----:B------:R-:W-:Y:S04]  /*58a0*/  STL [R1+0x12c], R13 ;  /* 0x00012c0d01007387 */ /* 0x000fe80000100800 */
[----:B------:R0:W-:Y:S04]  /*58b0*/  STL [R1+0x130], R12 ;  /* 0x0001300c01007387 */ /* 0x0001e80000100800 */
[----:B0-----:R-:W3:Y:S04]  /*58c0*/  LDL.LU R12, [R1+0xc0] ;  /* 0x0000c000010c7983 */ /* 0x001ee80000300800 */
[----:B------:R-:W3:Y:S04]  /*58d0*/  LDL.LU R14, [R1+0xc8] ;  /* 0x0000c800010e7983 */ /* 0x000ee80000300800 */
[----:B------:R-:W3:Y:S01]  /*58e0*/  LDL.LU R13, [R1+0xcc] ;  /* 0x0000cc00010d7983 */ /* 0x000ee20000300800 */
[----:B------:R-:W-:-:S02]  /*58f0*/  ISETP.GT.U32.AND P3, PT, R28, R20, PT ;  /* 0x000000141c00720c */ /* 0x000fc40003f64070 */
[C---:B------:R-:W-:Y:S02]  /*5900*/  ISETP.GT.U32.AND P0, PT, R28.reuse, R11, PT ;  /* 0x0000000b1c00720c */ /* 0x040fe40003f04070 */
[----:B------:R-:W-:-:S09]  /*5910*/  ISETP.GT.U32.AND P1, PT, R28, R10, PT ;  /* 0x0000000a1c00720c */ /* 0x000fd20003f24070 */
[--C-:B------:R-:W-:Y:S01]  /*5920*/  @!P3 IMAD.IADD R20, R20, 0x1, -R28.reuse ;  /* 0x000000011414b824 */ /* 0x100fe200078e0a1c */
[C---:B------:R-:W-:Y:S01]  /*5930*/  ISETP.GT.U32.AND P5, PT, R28.reuse, R9, PT ;  /* 0x000000091c00720c */ /* 0x040fe20003fa4070 */
[--C-:B------:R-:W-:Y:S01]  /*5940*/  @!P0 IMAD.IADD R11, R11, 0x1, -R28.reuse ;  /* 0x000000010b0b8824 */ /* 0x100fe200078e0a1c */
[----:B------:R-:W-:Y:S01]  /*5950*/  ISETP.GT.U32.AND P4, PT, R28, R8, PT ;  /* 0x000000081c00720c */ /* 0x000fe20003f84070 */
[----:B------:R-:W-:-:S10]  /*5960*/  @!P1 IMAD.IADD R10, R10, 0x1, -R28 ;  /* 0x000000010a0a9824 */ /* 0x000fd400078e0a1c */
[--C-:B------:R-:W-:Y:S02]  /*5970*/  @!P5 IMAD.IADD R9, R9, 0x1, -R28.reuse ;  /* 0x000000010909d824 */ /* 0x100fe400078e0a1c */
[----:B------:R-:W-:Y:S01]  /*5980*/  @!P4 IMAD.IADD R8, R8, 0x1, -R28 ;  /* 0x000000010808c824 */ /* 0x000fe200078e0a1c */
[----:B--2---:R-:W-:-:S13]  /*5990*/  ISETP.GT.U32.AND P2, PT, R28, R7, PT ;  /* 0x000000071c00720c */ /* 0x004fda0003f44070 */
[----:B------:R-:W-:Y:S01]  /*59a0*/  @!P2 IMAD.IADD R7, R7, 0x1, -R28 ;  /* 0x000000010707a824 */ /* 0x000fe200078e0a1c */
[----:B------:R-:W-:-:S04]  /*59b0*/  ISETP.GT.U32.AND P2, PT, R28, R21, PT ;  /* 0x000000151c00720c */ /* 0x000fc80003f44070 */
[----:B------:R-:W-:-:S09]  /*59c0*/  ISETP.GT.U32.AND P6, PT, R28, R7, PT ;  /* 0x000000071c00720c */ /* 0x000fd20003fc4070 */
[----:B------:R-:W-:-:S04]  /*59d0*/  @!P2 IMAD.IADD R21, R21, 0x1, -R28 ;  /* 0x000000011515a824 */ /* 0x000fc800078e0a1c */
[----:B------:R-:W-:Y:S01]  /*59e0*/  @!P6 IMAD.IADD R7, R7, 0x1, -R28 ;  /* 0x000000010707e824 */ /* 0x000fe200078e0a1c */
[----:B------:R-:W-:Y:S04]  /*59f0*/  STL [R1+0x13c], R21 ;  /* 0x00013c1501007387 */ /* 0x000fe80000100800 */
[----:B------:R-:W-:Y:S04]  /*5a00*/  STL [R1+0x128], R20 ;  /* 0x0001281401007387 */ /* 0x000fe80000100800 */
[----:B------:R0:W-:Y:S04]  /*5a10*/  STL [R1+0x104], R11 ;  /* 0x0001040b01007387 */ /* 0x0001e80000100800 */
[----:B------:R1:W-:Y:S04]  /*5a20*/  STL [R1+0x114], R10 ;  /* 0x0001140a01007387 */ /* 0x0003e80000100800 */
[----:B------:R2:W-:Y:S04]  /*5a30*/  STL [R1+0x11c], R9 ;  /* 0x00011c0901007387 */ /* 0x0005e80000100800 */
[----:B0-----:R-:W4:Y:S04]  /*5a40*/  LDL.LU R11, [R1+0xd0] ;  /* 0x0000d000010b7983 */ /* 0x001f280000300800 */
[----:B------:R0:W-:Y:S04]  /*5a50*/  STL [R1+0x120], R8 ;  /* 0x0001200801007387 */ /* 0x0001e80000100800 */
[----:B-1----:R-:W4:Y:S04]  /*5a60*/  LDL.LU R10, [R1+0xc4] ;  /* 0x0000c400010a7983 */ /* 0x002f280000300800 */
[----:B--2---:R-:W2:Y:S01]  /*5a70*/  LDL.LU R9, [R1+0xac] ;  /* 0x0000ac0001097983 */ /* 0x004ea20000300800 */
[----:B---3--:R-:W-:-:S02]  /*5a80*/  ISETP.GT.U32.AND P2, PT, R28, R5, PT ;  /* 0x000000051c00720c */ /* 0x008fc40003f44070 */
[C---:B------:R-:W-:Y:S02]  /*5a90*/  ISETP.GT.U32.AND P3, PT, R28.reuse, R19, PT ;  /* 0x000000131c00720c */ /* 0x040fe40003f64070 */
[----:B------:R-:W-:-:S09]  /*5aa0*/  ISETP.GT.U32.AND P0, PT, R28, R6, PT ;  /* 0x000000061c00720c */ /* 0x000fd20003f04070 */
[--C-:B------:R-:W-:Y:S02]  /*5ab0*/  @!P2 IMAD.IADD R5, R5, 0x1, -R28.reuse ;  /* 0x000000010505a824 */ /* 0x100fe400078e0a1c */
[--C-:B------:R-:W-:Y:S01]  /*5ac0*/  @!P3 IMAD.IADD R19, R19, 0x1, -R28.reuse ;  /* 0x000000011313b824 */ /* 0x100fe200078e0a1c */
[----:B------:R-:W-:Y:S01]  /*5ad0*/  ISETP.GT.U32.AND P1, PT, R28, R4, PT ;  /* 0x000000041c00720c */ /* 0x000fe20003f24070 */
[----:B------:R-:W-:Y:S01]  /*5ae0*/  @!P0 IMAD.IADD R6, R6, 0x1, -R28 ;  /* 0x0000000106068824 */ /* 0x000fe200078e0a1c */
[C---:B------:R-:W-:Y:S02]  /*5af0*/  ISETP.GT.U32.AND P5, PT, R28.reuse, R3, PT ;  /* 0x000000031c00720c */ /* 0x040fe40003fa4070 */
[C---:B------:R-:W-:Y:S02]  /*5b00*/  ISETP.GT.U32.AND P6, PT, R28.reuse, R18, PT ;  /* 0x000000121c00720c */ /* 0x040fe40003fc4070 */
[C---:B------:R-:W-:Y:S02]  /*5b10*/  ISETP.GT.U32.AND P2, PT, R28.reuse, R17, PT ;  /* 0x000000111c00720c */ /* 0x040fe40003f44070 */
[----:B------:R-:W-:-:S09]  /*5b20*/  ISETP.GT.U32.AND P3, PT, R28, R16, PT ;  /* 0x000000101c00720c */ /* 0x000fd20003f64070 */
[--C-:B------:R-:W-:Y:S01]  /*5b30*/  @!P6 IMAD.IADD R18, R18, 0x1, -R28.reuse ;  /* 0x000000011212e824 */ /* 0x100fe200078e0a1c */
[C---:B------:R-:W-:Y:S02]  /*5b40*/  ISETP.GT.U32.AND P6, PT, R28.reuse, R5, PT ;  /* 0x000000051c00720c */ /* 0x040fe40003fc4070 */
[C---:B------:R-:W-:Y:S01]  /*5b50*/  ISETP.GT.U32.AND P4, PT, R28.reuse, R29, PT ;  /* 0x0000001d1c00720c */ /* 0x040fe20003f84070 */
[--C-:B------:R-:W-:Y:S01]  /*5b60*/  @!P2 IMAD.IADD R17, R17, 0x1, -R28.reuse ;  /* 0x000000011111a824 */ /* 0x100fe200078e0a1c */
[----:B------:R-:W-:Y:S01]  /*5b70*/  ISETP.GT.U32.AND P2, PT, R28, R19, PT ;  /* 0x000000131c00720c */ /* 0x000fe20003f44070 */
[--C-:B------:R-:W-:Y:S01]  /*5b80*/  @!P1 IMAD.IADD R4, R4, 0x1, -R28.reuse ;  /* 0x0000000104049824 */ /* 0x100fe200078e0a1c */
[----:B------:R-:W-:Y:S01]  /*5b90*/  ISETP.GT.U32.AND P0, PT, R28, R15, PT ;  /* 0x0000000f1c00720c */ /* 0x000fe20003f04070 */
[----:B------:R-:W-:Y:S01]  /*5ba0*/  @!P3 IMAD.IADD R16, R16, 0x1, -R28 ;  /* 0x000000011010b824 */ /* 0x000fe200078e0a1c */
[----:B------:R-:W-:-:S05]  /*5bb0*/  ISETP.GT.U32.AND P3, PT, R28, R6, PT ;  /* 0x000000061c00720c */ /* 0x000fca0003f64070 */
[--C-:B------:R-:W-:Y:S01]  /*5bc0*/  @!P6 IMAD.IADD R5, R5, 0x1, -R28.reuse ;  /* 0x000000010505e824 */ /* 0x100fe200078e0a1c */
[C---:B------:R-:W-:Y:S01]  /*5bd0*/  ISETP.GT.U32.AND P1, PT, R28.reuse, R12, PT ;  /* 0x0000000c1c00720c */ /* 0x040fe20003f24070 */
[--C-:B------:R-:W-:Y:S01]  /*5be0*/  @!P5 IMAD.IADD R3, R3, 0x1, -R28.reuse ;  /* 0x000000010303d824 */ /* 0x100fe200078e0a1c */
[----:B------:R1:W-:Y:S01]  /*5bf0*/  STL [R1+0x10c], R7 ;  /* 0x00010c0701007387 */ /* 0x0003e20000100800 */
[--C-:B------:R-:W-:Y:S01]  /*5c00*/  @!P4 IMAD.IADD R29, R29, 0x1, -R28.reuse ;  /* 0x000000011d1dc824 */ /* 0x100fe200078e0a1c */
[----:B------:R-:W-:Y:S01]  /*5c10*/  ISETP.GT.U32.AND P5, PT, R28, R14, PT ;  /* 0x0000000e1c00720c */ /* 0x000fe20003fa4070 */
[--C-:B------:R-:W-:Y:S01]  /*5c20*/  @!P2 IMAD.IADD R19, R19, 0x1, -R28.reuse ;  /* 0x000000011313a824 */ /* 0x100fe200078e0a1c */
[----:B0-----:R-:W3:Y:S01]  /*5c30*/  LDL.LU R8, [R1+0xb4] ;  /* 0x0000b40001087983 */ /* 0x001ee20000300800 */
[--C-:B------:R-:W-:Y:S01]  /*5c40*/  @!P3 IMAD.IADD R6, R6, 0x1, -R28.reuse ;  /* 0x000000010606b824 */ /* 0x100fe200078e0a1c */
[----:B------:R-:W-:Y:S01]  /*5c50*/  ISETP.GT.U32.AND P4, PT, R28, R13, PT ;  /* 0x0000000d1c00720c */ /* 0x000fe20003f84070 */
[--C-:B------:R-:W-:Y:S01]  /*5c60*/  @!P0 IMAD.IADD R15, R15, 0x1, -R28.reuse ;  /* 0x000000010f0f8824 */ /* 0x100fe200078e0a1c */
[----:B-1----:R-:W3:Y:S03]  /*5c70*/  LDL.LU R7, [R1+0xb8] ;  /* 0x0000b80001077983 */ /* 0x002ee60000300800 */
[----:B------:R-:W-:Y:S01]  /*5c80*/  @!P1 IMAD.IADD R12, R12, 0x1, -R28 ;  /* 0x000000010c0c9824 */ /* 0x000fe200078e0a1c */
[C---:B------:R-:W-:Y:S01]  /*5c90*/  ISETP.GT.U32.AND P1, PT, R28.reuse, R3, PT ;  /* 0x000000031c00720c */ /* 0x040fe20003f24070 */
[----:B------:R0:W-:Y:S01]  /*5ca0*/  STL [R1+0xe8], R5 ;  /* 0x0000e80501007387 */ /* 0x0001e20000100800 */
[----:B------:R-:W-:-:S03]  /*5cb0*/  ISETP.GT.U32.AND P0, PT, R28, R4, PT ;  /* 0x000000041c00720c */ /* 0x000fc60003f04070 */
[----:B0-----:R-:W3:Y:S04]  /*5cc0*/  LDL.LU R5, [R1+0xbc] ;  /* 0x0000bc0001057983 */ /* 0x001ee80000300800 */
[----:B------:R-:W3:Y:S04]  /*5cd0*/  LDL.LU R21, [R1+0xb0] ;  /* 0x0000b00001157983 */ /* 0x000ee80000300800 */
[----:B------:R0:W-:Y:S04]  /*5ce0*/  STL [R1+0xf0], R19 ;  /* 0x0000f01301007387 */ /* 0x0001e80000100800 */
[----:B------:R-:W3:Y:S04]  /*5cf0*/  LDL.LU R20, [R1+0x98] ;  /* 0x0000980001147983 */ /* 0x000ee80000300800 */
[----:B------:R1:W-:Y:S04]  /*5d00*/  STL [R1+0xf4], R6 ;  /* 0x0000f40601007387 */ /* 0x0003e80000100800 */
[----:B0-----:R-:W3:Y:S01]  /*5d10*/  LDL.LU R19, [R1+0xa0] ;  /* 0x0000a00001137983 */ /* 0x001ee20000300800 */
[----:B------:R-:W-:Y:S01]  /*5d20*/  @!P5 IMAD.IADD R14, R14, 0x1, -R28 ;  /* 0x000000010e0ed824 */ /* 0x000fe200078e0a1c */
[----:B------:R-:W-:-:S02]  /*5d30*/  ISETP.GT.U32.AND P5, PT, R28, R29, PT ;  /* 0x0000001d1c00720c */ /* 0x000fc40003fa4070 */
[----:B-1----:R-:W3:Y:S01]  /*5d40*/  LDL.LU R6, [R1+0xa4] ;  /* 0x0000a40001067983 */ /* 0x002ee20000300800 */
[--C-:B------:R-:W-:Y:S01]  /*5d50*/  @!P4 IMAD.IADD R13, R13, 0x1, -R28.reuse ;  /* 0x000000010d0dc824 */ /* 0x100fe200078e0a1c */
[C---:B------:R-:W-:Y:S01]  /*5d60*/  ISETP.GT.U32.AND P4, PT, R28.reuse, R18, PT ;  /* 0x000000121c00720c */ /* 0x040fe20003f84070 */
[--C-:B------:R-:W-:Y:S01]  /*5d70*/  @!P1 IMAD.IADD R3, R3, 0x1, -R28.reuse ;  /* 0x0000000103039824 */ /* 0x100fe200078e0a1c */
[----:B------:R-:W-:Y:S01]  /*5d80*/  ISETP.GT.U32.AND P2, PT, R28, R17, PT ;  /* 0x000000111c00720c */ /* 0x000fe20003f44070 */
[--C-:B------:R-:W-:Y:S01]  /*5d90*/  @!P0 IMAD.IADD R4, R4, 0x1, -R28.reuse ;  /* 0x0000000104048824 */ /* 0x100fe200078e0a1c */
[C---:B------:R-:W-:Y:S02]  /*5da0*/  ISETP.GT.U32.AND P3, PT, R28.reuse, R16, PT ;  /* 0x000000101c00720c */ /* 0x040fe40003f64070 */
[C---:B------:R-:W-:Y:S02]  /*5db0*/  ISETP.GT.U32.AND P1, PT, R28.reuse, R12, PT ;  /* 0x0000000c1c00720c */ /* 0x040fe40003f24070 */
[----:B------:R-:W-:Y:S01]  /*5dc0*/  ISETP.GT.U32.AND P0, PT, R28, R15, PT ;  /* 0x0000000f1c00720c */ /* 0x000fe20003f04070 */
[--C-:B------:R-:W-:Y:S01]  /*5dd0*/  @!P5 IMAD.IADD R29, R29, 0x1, -R28.reuse ;  /* 0x000000011d1dd824 */ /* 0x100fe200078e0a1c */
[----:B------:R0:W-:Y:S03]  /*5de0*/  STL [R1+0xfc], R4 ;  /* 0x0000fc0401007387 */ /* 0x0001e60000100800 */
[----:B------:R-:W-:-:S02]  /*5df0*/  @!P4 IMAD.IADD R18, R18, 0x1, -R28 ;  /* 0x000000011212c824 */ /* 0x000fc400078e0a1c */
[--C-:B------:R-:W-:Y:S02]  /*5e00*/  @!P2 IMAD.IADD R17, R17, 0x1, -R28.reuse ;  /* 0x000000011111a824 */ /* 0x100fe400078e0a1c */
[--C-:B------:R-:W-:Y:S01]  /*5e10*/  @!P3 IMAD.IADD R16, R16, 0x1, -R28.reuse ;  /* 0x000000011010b824 */ /* 0x100fe200078e0a1c */
[----:B0-----:R-:W3:Y:S01]  /*5e20*/  LDL.LU R4, [R1+0xa8] ;  /* 0x0000a80001047983 */ /* 0x001ee20000300800 */
[----:B------:R-:W-:-:S03]  /*5e30*/  @!P1 IMAD.IADD R12, R12, 0x1, -R28 ;  /* 0x000000010c0c9824 */ /* 0x000fc600078e0a1c */
[----:B------:R0:W-:Y:S01]  /*5e40*/  STL [R1+0xec], R3 ;  /* 0x0000ec0301007387 */ /* 0x0001e20000100800 */
[----:B------:R-:W-:-:S03]  /*5e50*/  @!P0 IMAD.IADD R15, R15, 0x1, -R28 ;  /* 0x000000010f0f8824 */ /* 0x000fc600078e0a1c */
[----:B0-----:R-:W3:Y:S04]  /*5e60*/  LDL.LU R3, [R1+0x9c] ;  /* 0x00009c0001037983 */ /* 0x001ee80000300800 */
[----:B------:R0:W-:Y:S04]  /*5e70*/  STL [R1+0xd4], R29 ;  /* 0x0000d41d01007387 */ /* 0x0001e80000100800 */
[----:B0-----:R-:W3:Y:S04]  /*5e80*/  LDL.LU R29, [R1+0x88] ;  /* 0x00008800011d7983 */ /* 0x001ee80000300800 */
[----:B------:R-:W-:Y:S04]  /*5e90*/  STL [R1+0xdc], R18 ;  /* 0x0000dc1201007387 */ /* 0x000fe80000100800 */
[----:B------:R-:W-:Y:S04]  /*5ea0*/  STL [R1+0xe0], R17 ;  /* 0x0000e01101007387 */ /* 0x000fe80000100800 */
[----:B------:R-:W-:Y:S04]  /*5eb0*/  STL [R1+0xe4], R16 ;  /* 0x0000e41001007387 */ /* 0x000fe80000100800 */
[----:B------:R0:W-:Y:S04]  /*5ec0*/  STL [R1+0xc0], R12 ;  /* 0x0000c00c01007387 */ /* 0x0001e80000100800 */
[----:B------:R1:W-:Y:S04]  /*5ed0*/  STL [R1+0xd8], R15 ;  /* 0x0000d80f01007387 */ /* 0x0003e80000100800 */
[----:B0-----:R-:W3:Y:S01]  /*5ee0*/  LDL R12, [R1+0x668] ;  /* 0x00066800010c7983 */ /* 0x001ee20000100800 */
[----:B------:R-:W-:-:S02]  /*5ef0*/  ISETP.GT.U32.AND P6, PT, R28, R13, PT ;  /* 0x0000000d1c00720c */ /* 0x000fc40003fc4070 */
[C---:B------:R-:W-:Y:S01]  /*5f00*/  ISETP.GT.U32.AND P5, PT, R28.reuse, R14, PT ;  /* 0x0000000e1c00720c */ /* 0x040fe20003fa4070 */
[----:B------:R-:W3:Y:S10]  /*5f10*/  LDL.LU R18, [R1+0x90] ;  /* 0x0000900001127983 */ /* 0x000ef40000300800 */
[----:B------:R-:W-:Y:S01]  /*5f20*/  @!P6 IMAD.IADD R13, R13, 0x1, -R28 ;  /* 0x000000010d0de824 */ /* 0x000fe200078e0a1c */
[----:B----4-:R-:W-:-:S02]  /*5f30*/  ISETP.GT.U32.AND P4, PT, R28, R11, PT ;  /* 0x0000000b1c00720c */ /* 0x010fc40003f84070 */
[C---:B------:R-:W-:Y:S02]  /*5f40*/  ISETP.GT.U32.AND P2, PT, R28.reuse, R10, PT ;  /* 0x0000000a1c00720c */ /* 0x040fe40003f44070 */
[----:B--2---:R-:W-:-:S09]  /*5f50*/  ISETP.GT.U32.AND P3, PT, R28, R9, PT ;  /* 0x000000091c00720c */ /* 0x004fd20003f64070 */
[--C-:B------:R-:W-:Y:S02]  /*5f60*/  @!P4 IMAD.IADD R11, R11, 0x1, -R28.reuse ;  /* 0x000000010b0bc824 */ /* 0x100fe400078e0a1c */
[--C-:B------:R-:W-:Y:S02]  /*5f70*/  @!P2 IMAD.IADD R10, R10, 0x1, -R28.reuse ;  /* 0x000000010a0aa824 */ /* 0x100fe400078e0a1c */
[--C-:B------:R-:W-:Y:S02]  /*5f80*/  @!P3 IMAD.IADD R9, R9, 0x1, -R28.reuse ;  /* 0x000000010909b824 */ /* 0x100fe400078e0a1c */
[----:B------:R-:W-:Y:S02]  /*5f90*/  @!P5 IMAD.IADD R14, R14, 0x1, -R28 ;  /* 0x000000010e0ed824 */ /* 0x000fe400078e0a1c */
[----:B------:R-:W-:-:S03]  /*5fa0*/  IMAD.HI.U32 R27, R0, R26, RZ ;  /* 0x0000001a001b7227 */ /* 0x000fc600078e00ff */
[----:B------:R0:W-:Y:S04]  /*5fb0*/  STL [R1+0xc8], R14 ;  /* 0x0000c80e01007387 */ /* 0x0001e80000100800 */
[----:B------:R-:W2:Y:S01]  /*5fc0*/  LDL.LU R17, [R1+0x94] ;  /* 0x0000940001117983 */ /* 0x000ea20000300800 */
[----:B------:R-:W-:-:S03]  /*5fd0*/  IMAD.MOV R27, RZ, RZ, -R27 ;  /* 0x000000ffff1b7224 */ /* 0x000fc600078e0a1b */
[----:B------:R4:W-:Y:S04]  /*5fe0*/  STL [R1+0xcc], R13 ;  /* 0x0000cc0d01007387 */ /* 0x0009e80000100800 */
[----:B------:R-:W2:Y:S01]  /*5ff0*/  LDL.LU R16, [R1+0x1bc] ;  /* 0x0001bc0001107983 */ /* 0x000ea20000300800 */
[----:B------:R-:W-:-:S03]  /*6000*/  IMAD R26, R28, R27, R26 ;  /* 0x0000001b1c1a7224 */ /* 0x000fc600078e021a */
[----:B-1----:R-:W2:Y:S04]  /*6010*/  LDL.LU R15, [R1+0x8c] ;  /* 0x00008c00010f7983 */ /* 0x002ea80000300800 */
[----:B0-----:R-:W2:Y:S04]  /*6020*/  LDL.LU R14, [R1+0x80] ;  /* 0x00008000010e7983 */ /* 0x001ea80000300800 */
[----:B----4-:R-:W4:Y:S01]  /*6030*/  LDL.LU R13, [R1+0x84] ;  /* 0x00008400010d7983 */ /* 0x010f220000300800 */
[C---:B---3--:R-:W-:Y:S02]  /*6040*/  ISETP.GT.U32.AND P0, PT, R28.reuse, R8, PT ;  /* 0x000000081c00720c */ /* 0x048fe40003f04070 */
[----:B------:R-:W-:-:S02]  /*6050*/  ISETP.GT.U32.AND P6, PT, R28, R21, PT ;  /* 0x000000151c00720c */ /* 0x000fc40003fc4070 */
[C---:B------:R-:W-:Y:S02]  /*6060*/  ISETP.GT.U32.AND P4, PT, R28.reuse, R20, PT ;  /* 0x000000141c00720c */ /* 0x040fe40003f84070 */
[C---:B------:R-:W-:Y:S02]  /*6070*/  ISETP.GT.U32.AND P2, PT, R28.reuse, R19, PT ;  /* 0x000000131c00720c */ /* 0x040fe40003f44070 */
[----:B------:R-:W-:-:S07]  /*6080*/  ISETP.GT.U32.AND P3, PT, R28, R6, PT ;  /* 0x000000061c00720c */ /* 0x000fce0003f64070 */
[--C-:B------:R-:W-:Y:S01]  /*6090*/  @!P6 IMAD.IADD R21, R21, 0x1, -R28.reuse ;  /* 0x000000011515e824 */ /* 0x100fe200078e0a1c */
[----:B------:R-:W-:Y:S01]  /*60a0*/  ISETP.GT.U32.AND P6, PT, R28, R11, PT ;  /* 0x0000000b1c00720c */ /* 0x000fe20003fc4070 */
[--C-:B------:R-:W-:Y:S02]  /*60b0*/  @!P0 IMAD.IADD R8, R8, 0x1, -R28.reuse ;  /* 0x0000000108088824 */ /* 0x100fe400078e0a1c */
[--C-:B------:R-:W-:Y:S01]  /*60c0*/  @!P4 IMAD.IADD R20, R20, 0x1, -R28.reuse ;  /* 0x000000011414c824 */ /* 0x100fe200078e0a1c */
[C---:B------:R-:W-:Y:S01]  /*60d0*/  ISETP.GT.U32.AND P4, PT, R28.reuse, R10, PT ;  /* 0x0000000a1c00720c */ /* 0x040fe20003f84070 */
[--C-:B------:R-:W-:Y:S01]  /*60e0*/  @!P2 IMAD.IADD R19, R19, 0x1, -R28.reuse ;  /* 0x000000011313a824 */ /* 0x100fe200078e0a1c */
[----:B------:R-:W-:Y:S01]  /*60f0*/  ISETP.GT.U32.AND P2, PT, R28, R9, PT ;  /* 0x000000091c00720c */ /* 0x000fe20003f44070 */
[----:B------:R-:W-:Y:S01]  /*6100*/  @!P3 IMAD.IADD R6, R6, 0x1, -R28 ;  /* 0x000000010606b824 */ /* 0x000fe200078e0a1c */
[----:B------:R-:W-:-:S05]  /*6110*/  ISETP.GT.U32.AND P3, PT, R28, R8, PT ;  /* 0x000000081c00720c */ /* 0x000fca0003f64070 */
[----:B------:R-:W-:-:S04]  /*6120*/  @!P6 IMAD.IADD R11, R11, 0x1, -R28 ;  /* 0x000000010b0be824 */ /* 0x000fc800078e0a1c */
[--C-:B------:R-:W-:Y:S02]  /*6130*/  @!P4 IMAD.IADD R10, R10, 0x1, -R28.reuse ;  /* 0x000000010a0ac824 */ /* 0x100fe400078e0a1c */
[--C-:B------:R-:W-:Y:S01]  /*6140*/  @!P2 IMAD.IADD R9, R9, 0x1, -R28.reuse ;  /* 0x000000010909a824 */ /* 0x100fe200078e0a1c */
[----:B------:R0:W-:Y:S04]  /*6150*/  STL [R1+0xd0], R11 ;  /* 0x0000d00b01007387 */ /* 0x0001e80000100800 */
[----:B------:R1:W-:Y:S01]  /*6160*/  STL [R1+0xc4], R10 ;  /* 0x0000c40a01007387 */ /* 0x0003e20000100800 */
[----:B------:R-:W-:Y:S01]  /*6170*/  @!P3 IMAD.IADD R8, R8, 0x1, -R28 ;  /* 0x000000010808b824 */ /* 0x000fe200078e0a1c */
[----:B------:R-:W-:Y:S02]  /*6180*/  IABS R27, R12 ;  /* 0x0000000c001b7213 */ /* 0x000fe40000000000 */
[----:B------:R-:W3:Y:S04]  /*6190*/  LDL.LU R12, [R1+0x1a4] ;  /* 0x0001a400010c7983 */ /* 0x000ee80000300800 */
[----:B------:R1:W-:Y:S04]  /*61a0*/  STL [R1+0xac], R9 ;  /* 0x0000ac0901007387 */ /* 0x0003e80000100800 */
[----:B0-----:R-:W4:Y:S04]  /*61b0*/  LDL.LU R11, [R1+0x1ac] ;  /* 0x0001ac00010b7983 */ /* 0x001f280000300800 */
[----:B------:R0:W-:Y:S04]  /*61c0*/  STL [R1+0xb4], R8 ;  /* 0x0000b40801007387 */ /* 0x0001e80000100800 */
[----:B-1----:R-:W4:Y:S04]  /*61d0*/  LDL.LU R10, [R1+0x19c] ;  /* 0x00019c00010a7983 */ /* 0x002f280000300800 */
[----:B------:R-:W4:Y:S01]  /*61e0*/  LDL.LU R9, [R1+0x170] ;  /* 0x0001700001097983 */ /* 0x000f220000300800 */
[----:B------:R-:W-:-:S02]  /*61f0*/  ISETP.GT.U32.AND P5, PT, R28, R5, PT ;  /* 0x000000051c00720c */ /* 0x000fc40003fa4070 */
[C---:B------:R-:W-:Y:S02]  /*6200*/  ISETP.GT.U32.AND P1, PT, R28.reuse, R7, PT ;  /* 0x000000071c00720c */ /* 0x040fe40003f24070 */
[----:B------:R-:W-:-:S09]  /*6210*/  ISETP.GT.U32.AND P0, PT, R28, R4, PT ;  /* 0x000000041c00720c */ /* 0x000fd20003f04070 */
[--C-:B------:R-:W-:Y:S01]  /*6220*/  @!P5 IMAD.IADD R5, R5, 0x1, -R28.reuse ;  /* 0x000000010505d824 */ /* 0x100fe200078e0a1c */
[C---:B------:R-:W-:Y:S01]  /*6230*/  ISETP.GT.U32.AND P5, PT, R28.reuse, R29, PT ;  /* 0x0000001d1c00720c */ /* 0x040fe20003fa4070 */
[--C-:B------:R-:W-:Y:S01]  /*6240*/  @!P1 IMAD.IADD R7, R7, 0x1, -R28.reuse ;  /* 0x0000000107079824 */ /* 0x100fe200078e0a1c */
[----:B------:R-:W-:Y:S01]  /*6250*/  ISETP.GT.U32.AND P1, PT, R28, R3, PT ;  /* 0x000000031c00720c */ /* 0x000fe20003f24070 */
[----:B------:R-:W-:-:S03]  /*6260*/  @!P0 IMAD.IADD R4, R4, 0x1, -R28 ;  /* 0x0000000104048824 */ /* 0x000fc600078e0a1c */
[C---:B------:R-:W-:Y:S02]  /*6270*/  ISETP.GT.U32.AND P0, PT, R28.reuse, R7, PT ;  /* 0x000000071c00720c */ /* 0x040fe40003f04070 */
[----:B------:R-:W-:-:S05]  /*6280*/  ISETP.GT.U32.AND P4, PT, R28, R20, PT ;  /* 0x000000141c00720c */ /* 0x000fca0003f84070 */
[--C-:B------:R-:W-:Y:S01]  /*6290*/  @!P5 IMAD.IADD R29, R29, 0x1, -R28.reuse ;  /* 0x000000011d1dd824 */ /* 0x100fe200078e0a1c */
[C---:B------:R-:W-:Y:S01]  /*62a0*/  ISETP.GT.U32.AND P5, PT, R28.reuse, R21, PT ;  /* 0x000000151c00720c */ /* 0x040fe20003fa4070 */
[--C-:B------:R-:W-:Y:S01]  /*62b0*/  @!P1 IMAD.IADD R3, R3, 0x1, -R28.reuse ;  /* 0x0000000103039824 */ /* 0x100fe200078e0a1c */
[C---:B------:R-:W-:Y:S02]  /*62c0*/  ISETP.GT.U32.AND P1, PT, R28.reuse, R5, PT ;  /* 0x000000051c00720c */ /* 0x040fe40003f24070 */
[C---:B------:R-:W-:Y:S01]  /*62d0*/  ISETP.GT.U32.AND P2, PT, R28.reuse, R19, PT ;  /* 0x000000131c00720c */ /* 0x040fe20003f44070 */
        /* <DEDUP_REMOVED lines=8> */
[C---:B--2---:R-:W-:Y:S01]  /*6360*/  ISETP.GT.U32.AND P4, PT, R28.reuse, R17, PT ;  /* 0x000000111c00720c */ /* 0x044fe20003f84070 */
[----:B------:R-:W-:Y:S02]  /*6370*/  @!P2 IMAD.IADD R19, R19, 0x1, -R28 ;  /* 0x000000011313a824 */ /* 0x000fe400078e0a1c */
[----:B0-----:R-:W2:Y:S01]  /*6380*/  LDL.LU R8, [R1+0x180] ;  /* 0x0001800001087983 */ /* 0x001ea20000300800 */
[----:B------:R-:W-:-:S03]  /*6390*/  ISETP.GT.U32.AND P2, PT, R28, R16, PT ;  /* 0x000000101c00720c */ /* 0x000fc60003f44070 */
[----:B-1----:R-:W2:Y:S04]  /*63a0*/  LDL.LU R7, [R1+0x188] ;  /* 0x0001880001077983 */ /* 0x002ea80000300800 */
[----:B------:R0:W-:Y:S01]  /*63b0*/  STL [R1+0xbc], R5 ;  /* 0x0000bc0501007387 */ /* 0x0001e20000100800 */
[--C-:B------:R-:W-:Y:S02]  /*63c0*/  @!P6 IMAD.IADD R29, R29, 0x1, -R28.reuse ;  /* 0x000000011d1de824 */ /* 0x100fe400078e0a1c */
[--C-:B------:R-:W-:Y:S01]  /*63d0*/  @!P5 IMAD.IADD R18, R18, 0x1, -R28.reuse ;  /* 0x000000011212d824 */ /* 0x100fe200078e0a1c */
[----:B0-----:R-:W2:Y:S01]  /*63e0*/  LDL.LU R5, [R1+0x190] ;  /* 0x0001900001057983 */ /* 0x001ea20000300800 */
[----:B------:R-:W-:Y:S01]  /*63f0*/  ISETP.GT.U32.AND P0, PT, R28, R4, PT ;  /* 0x000000041c00720c */ /* 0x000fe20003f04070 */
[--C-:B------:R-:W-:Y:S01]  /*6400*/  @!P3 IMAD.IADD R6, R6, 0x1, -R28.reuse ;  /* 0x000000010606b824 */ /* 0x100fe200078e0a1c */
[C---:B------:R-:W-:Y:S01]  /*6410*/  ISETP.GT.U32.AND P1, PT, R28.reuse, R3, PT ;  /* 0x000000031c00720c */ /* 0x040fe20003f24070 */
[--C-:B------:R-:W-:Y:S01]  /*6420*/  @!P4 IMAD.IADD R17, R17, 0x1, -R28.reuse ;  /* 0x000000011111c824 */ /* 0x100fe200078e0a1c */
[----:B------:R-:W-:Y:S01]  /*6430*/  ISETP.GT.U32.AND P3, PT, R28, R15, PT ;  /* 0x0000000f1c00720c */ /* 0x000fe20003f64070 */
[--C-:B------:R-:W-:Y:S01]  /*6440*/  @!P2 IMAD.IADD R16, R16, 0x1, -R28.reuse ;  /* 0x000000011010a824 */ /* 0x100fe200078e0a1c */
[----:B------:R-:W-:Y:S04]  /*6450*/  STL [R1+0xb0], R21 ;  /* 0x0000b01501007387 */ /* 0x000fe80000100800 */
[----:B------:R-:W-:Y:S03]  /*6460*/  STL [R1+0x98], R20 ;  /* 0x0000981401007387 */ /* 0x000fe60000100800 */
[----:B------:R-:W-:-:S02]  /*6470*/  @!P0 IMAD.IADD R4, R4, 0x1, -R28 ;  /* 0x0000000104048824 */ /* 0x000fc400078e0a1c */
[--C-:B------:R-:W-:Y:S02]  /*6480*/  @!P1 IMAD.IADD R3, R3, 0x1, -R28.reuse ;  /* 0x0000000103039824 */ /* 0x100fe400078e0a1c */
[----:B------:R-:W-:Y:S01]  /*6490*/  @!P3 IMAD.IADD R15, R15, 0x1, -R28 ;  /* 0x000000010f0fb824 */ /* 0x000fe200078e0a1c */
[----:B------:R-:W-:Y:S04]  /*64a0*/  STL [R1+0xa0], R19 ;  /* 0x0000a01301007387 */ /* 0x000fe80000100800 */
[----:B------:R-:W-:Y:S04]  /*64b0*/  STL [R1+0xa4], R6 ;  /* 0x0000a40601007387 */ /* 0x000fe80000100800 */
[----:B------:R-:W-:Y:S04]  /*64c0*/  STL [R1+0xa8], R4 ;  /* 0x0000a80401007387 */ /* 0x000fe80000100800 */
[----:B------:R0:W-:Y:S04]  /*64d0*/  STL [R1+0x9c], R3 ;  /* 0x00009c0301007387 */ /* 0x0001e80000100800 */
[----:B0-----:R-:W2:Y:S04]  /*64e0*/  LDL.LU R3, [R1+0x178] ;  /* 0x0001780001037983 */ /* 0x001ea80000300800 */
[----:B------:R0:W-:Y:S04]  /*64f0*/  STL [R1+0x88], R29 ;  /* 0x0000881d01007387 */ /* 0x0001e80000100800 */
[----:B0-----:R-:W2:Y:S04]  /*6500*/  LDL.LU R29, [R1+0x134] ;  /* 0x00013400011d7983 */ /* 0x001ea80000300800 */
[----:B------:R-:W2:Y:S04]  /*6510*/  LDL.LU R4, [R1+0x148] ;  /* 0x0001480001047983 */ /* 0x000ea80000300800 */
[----:B------:R-:W2:Y:S04]  /*6520*/  LDL.LU R6, [R1+0x14c] ;  /* 0x00014c0001067983 */ /* 0x000ea80000300800 */
[----:B------:R-:W2:Y:S04]  /*6530*/  LDL.LU R22, [R1+0x150] ;  /* 0x0001500001167983 */ /* 0x000ea80000300800 */
[----:B------:R-:W2:Y:S01]  /*6540*/  LDL.LU R21, [R1+0x138] ;  /* 0x0001380001157983 */ /* 0x000ea20000300800 */
[----:B---3--:R-:W-:-:S02]  /*6550*/  ISETP.GT.U32.AND P6, PT, R28, R12, PT ;  /* 0x0000000c1c00720c */ /* 0x008fc40003fc4070 */
[C---:B----4-:R-:W-:Y:S02]  /*6560*/  ISETP.GT.U32.AND P5, PT, R28.reuse, R11, PT ;  /* 0x0000000b1c00720c */ /* 0x050fe40003fa4070 */
[C---:B------:R-:W-:Y:S02]  /*6570*/  ISETP.GT.U32.AND P4, PT, R28.reuse, R10, PT ;  /* 0x0000000a1c00720c */ /* 0x040fe40003f84070 */
[----:B------:R-:W-:-:S07]  /*6580*/  ISETP.GT.U32.AND P2, PT, R28, R9, PT ;  /* 0x000000091c00720c */ /* 0x000fce0003f44070 */
[--C-:B------:R-:W-:Y:S01]  /*6590*/  @!P6 IMAD.IADD R12, R12, 0x1, -R28.reuse ;  /* 0x000000010c0ce824 */ /* 0x100fe200078e0a1c */
[C---:B------:R-:W-:Y:S01]  /*65a0*/  ISETP.GT.U32.AND P6, PT, R28.reuse, R18, PT ;  /* 0x000000121c00720c */ /* 0x040fe20003fc4070 */
[--C-:B------:R-:W-:Y:S01]  /*65b0*/  @!P5 IMAD.IADD R11, R11, 0x1, -R28.reuse ;  /* 0x000000010b0bd824 */ /* 0x100fe200078e0a1c */
[----:B------:R-:W-:Y:S01]  /*65c0*/  ISETP.GT.U32.AND P5, PT, R28, R17, PT ;  /* 0x000000111c00720c */ /* 0x000fe20003fa4070 */
[--C-:B------:R-:W-:Y:S01]  /*65d0*/  @!P4 IMAD.IADD R10, R10, 0x1, -R28.reuse ;  /* 0x000000010a0ac824 */ /* 0x100fe200078e0a1c */
[C---:B------:R-:W-:Y:S01]  /*65e0*/  ISETP.GT.U32.AND P4, PT, R28.reuse, R16, PT ;  /* 0x000000101c00720c */ /* 0x040fe20003f84070 */
[----:B------:R-:W-:Y:S01]  /*65f0*/  @!P2 IMAD.IADD R9, R9, 0x1, -R28 ;  /* 0x000000010909a824 */ /* 0x000fe200078e0a1c */
[----:B------:R-:W-:-:S07]  /*6600*/  ISETP.GT.U32.AND P2, PT, R28, R15, PT ;  /* 0x0000000f1c00720c */ /* 0x000fce0003f44070 */
[--C-:B------:R-:W-:Y:S02]  /*6610*/  @!P6 IMAD.IADD R18, R18, 0x1, -R28.reuse ;  /* 0x000000011212e824 */ /* 0x100fe400078e0a1c */
[----:B------:R-:W-:-:S03]  /*6620*/  @!P5 IMAD.IADD R17, R17, 0x1, -R28 ;  /* 0x000000011111d824 */ /* 0x000fc600078e0a1c */
[----:B------:R0:W-:Y:S01]  /*6630*/  STL [R1+0x90], R18 ;  /* 0x0000901201007387 */ /* 0x0001e20000100800 */
[----:B------:R-:W-:-:S03]  /*6640*/  @!P4 IMAD.IADD R16, R16, 0x1, -R28 ;  /* 0x000000011010c824 */ /* 0x000fc600078e0a1c */
[----:B------:R1:W-:Y:S01]  /*6650*/  STL [R1+0x94], R17 ;  /* 0x0000941101007387 */ /* 0x0003e20000100800 */
[----:B------:R-:W-:-:S03]  /*6660*/  @!P2 IMAD.IADD R15, R15, 0x1, -R28 ;  /* 0x000000010f0fa824 */ /* 0x000fc600078e0a1c */
[----:B------:R-:W3:Y:S04]  /*6670*/  LDL.LU R20, [R1+0xf8] ;  /* 0x0000f80001147983 */ /* 0x000ee80000300800 */
[----:B------:R4:W-:Y:S04]  /*6680*/  STL [R1+0x1bc], R16 ;  /* 0x0001bc1001007387 */ /* 0x0009e80000100800 */
[----:B------:R-:W3:Y:S04]  /*6690*/  LDL.LU R19, [R1+0x108] ;  /* 0x0001080001137983 */ /* 0x000ee80000300800 */
[----:B------:R2:W-:Y:S04]  /*66a0*/  STL [R1+0x8c], R15 ;  /* 0x00008c0f01007387 */ /* 0x0005e80000100800 */
[----:B0-----:R-:W3:Y:S04]  /*66b0*/  LDL.LU R18, [R1+0x110] ;  /* 0x0001100001127983 */ /* 0x001ee80000300800 */
[----:B-1----:R-:W3:Y:S01]  /*66c0*/  LDL.LU R17, [R1+0x118] ;  /* 0x0001180001117983 */ /* 0x002ee20000300800 */
[----:B------:R-:W-:-:S02]  /*66d0*/  ISETP.GT.U32.AND P1, PT, R28, R13, PT ;  /* 0x0000000d1c00720c */ /* 0x000fc40003f24070 */
[C---:B------:R-:W-:Y:S02]  /*66e0*/  ISETP.GT.U32.AND P0, PT, R28.reuse, R14, PT ;  /* 0x0000000e1c00720c */ /* 0x040fe40003f04070 */
[----:B--2---:R-:W-:-:S09]  /*66f0*/  ISETP.GT.U32.AND P3, PT, R28, R8, PT ;  /* 0x000000081c00720c */ /* 0x004fd20003f64070 */
[--C-:B------:R-:W-:Y:S01]  /*6700*/  @!P1 IMAD.IADD R13, R13, 0x1, -R28.reuse ;  /* 0x000000010d0d9824 */ /* 0x100fe200078e0a1c */
[----:B------:R-:W-:Y:S01]  /*6710*/  ISETP.GT.U32.AND P1, PT, R28, R5, PT ;  /* 0x000000051c00720c */ /* 0x000fe20003f24070 */
[--C-:B------:R-:W-:Y:S02]  /*6720*/  @!P0 IMAD.IADD R14, R14, 0x1, -R28.reuse ;  /* 0x000000010e0e8824 */ /* 0x100fe400078e0a1c */
[----:B------:R-:W-:-:S03]  /*6730*/  @!P3 IMAD.IADD R8, R8, 0x1, -R28 ;  /* 0x000000010808b824 */ /* 0x000fc600078e0a1c */
[C---:B------:R-:W-:Y:S02]  /*6740*/  ISETP.GT.U32.AND P3, PT, R28.reuse, R14, PT ;  /* 0x0000000e1c00720c */ /* 0x040fe40003f64070 */
[----:B------:R-:W-:-:S05]  /*6750*/  ISETP.GT.U32.AND P0, PT, R28, R7, PT ;  /* 0x000000071c00720c */ /* 0x000fca0003f04070 */
[--C-:B------:R-:W-:Y:S01]  /*6760*/  @!P1 IMAD.IADD R5, R5, 0x1, -R28.reuse ;  /* 0x0000000105059824 */ /* 0x100fe200078e0a1c */
[C---:B------:R-:W-:Y:S02]  /*6770*/  ISETP.GT.U32.AND P1, PT, R28.reuse, R12, PT ;  /* 0x0000000c1c00720c */ /* 0x040fe40003f24070 */
[C---:B------:R-:W-:Y:S02]  /*6780*/  ISETP.GT.U32.AND P6, PT, R28.reuse, R11, PT ;  /* 0x0000000b1c00720c */ /* 0x040fe40003fc4070 */
[----:B------:R-:W-:Y:S01]  /*6790*/  ISETP.GT.U32.AND P5, PT, R28, R10, PT ;  /* 0x0000000a1c00720c */ /* 0x000fe20003fa4070 */
[--C-:B------:R-:W-:Y:S01]  /*67a0*/  @!P3 IMAD.IADD R14, R14, 0x1, -R28.reuse ;  /* 0x000000010e0eb824 */ /* 0x100fe200078e0a1c */
[C---:B------:R-:W-:Y:S01]  /*67b0*/  ISETP.GT.U32.AND P4, PT, R28.reuse, R5, PT ;  /* 0x000000051c00720c */ /* 0x040fe20003f84070 */
[--C-:B------:R-:W-:Y:S01]  /*67c0*/  @!P0 IMAD.IADD R7, R7, 0x1, -R28.reuse ;  /* 0x0000000107078824 */ /* 0x100fe200078e0a1c */
[----:B------:R-:W-:Y:S02]  /*67d0*/  ISETP.GT.U32.AND P0, PT, R28, R13, PT ;  /* 0x0000000d1c00720c */ /* 0x000fe40003f04070 */
[----:B------:R0:W-:Y:S03]  /*67e0*/  STL [R1+0x80], R14 ;  /* 0x0000800e01007387 */ /* 0x0001e60000100800 */
[--C-:B------:R-:W-:Y:S01]  /*67f0*/  @!P1 IMAD.IADD R12, R12, 0x1, -R28.reuse ;  /* 0x000000010c0c9824 */ /* 0x100fe200078e0a1c */
[----:B----4-:R-:W2:Y:S01]  /*6800*/  LDL.LU R16, [R1+0x100] ;  /* 0x0001000001107983 */ /* 0x010ea20000300800 */
[----:B------:R-:W-:Y:S01]  /*6810*/  @!P6 IMAD.IADD R11, R11, 0x1, -R28 ;  /* 0x000000010b0be824 */ /* 0x000fe200078e0a1c */
[----:B------:R-:W-:-:S02]  /*6820*/  ISETP.GT.U32.AND P2, PT, R28, R9, PT ;  /* 0x000000091c00720c */ /* 0x000fc40003f44070 */
[----:B------:R-:W4:Y:S01]  /*6830*/  LDL.LU R15, [R1+0x38] ;  /* 0x00003800010f7983 */ /* 0x000f220000300800 */
[----:B------:R-:W-:-:S03]  /*6840*/  @!P5 IMAD.IADD R10, R10, 0x1, -R28 ;  /* 0x000000010a0ad824 */ /* 0x000fc600078e0a1c */
[----:B0-----:R-:W2:Y:S01]  /*6850*/  LDL.LU R14, [R1+0x34] ;  /* 0x00003400010e7983 */ /* 0x001ea20000300800 */
[C---:B------:R-:W-:Y:S01]  /*6860*/  ISETP.GT.U32.AND P1, PT, R28.reuse, R3, PT ;  /* 0x000000031c00720c */ /* 0x040fe20003f24070 */
[----:B------:R-:W-:Y:S01]  /*6870*/  @!P4 IMAD.IADD R5, R5, 0x1, -R28 ;  /* 0x000000010505c824 */ /* 0x000fe200078e0a1c */
[C---:B------:R-:W-:Y:S02]  /*6880*/  ISETP.GT.U32.AND P3, PT, R28.reuse, R8, PT ;  /* 0x000000081c00720c */ /* 0x040fe40003f64070 */
[----:B------:R-:W-:-:S09]  /*6890*/  ISETP.GT.U32.AND P6, PT, R28, R29, PT ;  /* 0x0000001d1c00720c */ /* 0x000fd20003fc4070 */
[--C-:B------:R-:W-:Y:S01]  /*68a0*/  @!P1 IMAD.IADD R3, R3, 0x1, -R28.reuse ;  /* 0x0000000103039824 */ /* 0x100fe200078e0a1c */
[C---:B------:R-:W-:Y:S01]  /*68b0*/  ISETP.GT.U32.AND P5, PT, R28.reuse, R4, PT ;  /* 0x000000041c00720c */ /* 0x040fe20003fa4070 */
[--C-:B------:R-:W-:Y:S01]  /*68c0*/  @!P0 IMAD.IADD R13, R13, 0x1, -R28.reuse ;  /* 0x000000010d0d8824 */ /* 0x100fe200078e0a1c */
[C---:B------:R-:W-:Y:S01]  /*68d0*/  ISETP.GT.U32.AND P0, PT, R28.reuse, R7, PT ;  /* 0x000000071c00720c */ /* 0x040fe20003f04070 */
[--C-:B------:R-:W-:Y:S01]  /*68e0*/  @!P2 IMAD.IADD R9, R9, 0x1, -R28.reuse ;  /* 0x000000010909a824 */ /* 0x100fe200078e0a1c */
[----:B------:R-:W-:Y:S01]  /*68f0*/  ISETP.GT.U32.AND P2, PT, R28, R6, PT ;  /* 0x000000061c00720c */ /* 0x000fe20003f44070 */
[----:B------:R-:W-:-:S08]  /*6900*/  @!P6 IMAD.IADD R29, R29, 0x1, -R28 ;  /* 0x000000011d1de824 */ /* 0x000fd000078e0a1c */
[--C-:B------:R-:W-:Y:S01]  /*6910*/  @!P5 IMAD.IADD R4, R4, 0x1, -R28.reuse ;  /* 0x000000010404d824 */ /* 0x100fe200078e0a1c */
[----:B------:R0:W-:Y:S01]  /*6920*/  STL [R1+0x84], R13 ;  /* 0x0000840d01007387 */ /* 0x0001e20000100800 */
[--C-:B------:R-:W-:Y:S02]  /*6930*/  @!P3 IMAD.IADD R8, R8, 0x1, -R28.reuse ;  /* 0x000000010808b824 */ /* 0x100fe400078e0a1c */
[--C-:B------:R-:W-:Y:S01]  /*6940*/  @!P0 IMAD.IADD R7, R7, 0x1, -R28.reuse ;  /* 0x0000000107078824 */ /* 0x100fe200078e0a1c */
[----:B------:R1:W-:Y:S01]  /*6950*/  STL [R1+0x1a4], R12 ;  /* 0x0001a40c01007387 */ /* 0x0003e20000100800 */
[----:B------:R-:W-:-:S03]  /*6960*/  @!P2 IMAD.IADD R6, R6, 0x1, -R28 ;  /* 0x000000010606a824 */ /* 0x000fc600078e0a1c */
[----:B------:R0:W-:Y:S04]  /*6970*/  STL [R1+0x1ac], R11 ;  /* 0x0001ac0b01007387 */ /* 0x0001e80000100800 */
[----:B------:R0:W-:Y:S04]  /*6980*/  STL [R1+0x19c], R10 ;  /* 0x00019c0a01007387 */ /* 0x0001e80000100800 */
[----:B------:R1:W-:Y:S04]  /*6990*/  STL [R1+0x170], R9 ;  /* 0x0001700901007387 */ /* 0x0003e80000100800 */
[----:B------:R1:W-:Y:S04]  /*69a0*/  STL [R1+0x180], R8 ;  /* 0x0001800801007387 */ /* 0x0003e80000100800 */
[----:B0-----:R-:W4:Y:S04]  /*69b0*/  LDL.LU R13, [R1+0x30] ;  /* 0x00003000010d7983 */ /* 0x001f280000300800 */
[----:B------:R-:W-:Y:S04]  /*69c0*/  STL [R1+0x188], R7 ;  /* 0x0001880701007387 */ /* 0x000fe80000100800 */
[----:B-1----:R-:W4:Y:S04]  /*69d0*/  LDL.LU R12, [R1+0x2c] ;  /* 0x00002c00010c7983 */ /* 0x002f280000300800 */
[----:B------:R-:W4:Y:S04]  /*69e0*/  LDL.LU R11, [R1+0x28] ;  /* 0x00002800010b7983 */ /* 0x000f280000300800 */
[----:B------:R-:W-:Y:S04]  /*69f0*/  STL [R1+0x190], R5 ;  /* 0x0001900501007387 */ /* 0x000fe80000100800 */
[----:B------:R-:W4:Y:S04]  /*6a00*/  LDL.LU R10, [R1+0x24] ;  /* 0x00002400010a7983 */ /* 0x000f280000300800 */
[----:B------:R-:W4:Y:S04]  /*6a10*/  LDL.LU R9, [R1+0x20] ;  /* 0x0000200001097983 */ /* 0x000f280000300800 */
[----:B------:R-:W4:Y:S01]  /*6a20*/  LDL.LU R8, [R1+0x1c] ;  /* 0x00001c0001087983 */ /* 0x000f220000300800 */
[----:B---3--:R-:W-:-:S02]  /*6a30*/  ISETP.GT.U32.AND P4, PT, R28, R20, PT ;  /* 0x000000141c00720c */ /* 0x008fc40003f84070 */
[C---:B------:R-:W-:Y:S02]  /*6a40*/  ISETP.GT.U32.AND P1, PT, R28.reuse, R19, PT ;  /* 0x000000131c00720c */ /* 0x040fe40003f24070 */
[----:B------:R-:W-:-:S09]  /*6a50*/  ISETP.GT.U32.AND P6, PT, R28, R18, PT ;  /* 0x000000121c00720c */ /* 0x000fd20003fc4070 */
[--C-:B------:R-:W-:Y:S01]  /*6a60*/  @!P4 IMAD.IADD R20, R20, 0x1, -R28.reuse ;  /* 0x000000011414c824 */ /* 0x100fe200078e0a1c */
[C---:B------:R-:W-:Y:S01]  /*6a70*/  ISETP.GT.U32.AND P5, PT, R28.reuse, R17, PT ;  /* 0x000000111c00720c */ /* 0x040fe20003fa4070 */
[--C-:B------:R-:W-:Y:S01]  /*6a80*/  @!P1 IMAD.IADD R19, R19, 0x1, -R28.reuse ;  /* 0x0000000113139824 */ /* 0x100fe200078e0a1c */
[C---:B------:R-:W-:Y:S02]  /*6a90*/  ISETP.GT.U32.AND P4, PT, R28.reuse, R3, PT ;  /* 0x000000031c00720c */ /* 0x040fe40003f84070 */
[----:B------:R-:W-:Y:S01]  /*6aa0*/  ISETP.GT.U32.AND P1, PT, R28, R29, PT ;  /* 0x0000001d1c00720c */ /* 0x000fe20003f24070 */
[----:B------:R-:W-:Y:S01]  /*6ab0*/  @!P6 IMAD.IADD R18, R18, 0x1, -R28 ;  /* 0x000000011212e824 */ /* 0x000fe200078e0a1c */
[----:B------:R-:W-:-:S07]  /*6ac0*/  ISETP.GT.U32.AND P6, PT, R28, R4, PT ;  /* 0x000000041c00720c */ /* 0x000fce0003fc4070 */
[--C-:B------:R-:W-:Y:S01]  /*6ad0*/  @!P5 IMAD.IADD R17, R17, 0x1, -R28.reuse ;  /* 0x000000011111d824 */ /* 0x100fe200078e0a1c */
[----:B------:R-:W-:Y:S01]  /*6ae0*/  ISETP.GT.U32.AND P5, PT, R28, R6, PT ;  /* 0x000000061c00720c */ /* 0x000fe20003fa4070 */
[--C-:B------:R-:W-:Y:S02]  /*6af0*/  @!P4 IMAD.IADD R3, R3, 0x1, -R28.reuse ;  /* 0x000000010303c824 */ /* 0x100fe400078e0a1c */
[----:B------:R-:W-:-:S03]  /*6b00*/  @!P1 IMAD.IADD R29, R29, 0x1, -R28 ;  /* 0x000000011d1d9824 */ /* 0x000fc600078e0a1c */
[----:B------:R-:W-:Y:S01]  /*6b10*/  STL [R1+0x178], R3 ;  /* 0x0001780301007387 */ /* 0x000fe20000100800 */
[----:B------:R-:W-:-:S03]  /*6b20*/  @!P6 IMAD.IADD R4, R4, 0x1, -R28 ;  /* 0x000000010404e824 */ /* 0x000fc600078e0a1c */
[----:B------:R0:W-:Y:S03]  /*6b30*/  STL [R1+0x134], R29 ;  /* 0x0001341d01007387 */ /* 0x0001e60000100800 */
[----:B------:R-:W-:Y:S01]  /*6b40*/  @!P5 IMAD.IADD R6, R6, 0x1, -R28 ;  /* 0x000000010606d824 */ /* 0x000fe200078e0a1c */
[----:B0-----:R-:W3:Y:S04]  /*6b50*/  LDL.LU R29, [R1+0x18] ;  /* 0x00001800011d7983 */ /* 0x001ee80000300800 */
[----:B------:R-:W3:Y:S04]  /*6b60*/  LDL.LU R3, [R1+0x14] ;  /* 0x0000140001037983 */ /* 0x000ee80000300800 */
[----:B------:R0:W-:Y:S04]  /*6b70*/  STL [R1+0x148], R4 ;  /* 0x0001480401007387 */ /* 0x0001e80000100800 */
[----:B0-----:R-:W3:Y:S04]  /*6b80*/  LDL.LU R4, [R1+0x10] ;  /* 0x0000100001047983 */ /* 0x001ee80000300800 */
[----:B------:R-:W3:Y:S04]  /*6b90*/  LDL.LU R5, [R1+0xc] ;  /* 0x00000c0001057983 */ /* 0x000ee80000300800 */
[----:B------:R0:W-:Y:S04]  /*6ba0*/  STL [R1+0x14c], R6 ;  /* 0x00014c0601007387 */ /* 0x0001e80000100800 */
[----:B0-----:R-:W3:Y:S04]  /*6bb0*/  LDL.LU R6, [R1+0x8] ;  /* 0x0000080001067983 */ /* 0x001ee80000300800 */
[----:B------:R-:W3:Y:S01]  /*6bc0*/  LDL.LU R7, [R1+0x4] ;  /* 0x0000040001077983 */ /* 0x000ee20000300800 */
[----:B------:R-:W-:-:S02]  /*6bd0*/  ISETP.GT.U32.AND P3, PT, R28, R22, PT ;  /* 0x000000161c00720c */ /* 0x000fc40003f64070 */
[C---:B------:R-:W-:Y:S02]  /*6be0*/  ISETP.GT.U32.AND P0, PT, R28.reuse, R21, PT ;  /* 0x000000151c00720c */ /* 0x040fe40003f04070 */
[----:B--2---:R-:W-:-:S09]  /*6bf0*/  ISETP.GT.U32.AND P2, PT, R28, R16, PT ;  /* 0x000000101c00720c */ /* 0x004fd20003f44070 */
[--C-:B------:R-:W-:Y:S01]  /*6c00*/  @!P3 IMAD.IADD R22, R22, 0x1, -R28.reuse ;  /* 0x000000011616b824 */ /* 0x100fe200078e0a1c */
[C---:B----4-:R-:W-:Y:S01]  /*6c10*/  ISETP.GT.U32.AND P3, PT, R28.reuse, R15, PT ;  /* 0x0000000f1c00720c */ /* 0x050fe20003f64070 */
[--C-:B------:R-:W-:Y:S01]  /*6c20*/  @!P0 IMAD.IADD R21, R21, 0x1, -R28.reuse ;  /* 0x0000000115158824 */ /* 0x100fe200078e0a1c */
[----:B------:R-:W-:Y:S01]  /*6c30*/  ISETP.GT.U32.AND P0, PT, R28, R14, PT ;  /* 0x0000000e1c00720c */ /* 0x000fe20003f04070 */
[----:B------:R-:W-:Y:S01]  /*6c40*/  @!P2 IMAD.IADD R16, R16, 0x1, -R28 ;  /* 0x000000011010a824 */ /* 0x000fe200078e0a1c */
[C---:B------:R-:W-:Y:S02]  /*6c50*/  ISETP.GT.U32.AND P2, PT, R28.reuse, R22, PT ;  /* 0x000000161c00720c */ /* 0x040fe40003f44070 */
[----:B------:R-:W-:-:S07]  /*6c60*/  ISETP.GT.U32.AND P1, PT, R28, R19, PT ;  /* 0x000000131c00720c */ /* 0x000fce0003f24070 */
[--C-:B------:R-:W-:Y:S01]  /*6c70*/  @!P3 IMAD.IADD R15, R15, 0x1, -R28.reuse ;  /* 0x000000010f0fb824 */ /* 0x100fe200078e0a1c */
[----:B------:R-:W-:Y:S01]  /*6c80*/  ISETP.GT.U32.AND P3, PT, R28, R21, PT ;  /* 0x000000151c00720c */ /* 0x000fe20003f64070 */
[--C-:B------:R-:W-:Y:S01]  /*6c90*/  @!P0 IMAD.IADD R14, R14, 0x1, -R28.reuse ;  /* 0x000000010e0e8824 */ /* 0x100fe200078e0a1c */
[C---:B------:R-:W-:Y:S02]  /*6ca0*/  ISETP.GT.U32.AND P0, PT, R28.reuse, R20, PT ;  /* 0x000000141c00720c */ /* 0x040fe40003f04070 */
[----:B------:R-:W-:Y:S01]  /*6cb0*/  ISETP.GT.U32.AND P4, PT, R28, R18, PT ;  /* 0x000000121c00720c */ /* 0x000fe20003f84070 */
[--C-:B------:R-:W-:Y:S01]  /*6cc0*/  @!P2 IMAD.IADD R22, R22, 0x1, -R28.reuse ;  /* 0x000000011616a824 */ /* 0x100fe200078e0a1c */
[C---:B------:R-:W-:Y:S02]  /*6cd0*/  ISETP.GT.U32.AND P5, PT, R28.reuse, R17, PT ;  /* 0x000000111c00720c */ /* 0x040fe40003fa4070 */
[----:B------:R-:W-:Y:S01]  /*6ce0*/  ISETP.GT.U32.AND P2, PT, R28, R16, PT ;  /* 0x000000101c00720c */ /* 0x000fe20003f44070 */
[----:B------:R-:W-:-:S04]  /*6cf0*/  @!P1 IMAD.IADD R19, R19, 0x1, -R28 ;  /* 0x0000000113139824 */ /* 0x000fc800078e0a1c */
[--C-:B------:R-:W-:Y:S01]  /*6d00*/  @!P3 IMAD.IADD R21, R21, 0x1, -R28.reuse ;  /* 0x000000011515b824 */ /* 0x100fe200078e0a1c */
[----:B------:R-:W-:Y:S01]  /*6d10*/  ISETP.GT.U32.AND P3, PT, R28, R14, PT ;  /* 0x0000000e1c00720c */ /* 0x000fe20003f64070 */
[--C-:B------:R-:W-:Y:S01]  /*6d20*/  @!P0 IMAD.IADD R20, R20, 0x1, -R28.reuse ;  /* 0x0000000114148824 */ /* 0x100fe200078e0a1c */
[----:B------:R-:W-:Y:S01]  /*6d30*/  ISETP.GT.U32.AND P0, PT, R28, R13, PT ;  /* 0x0000000d1c00720c */ /* 0x000fe20003f04070 */
[--C-:B------:R-:W-:Y:S01]  /*6d40*/  @!P4 IMAD.IADD R18, R18, 0x1, -R28.reuse ;  /* 0x000000011212c824 */ /* 0x100fe200078e0a1c */
[C---:B------:R-:W-:Y:S02]  /*6d50*/  ISETP.GT.U32.AND P6, PT, R28.reuse, R15, PT ;  /* 0x0000000f1c00720c */ /* 0x040fe40003fc4070 */
[C---:B------:R-:W-:Y:S01]  /*6d60*/  ISETP.GT.U32.AND P1, PT, R28.reuse, R12, PT ;  /* 0x0000000c1c00720c */ /* 0x040fe20003f24070 */
[--C-:B------:R-:W-:Y:S01]  /*6d70*/  @!P5 IMAD.IADD R17, R17, 0x1, -R28.reuse ;  /* 0x000000011111d824 */ /* 0x100fe200078e0a1c */
[----:B------:R-:W-:Y:S01]  /*6d80*/  ISETP.GT.U32.AND P4, PT, R28, R11, PT ;  /* 0x0000000b1c00720c */ /* 0x000fe20003f84070 */
[----:B------:R-:W-:-:S04]  /*6d90*/  @!P2 IMAD.IADD R16, R16, 0x1, -R28 ;  /* 0x000000011010a824 */ /* 0x000fc800078e0a1c */
[--C-:B------:R-:W-:Y:S01]  /*6da0*/  @!P3 IMAD.IADD R14, R14, 0x1, -R28.reuse ;  /* 0x000000010e0eb824 */ /* 0x100fe200078e0a1c */
[C---:B------:R-:W-:Y:S01]  /*6db0*/  ISETP.GT.U32.AND P5, PT, R28.reuse, R10, PT ;  /* 0x0000000a1c00720c */ /* 0x040fe20003fa4070 */
[----:B------:R-:W-:Y:S01]  /*6dc0*/  @!P0 IMAD.IADD R13, R13, 0x1, -R28 ;  /* 0x000000010d0d8824 */ /* 0x000fe200078e0a1c */
[----:B------:R-:W-:-:S03]  /*6dd0*/  ISETP.GT.U32.AND P2, PT, R28, R9, PT ;  /* 0x000000091c00720c */ /* 0x000fc60003f44070 */
[--C-:B------:R-:W-:Y:S02]  /*6de0*/  @!P1 IMAD.IADD R12, R12, 0x1, -R28.reuse ;  /* 0x000000010c0c9824 */ /* 0x100fe400078e0a1c */
[--C-:B------:R-:W-:Y:S01]  /*6df0*/  @!P6 IMAD.IADD R15, R15, 0x1, -R28.reuse ;  /* 0x000000010f0fe824 */ /* 0x100fe200078e0a1c */
[----:B------:R-:W-:Y:S01]  /*6e00*/  ISETP.GT.U32.AND P6, PT, R28, R8, PT ;  /* 0x000000081c00720c */ /* 0x000fe20003fc4070 */
[----:B------:R-:W-:Y:S02]  /*6e10*/  @!P4 IMAD.IADD R11, R11, 0x1, -R28 ;  /* 0x000000010b0bc824 */ /* 0x000fe400078e0a1c */
[----:B------:R-:W-:-:S04]  /*6e20*/  IMAD.HI.U32 R0, R0, R27, RZ ;  /* 0x0000001b00007227 */ /* 0x000fc800078e00ff */
[--C-:B------:R-:W-:Y:S02]  /*6e30*/  @!P5 IMAD.IADD R10, R10, 0x1, -R28.reuse ;  /* 0x000000010a0ad824 */ /* 0x100fe400078e0a1c */
[----:B------:R-:W-:Y:S02]  /*6e40*/  @!P2 IMAD.IADD R9, R9, 0x1, -R28 ;  /* 0x000000010909a824 */ /* 0x000fe400078e0a1c */
[----:B------:R-:W-:Y:S01]  /*6e50*/  IMAD.MOV R0, RZ, RZ, -R0 ;  /* 0x000000ffff007224 */ /* 0x000fe200078e0a00 */
[----:B------:R0:W-:Y:S03]  /*6e60*/  STL [R1+0x150], R22 ;  /* 0x0001501601007387 */ /* 0x0001e60000100800 */
[----:B------:R-:W-:Y:S02]  /*6e70*/  IMAD R27, R28, R0, R27 ;  /* 0x000000001c1b7224 */ /* 0x000fe400078e021b */
[----:B------:R-:W-:Y:S01]  /*6e80*/  @!P6 IMAD.IADD R8, R8, 0x1, -R28 ;  /* 0x000000010808e824 */ /* 0x000fe200078e0a1c */
[----:B0-----:R-:W2:Y:S04]  /*6e90*/  LDL.LU R22, [R1+0xa98] ;  /* 0x000a980001167983 */ /* 0x001ea80000300800 */
[----:B------:R0:W-:Y:S04]  /*6ea0*/  STL [R1+0x138], R21 ;  /* 0x0001381501007387 */ /* 0x0001e80000100800 */
[----:B0-----:R-:W4:Y:S04]  /*6eb0*/  LDL.LU R21, [R1+0xa94] ;  /* 0x000a940001157983 */ /* 0x001f280000300800 */
[----:B------:R-:W2:Y:S04]  /*6ec0*/  LDL.LU R0, [R1] ;  /* 0x0000000001007983 */ /* 0x000ea80000300800 */
[----:B------:R0:W-:Y:S04]  /*6ed0*/  STL [R1+0xf8], R20 ;  /* 0x0000f81401007387 */ /* 0x0001e80000100800 */
[----:B0-----:R-:W2:Y:S04]  /*6ee0*/  LDL.LU R20, [R1+0xa90] ;  /* 0x000a900001147983 */ /* 0x001ea80000300800 */
        /* <DEDUP_REMOVED lines=9> */
[----:B0-----:R-:W4:Y:S04]  /*6f80*/  LDL.LU R15, [R1+0xa7c] ;  /* 0x000a7c00010f7983 */ /* 0x001f280000300800 */
[----:B------:R0:W-:Y:S04]  /*6f90*/  STL [R1+0x34], R14 ;  /* 0x0000340e01007387 */ /* 0x0001e80000100800 */
[----:B0-----:R-:W4:Y:S01]  /*6fa0*/  LDL.LU R14, [R1+0xa78] ;  /* 0x000a7800010e7983 */ /* 0x001f220000300800 */
[----:B---3--:R-:W-:-:S02]  /*6fb0*/  ISETP.GT.U32.AND P3, PT, R28, R29, PT ;  /* 0x0000001d1c00720c */ /* 0x008fc40003f64070 */
[C---:B------:R-:W-:Y:S02]  /*6fc0*/  ISETP.GT.U32.AND P0, PT, R28.reuse, R3, PT ;  /* 0x000000031c00720c */ /* 0x040fe40003f04070 */
[C---:B------:R-:W-:Y:S02]  /*6fd0*/  ISETP.GT.U32.AND P1, PT, R28.reuse, R4, PT ;  /* 0x000000041c00720c */ /* 0x040fe40003f24070 */
[----:B------:R-:W-:-:S07]  /*6fe0*/  ISETP.GT.U32.AND P4, PT, R28, R5, PT ;  /* 0x000000051c00720c */ /* 0x000fce0003f84070 */
[--C-:B------:R-:W-:Y:S01]  /*6ff0*/  @!P3 IMAD.IADD R29, R29, 0x1, -R28.reuse ;  /* 0x000000011d1db824 */ /* 0x100fe200078e0a1c */
[C---:B------:R-:W-:Y:S01]  /*7000*/  ISETP.GT.U32.AND P3, PT, R28.reuse, R13, PT ;  /* 0x0000000d1c00720c */ /* 0x040fe20003f64070 */
[--C-:B------:R-:W-:Y:S01]  /*7010*/  @!P0 IMAD.IADD R3, R3, 0x1, -R28.reuse ;  /* 0x0000000103038824 */ /* 0x100fe200078e0a1c */
[C---:B------:R-:W-:Y:S02]  /*7020*/  ISETP.GT.U32.AND P0, PT, R28.reuse, R12, PT ;  /* 0x0000000c1c00720c */ /* 0x040fe40003f04070 */
[C---:B------:R-:W-:Y:S02]  /*7030*/  ISETP.GT.U32.AND P5, PT, R28.reuse, R6, PT ;  /* 0x000000061c00720c */ /* 0x040fe40003fa4070 */
[----:B------:R-:W-:Y:S01]  /*7040*/  ISETP.GT.U32.AND P2, PT, R28, R7, PT ;  /* 0x000000071c00720c */ /* 0x000fe20003f44070 */
[--C-:B------:R-:W-:Y:S01]  /*7050*/  @!P1 IMAD.IADD R4, R4, 0x1, -R28.reuse ;  /* 0x0000000104049824 */ /* 0x100fe200078e0a1c */
[C---:B------:R-:W-:Y:S01]  /*7060*/  ISETP.GT.U32.AND P1, PT, R28.reuse, R11, PT ;  /* 0x0000000b1c00720c */ /* 0x040fe20003f24070 */
[----:B------:R-:W-:Y:S01]  /*7070*/  @!P4 IMAD.IADD R5, R5, 0x1, -R28 ;  /* 0x000000010505c824 */ /* 0x000fe200078e0a1c */
[----:B------:R-:W-:-:S03]  /*7080*/  ISETP.GT.U32.AND P4, PT, R28, R10, PT ;  /* 0x0000000a1c00720c */ /* 0x000fc60003f84070 */
[----:B------:R-:W-:-:S04]  /*7090*/  @!P3 IMAD.IADD R13, R13, 0x1, -R28 ;  /* 0x000000010d0db824 */ /* 0x000fc800078e0a1c */
[--C-:B------:R-:W-:Y:S01]  /*70a0*/  @!P5 IMAD.IADD R6, R6, 0x1, -R28.reuse ;  /* 0x000000010606d824 */ /* 0x100fe200078e0a1c */
[C---:B------:R-:W-:Y:S01]  /*70b0*/  ISETP.GT.U32.AND P5, PT, R28.reuse, R9, PT ;  /* 0x000000091c00720c */ /* 0x040fe20003fa4070 */
[--C-:B------:R-:W-:Y:S01]  /*70c0*/  @!P2 IMAD.IADD R7, R7, 0x1, -R28.reuse ;  /* 0x000000010707a824 */ /* 0x100fe200078e0a1c */
[----:B------:R-:W-:Y:S01]  /*70d0*/  ISETP.GT.U32.AND P2, PT, R28, R8, PT ;  /* 0x000000081c00720c */ /* 0x000fe20003f44070 */
[--C-:B------:R-:W-:Y:S01]  /*70e0*/  @!P0 IMAD.IADD R12, R12, 0x1, -R28.reuse ;  /* 0x000000010c0c8824 */ /* 0x100fe200078e0a1c */
[C---:B------:R-:W-:Y:S01]  /*70f0*/  ISETP.GT.U32.AND P3, PT, R28.reuse, R29, PT ;  /* 0x0000001d1c00720c */ /* 0x040fe20003f64070 */
[--C-:B------:R-:W-:Y:S01]  /*7100*/  @!P1 IMAD.IADD R11, R11, 0x1, -R28.reuse ;  /* 0x000000010b0b9824 */ /* 0x100fe200078e0a1c */
[C---:B------:R-:W-:Y:S02]  /*7110*/  ISETP.GT.U32.AND P0, PT, R28.reuse, R3, PT ;  /* 0x000000031c00720c */ /* 0x040fe40003f04070 */
[----:B------:R-:W-:Y:S01]  /*7120*/  ISETP.GT.U32.AND P1, PT, R28, R4, PT ;  /* 0x000000041c00720c */ /* 0x000fe20003f24070 */
[----:B------:R0:W-:Y:S01]  /*7130*/  STL [R1+0x30], R13 ;  /* 0x0000300d01007387 */ /* 0x0001e20000100800 */
[----:B------:R-:W-:Y:S01]  /*7140*/  @!P4 IMAD.IADD R10, R10, 0x1, -R28 ;  /* 0x000000010a0ac824 */ /* 0x000fe200078e0a1c */
[----:B------:R-:W-:-:S02]  /*7150*/  ISETP.GT.U32.AND P4, PT, R28, R5, PT ;  /* 0x000000051c00720c */ /* 0x000fc40003f84070 */
[--C-:B------:R-:W-:Y:S01]  /*7160*/  @!P5 IMAD.IADD R9, R9, 0x1, -R28.reuse ;  /* 0x000000010909d824 */ /* 0x100fe200078e0a1c */
[----:B------:R-:W-:Y:S01]  /*7170*/  ISETP.GT.U32.AND P5, PT, R28, R6, PT ;  /* 0x000000061c00720c */ /* 0x000fe20003fa4070 */
[--C-:B------:R-:W-:Y:S01]  /*7180*/  @!P2 IMAD.IADD R8, R8, 0x1, -R28.reuse ;  /* 0x000000010808a824 */ /* 0x100fe200078e0a1c */
[----:B0-----:R-:W3:Y:S04]  /*7190*/  LDL.LU R13, [R1+0xa74] ;  /* 0x000a7400010d7983 */ /* 0x001ee80000300800 */
[----:B------:R0:W-:Y:S01]  /*71a0*/  STL [R1+0x2c], R12 ;  /* 0x00002c0c01007387 */ /* 0x0001e20000100800 */
[--C-:B------:R-:W-:Y:S01]  /*71b0*/  @!P3 IMAD.IADD R29, R29, 0x1, -R28.reuse ;  /* 0x000000011d1db824 */ /* 0x100fe200078e0a1c */
[----:B------:R-:W-:Y:S01]  /*71c0*/  ISETP.GT.U32.AND P2, PT, R28, R7, PT ;  /* 0x000000071c00720c */ /* 0x000fe20003f44070 */
[--C-:B------:R-:W-:Y:S01]  /*71d0*/  @!P0 IMAD.IADD R3, R3, 0x1, -R28.reuse ;  /* 0x0000000103038824 */ /* 0x100fe200078e0a1c */
[----:B0-----:R-:W3:Y:S04]  /*71e0*/  LDL.LU R12, [R1+0xa70] ;  /* 0x000a7000010c7983 */ /* 0x001ee80000300800 */
[----:B------:R0:W-:Y:S01]  /*71f0*/  STL [R1+0x28], R11 ;  /* 0x0000280b01007387 */ /* 0x0001e20000100800 */
[----:B------:R-:W-:-:S03]  /*7200*/  @!P1 IMAD.IADD R4, R4, 0x1, -R28 ;  /* 0x0000000104049824 */ /* 0x000fc600078e0a1c */
[----:B0-----:R-:W3:Y:S04]  /*7210*/  LDL.LU R11, [R1+0xa6c] ;  /* 0x000a6c00010b7983 */ /* 0x001ee80000300800 */
[----:B------:R0:W-:Y:S04]  /*7220*/  STL [R1+0x24], R10 ;  /* 0x0000240a01007387 */ /* 0x0001e80000100800 */
[----:B0-----:R-:W3:Y:S04]  /*7230*/  LDL.LU R10, [R1+0xa68] ;  /* 0x000a6800010a7983 */ /* 0x001ee80000300800 */
[----:B------:R0:W-:Y:S01]  /*7240*/  STL [R1+0x20], R9 ;  /* 0x0000200901007387 */ /* 0x0001e20000100800 */
[----:B------:R-:W-:-:S03]  /*7250*/  @!P4 IMAD.IADD R5, R5, 0x1, -R28 ;  /* 0x000000010505c824 */ /* 0x000fc600078e0a1c */
[----:B0-----:R-:W3:Y:S04]  /*7260*/  LDL.LU R9, [R1+0xa64] ;  /* 0x000a640001097983 */ /* 0x001ee80000300800 */
[----:B------:R0:W-:Y:S01]  /*7270*/  STL [R1+0x1c], R8 ;  /* 0x00001c0801007387 */ /* 0x0001e20000100800 */
[----:B------:R-:W-:-:S03]  /*7280*/  @!P5 IMAD.IADD R6, R6, 0x1, -R28 ;  /* 0x000000010606d824 */ /* 0x000fc600078e0a1c */
[----:B0-----:R-:W3:Y:S04]  /*7290*/  LDL.LU R8, [R1+0xa60] ;  /* 0x000a600001087983 */ /* 0x001ee80000300800 */
[----:B------:R0:W-:Y:S01]  /*72a0*/  STL [R1+0x18], R29 ;  /* 0x0000181d01007387 */ /* 0x0001e20000100800 */
[----:B------:R-:W-:-:S03]  /*72b0*/  @!P2 IMAD.IADD R7, R7, 0x1, -R28 ;  /* 0x000000010707a824 */ /* 0x000fc600078e0a1c */
[----:B0-----:R-:W3:Y:S04]  /*72c0*/  LDL.LU R29, [R1+0xa5c] ;  /* 0x000a5c00011d7983 */ /* 0x001ee80000300800 */
[----:B------:R0:W-:Y:S04]  /*72d0*/  STL [R1+0x14], R3 ;  /* 0x0000140301007387 */ /* 0x0001e80000100800 */
[----:B0-----:R-:W4:Y:S04]  /*72e0*/  LDL.LU R3, [R1+0xa58] ;  /* 0x000a580001037983 */ /* 0x001f280000300800 */
[----:B------:R0:W-:Y:S04]  /*72f0*/  STL [R1+0x10], R4 ;  /* 0x0000100401007387 */ /* 0x0001e80000100800 */
[----:B0-----:R-:W4:Y:S04]  /*7300*/  LDL.LU R4, [R1+0xa54] ;  /* 0x000a540001047983 */ /* 0x001f280000300800 */
[----:B------:R0:W-:Y:S04]  /*7310*/  STL [R1+0xc], R5 ;  /* 0x00000c0501007387 */ /* 0x0001e80000100800 */
[----:B0-----:R-:W4:Y:S04]  /*7320*/  LDL.LU R5, [R1+0xa50] ;  /* 0x000a500001057983 */ /* 0x001f280000300800 */
[----:B------:R0:W-:Y:S04]  /*7330*/  STL [R1+0x8], R6 ;  /* 0x0000080601007387 */ /* 0x0001e80000100800 */
[----:B0-----:R-:W4:Y:S04]  /*7340*/  LDL.LU R6, [R1+0xa4c] ;  /* 0x000a4c0001067983 */ /* 0x001f280000300800 */
[----:B------:R0:W-:Y:S04]  /*7350*/  STL [R1+0x4], R7 ;  /* 0x0000040701007387 */ /* 0x0001e80000100800 */
[----:B0-----:R-:W4:Y:S01]  /*7360*/  LDL.LU R7, [R1+0xa48] ;  /* 0x000a480001077983 */ /* 0x001f220000300800 */
[----:B--2---:R-:W-:-:S13]  /*7370*/  ISETP.GT.U32.AND P6, PT, R28, R0, PT ;  /* 0x000000001c00720c */ /* 0x004fda0003fc4070 */
[----:B------:R-:W-:-:S05]  /*7380*/  @!P6 IMAD.IADD R0, R0, 0x1, -R28 ;  /* 0x000000010000e824 */ /* 0x000fca00078e0a1c */
[----:B------:R-:W-:-:S13]  /*7390*/  ISETP.GT.U32.AND P6, PT, R28, R0, PT ;  /* 0x000000001c00720c */ /* 0x000fda0003fc4070 */
[----:B------:R-:W-:-:S05]  /*73a0*/  @!P6 IMAD.IADD R0, R0, 0x1, -R28 ;  /* 0x000000010000e824 */ /* 0x000fca00078e0a1c */
[----:B------:R-:W-:Y:S01]  /*73b0*/  STL [R1], R0 ;  /* 0x0000000001007387 */ /* 0x000fe20000100800 */
[C---:B---3--:R-:W-:Y:S02]  /*73c0*/  ISETP.GT.U32.AND P3, PT, R28.reuse, R29, PT ;  /* 0x0000001d1c00720c */ /* 0x048fe40003f64070 */
[----:B----4-:R-:W-:-:S11]  /*73d0*/  ISETP.GT.U32.AND P0, PT, R28, R3, PT ;  /* 0x000000031c00720c */ /* 0x010fd60003f04070 */
[--C-:B------:R-:W-:Y:S01]  /*73e0*/  @!P3 IMAD.IADD R29, R29, 0x1, -R28.reuse ;  /* 0x000000011d1db824 */ /* 0x100fe200078e0a1c */
[C---:B------:R-:W-:Y:S02]  /*73f0*/  ISETP.GT.U32.AND P3, PT, R28.reuse, R9, PT ;  /* 0x000000091c00720c */ /* 0x040fe40003f64070 */
[C---:B------:R-:W-:Y:S01]  /*7400*/  ISETP.GT.U32.AND P1, PT, R28.reuse, R4, PT ;  /* 0x000000041c00720c */ /* 0x040fe20003f24070 */
[----:B------:R-:W-:Y:S01]  /*7410*/  @!P0 IMAD.IADD R3, R3, 0x1, -R28 ;  /* 0x0000000103038824 */ /* 0x000fe200078e0a1c */
[C---:B------:R-:W-:Y:S02]  /*7420*/  ISETP.GT.U32.AND P0, PT, R28.reuse, R10, PT ;  /* 0x0000000a1c00720c */ /* 0x040fe40003f04070 */
[C---:B------:R-:W-:Y:S02]  /*7430*/  ISETP.GT.U32.AND P6, PT, R28.reuse, R8, PT ;  /* 0x000000081c00720c */ /* 0x040fe40003fc4070 */
[----:B------:R-:W-:-:S07]  /*7440*/  ISETP.GT.U32.AND P4, PT, R28, R5, PT ;  /* 0x000000051c00720c */ /* 0x000fce0003f84070 */
[----:B------:R-:W-:Y:S01]  /*7450*/  @!P1 IMAD.IADD R4, R4, 0x1, -R28 ;  /* 0x0000000104049824 */ /* 0x000fe200078e0a1c */
[C---:B------:R-:W-:Y:S02]  /*7460*/  ISETP.GT.U32.AND P1, PT, R28.reuse, R11, PT ;  /* 0x0000000b1c00720c */ /* 0x040fe40003f24070 */
[----:B------:R-:W-:-:S03]  /*7470*/  ISETP.GT.U32.AND P5, PT, R28, R6, PT ;  /* 0x000000061c00720c */ /* 0x000fc60003fa4070 */
[----:B------:R-:W-:Y:S01]  /*7480*/  @!P4 IMAD.IADD R5, R5, 0x1, -R28 ;  /* 0x000000010505c824 */ /* 0x000fe200078e0a1c */
        /* <DEDUP_REMOVED lines=8> */
[--C-:B------:R-:W-:Y:S01]  /*7510*/  @!P1 IMAD.IADD R11, R11, 0x1, -R28.reuse ;  /* 0x000000010b0b9824 */ /* 0x100fe200078e0a1c */
[C---:B------:R-:W-:Y:S01]  /*7520*/  ISETP.GT.U32.AND P1, PT, R28.reuse, R5, PT ;  /* 0x000000051c00720c */ /* 0x040fe20003f24070 */
[--C-:B------:R-:W-:Y:S01]  /*7530*/  @!P2 IMAD.IADD R7, R7, 0x1, -R28.reuse ;  /* 0x000000010707a824 */ /* 0x100fe200078e0a1c */
[----:B------:R-:W-:Y:S01]  /*7540*/  ISETP.GT.U32.AND P2, PT, R28, R14, PT ;  /* 0x0000000e1c00720c */ /* 0x000fe20003f44070 */
        /* <DEDUP_REMOVED lines=8> */
[----:B------:R-:W-:-:S04]  /*75d0*/  @!P0 IMAD.IADD R4, R4, 0x1, -R28 ;  /* 0x0000000104048824 */ /* 0x000fc800078e0a1c */
[--C-:B------:R-:W-:Y:S01]  /*75e0*/  @!P2 IMAD.IADD R14, R14, 0x1, -R28.reuse ;  /* 0x000000010e0ea824 */ /* 0x100fe200078e0a1c */
[C---:B------:R-:W-:Y:S01]  /*75f0*/  ISETP.GT.U32.AND P2, PT, R28.reuse, R8, PT ;  /* 0x000000081c00720c */ /* 0x040fe20003f44070 */
[--C-:B------:R-:W-:Y:S01]  /*7600*/  @!P1 IMAD.IADD R5, R5, 0x1, -R28.reuse ;  /* 0x0000000105059824 */ /* 0x100fe200078e0a1c */
[C---:B------:R-:W-:Y:S02]  /*7610*/  ISETP.GT.U32.AND P0, PT, R28.reuse, R10, PT ;  /* 0x0000000a1c00720c */ /* 0x040fe40003f04070 */
[----:B------:R-:W-:Y:S01]  /*7620*/  ISETP.GT.U32.AND P1, PT, R28, R11, PT ;  /* 0x0000000b1c00720c */ /* 0x000fe20003f24070 */
[--C-:B------:R-:W-:Y:S02]  /*7630*/  @!P6 IMAD.IADD R29, R29, 0x1, -R28.reuse ;  /* 0x000000011d1de824 */ /* 0x100fe400078e0a1c */
[--C-:B------:R-:W-:Y:S02]  /*7640*/  @!P4 IMAD.IADD R6, R6, 0x1, -R28.reuse ;  /* 0x000000010606c824 */ /* 0x100fe400078e0a1c */
[--C-:B------:R-:W-:Y:S01]  /*7650*/  @!P5 IMAD.IADD R7, R7, 0x1, -R28.reuse ;  /* 0x000000010707d824 */ /* 0x100fe200078e0a1c */
[----:B------:R-:W-:Y:S01]  /*7660*/  STL [R1+0xa24], R29 ;  /* 0x000a241d01007387 */ /* 0x000fe20000100800 */
[----:B------:R-:W-:-:S02]  /*7670*/  @!P3 IMAD.IADD R9, R9, 0x1, -R28 ;  /* 0x000000010909b824 */ /* 0x000fc400078e0a1c */
[--C-:B------:R-:W-:Y:S01]  /*7680*/  @!P2 IMAD.IADD R8, R8, 0x1, -R28.reuse ;  /* 0x000000010808a824 */ /* 0x100fe200078e0a1c */
[----:B------:R-:W-:Y:S01]  /*7690*/  STL [R1+0xa28], R3 ;  /* 0x000a280301007387 */ /* 0x000fe20000100800 */
[----:B------:R-:W-:-:S03]  /*76a0*/  @!P0 IMAD.IADD R10, R10, 0x1, -R28 ;  /* 0x000000010a0a8824 */ /* 0x000fc600078e0a1c */
[----:B------:R-:W-:Y:S01]  /*76b0*/  STL [R1+0xa20], R4 ;  /* 0x000a200401007387 */ /* 0x000fe20000100800 */
[----:B------:R-:W-:-:S03]  /*76c0*/  @!P1 IMAD.IADD R11, R11, 0x1, -R28 ;  /* 0x000000010b0b9824 */ /* 0x000fc600078e0a1c */
[----:B------:R-:W-:Y:S04]  /*76d0*/  STL [R1+0xa2c], R5 ;  /* 0x000a2c0501007387 */ /* 0x000fe80000100800 */
[----:B------:R-:W-:Y:S04]  /*76e0*/  STL [R1+0xa30], R6 ;  /* 0x000a300601007387 */ /* 0x000fe80000100800 */
[----:B------:R0:W-:Y:S04]  /*76f0*/  STL [R1+0xa34], R7 ;  /* 0x000a340701007387 */ /* 0x0001e80000100800 */
[----:B0-----:R-:W2:Y:S04]  /*7700*/  LDL R7, [R1+0x280] ;  /* 0x0002800001077983 */ /* 0x001ea80000100800 */
[----:B------:R-:W-:Y:S04]  /*7710*/  STL [R1+0xa38], R8 ;  /* 0x000a380801007387 */ /* 0x000fe80000100800 */
[----:B------:R0:W-:Y:S04]  /*7720*/  STL [R1+0xa3c], R9 ;  /* 0x000a3c0901007387 */ /* 0x0001e80000100800 */
[----:B0-----:R-:W3:Y:S04]  /*7730*/  LDL R9, [R1+0x80c] ;  /* 0x00080c0001097983 */ /* 0x001ee80000100800 */
[----:B------:R-:W-:Y:S04]  /*7740*/  STL [R1+0xa40], R10 ;  /* 0x000a400a01007387 */ /* 0x000fe80000100800 */
[----:B------:R0:W-:Y:S04]  /*7750*/  STL [R1+0xa44], R11 ;  /* 0x000a440b01007387 */ /* 0x0001e80000100800 */
[----:B0-----:R-:W4:Y:S04]  /*7760*/  LDL.LU R11, [R1+0x17c] ;  /* 0x00017c00010b7983 */ /* 0x001f280000300800 */
[----:B------:R-:W4:Y:S04]  /*7770*/  LDL R4, [R1+0x87c] ;  /* 0x00087c0001047983 */ /* 0x000f280000100800 */
[----:B------:R-:W4:Y:S04]  /*7780*/  LDL R8, [R1+0x878] ;  /* 0x0008780001087983 */ /* 0x000f280000100800 */
[----:B------:R-:W4:Y:S04]  /*7790*/  LDL R6, [R1+0x874] ;  /* 0x0008740001067983 */ /* 0x000f280000100800 */
[----:B------:R-:W4:Y:S01]  /*77a0*/  LDL R5, [R1+0x86c] ;  /* 0x00086c0001057983 */ /* 0x000f220000100800 */
[----:B------:R-:W-:-:S02]  /*77b0*/  ISETP.GT.U32.AND P4, PT, R28, R12, PT ;  /* 0x0000000c1c00720c */ /* 0x000fc40003f84070 */
[C---:B------:R-:W-:Y:S02]  /*77c0*/  ISETP.GT.U32.AND P6, PT, R28.reuse, R13, PT ;  /* 0x0000000d1c00720c */ /* 0x040fe40003fc4070 */
[C---:B------:R-:W-:Y:S02]  /*77d0*/  ISETP.GT.U32.AND P5, PT, R28.reuse, R14, PT ;  /* 0x0000000e1c00720c */ /* 0x040fe40003fa4070 */
[C---:B------:R-:W-:Y:S02]  /*77e0*/  ISETP.GT.U32.AND P2, PT, R28.reuse, R15, PT ;  /* 0x0000000f1c00720c */ /* 0x040fe40003f44070 */
[C---:B------:R-:W-:Y:S02]  /*77f0*/  ISETP.GT.U32.AND P3, PT, R28.reuse, R16, PT ;  /* 0x000000101c00720c */ /* 0x040fe40003f64070 */
[C---:B------:R-:W-:Y:S02]  /*7800*/  ISETP.GT.U32.AND P0, PT, R28.reuse, R17, PT ;  /* 0x000000111c00720c */ /* 0x040fe40003f04070 */
[----:B------:R-:W-:Y:S01]  /*7810*/  ISETP.GT.U32.AND P1, PT, R28, R18, PT ;  /* 0x000000121c00720c */ /* 0x000fe20003f24070 */
[--C-:B------:R-:W-:Y:S01]  /*7820*/  @!P4 IMAD.IADD R12, R12, 0x1, -R28.reuse ;  /* 0x000000010c0cc824 */ /* 0x100fe200078e0a1c */
[C---:B------:R-:W-:Y:S01]  /*7830*/  ISETP.GT.U32.AND P4, PT, R28.reuse, R19, PT ;  /* 0x000000131c00720c */ /* 0x040fe20003f84070 */
[--C-:B------:R-:W-:Y:S01]  /*7840*/  @!P6 IMAD.IADD R13, R13, 0x1, -R28.reuse ;  /* 0x000000010d0de824 */ /* 0x100fe200078e0a1c */
        /* <DEDUP_REMOVED lines=26> */
[----:B------:R-:W-:Y:S01]  /*79f0*/  ISETP.GT.U32.AND P4, PT, R28, R20, PT ;  /* 0x000000141c00720c */ /* 0x000fe20003f84070 */
[----:B------:R-:W0:Y:S01]  /*7a00*/  S2R R0, SR_TID.X ;  /* 0x0000000000007919 */ /* 0x000e220000002100 */
[----:B------:R-:W-:-:S02]  /*7a10*/  @!P6 IMAD.IADD R27, R27, 0x1, -R28 ;  /* 0x000000011b1be824 */ /* 0x000fc400078e0a1c */
        /* <DEDUP_REMOVED lines=10> */
[----:B------:R-:W-:Y:S01]  /*7ac0*/  @!P4 IMAD.IADD R20, R20, 0x1, -R28 ;  /* 0x000000011414c824 */ /* 0x000fe200078e0a1c */
[----:B------:R-:W-:-:S02]  /*7ad0*/  ISETP.GT.U32.AND P6, PT, R28, R26, PT ;  /* 0x0000001a1c00720c */ /* 0x000fc40003fc4070 */
[----:B------:R-:W-:Y:S02]  /*7ae0*/  ISETP.GT.U32.AND P4, PT, R28, R27, PT ;  /* 0x0000001b1c00720c */ /* 0x000fe40003f84070 */
[----:B------:R-:W1:Y:S04]  /*7af0*/  S2R R28, SR_TID.X ;  /* 0x00000000001c7919 */ /* 0x000e680000002100 */
[----:B------:R-:W1:Y:S01]  /*7b00*/  S2R R29, SR_TID.X ;  /* 0x00000000001d7919 */ /* 0x000e620000002100 */
[----:B0-----:R-:W-:-:S04]  /*7b10*/  SHF.R.S32.HI R0, RZ, 0x6, R0 ;  /* 0x00000006ff007819 */ /* 0x001fc80000011400 */
[----:B------:R-:W-:-:S04]  /*7b20*/  SGXT R0, R0, 0x1 ;  /* 0x000000010000781a */ /* 0x000fc80000000200 */
[----:B------:R-:W-:Y:S01]  /*7b30*/  LOP3.LUT R0, R0, 0x90, RZ, 0xc0, !PT ;  /* 0x0000009000007812 */ /* 0x000fe200078ec0ff */
[----:B-1----:R-:W-:Y:S02]  /*7b40*/  IMAD.SHL.U32 R28, R28, 0x2, RZ ;  /* 0x000000021c1c7824 */ /* 0x002fe400078e00ff */
[----:B------:R-:W-:-:S03]  /*7b50*/  IMAD.SHL.U32 R3, R29, 0x40, RZ ;  /* 0x000000401d037824 */ /* 0x000fc600078e00ff */
[----:B------:R-:W-:Y:S02]  /*7b60*/  LOP3.LUT R0, R0, 0x7e, R28, 0x78, !PT ;  /* 0x0000007e00007812 */ /* 0x000fe400078e781c */
[----:B------:R-:W-:Y:S02]  /*7b70*/  LOP3.LUT R10, R3, 0x1c0, RZ, 0xc0, !PT ;  /* 0x000001c0030a7812 */ /* 0x000fe400078ec0ff */
[----:B------:R-:W4:Y:S04]  /*7b80*/  LDL R3, [R1+0x870] ;  /* 0x0008700001037983 */ /* 0x000f280000100800 */
[----:B------:R0:W-:Y:S04]  /*7b90*/  STL [R1+0x8a4], R0 ;  /* 0x0008a40001007387 */ /* 0x0001e80000100800 */
[----:B0-----:R-:W0:Y:S01]  /*7ba0*/  S2R R0, SR_TID.X ;  /* 0x0000000000007919 */ /* 0x001e220000002100 */
[----:B------:R-:W-:Y:S01]  /*7bb0*/  IMAD.SHL.U32 R29, R29, 0x8, RZ ;  /* 0x000000081d1d7824 */ /* 0x000fe200078e00ff */
[----:B------:R-:W-:-:S04]  /*7bc0*/  IABS R28, c[0x0][0x17c] ;  /* 0x00005f00001c7a13 */ /* 0x000fc80000000000 */
[----:B------:R-:W-:Y:S01]  /*7bd0*/  LOP3.LUT R29, R10, 0x30, R29, 0xf8, !PT ;  /* 0x000000300a1d7812 */ /* 0x000fe200078ef81d */
[--C-:B------:R-:W-:Y:S02]  /*7be0*/  @!P5 IMAD.IADD R21, R21, 0x1, -R28.reuse ;  /* 0x000000011515d824 */ /* 0x100fe400078e0a1c */
[--C-:B------:R-:W-:Y:S02]  /*7bf0*/  @!P3 IMAD.IADD R23, R23, 0x1, -R28.reuse ;  /* 0x000000011717b824 */ /* 0x100fe400078e0a1c */
[----:B------:R-:W-:Y:S02]  /*7c00*/  @!P1 IMAD.IADD R25, R25, 0x1, -R28 ;  /* 0x0000000119199824 */ /* 0x000fe400078e0a1c */
[----:B0-----:R-:W-:-:S05]  /*7c10*/  IMAD.SHL.U32 R0, R0, 0x2, RZ ;  /* 0x0000000200007824 */ /* 0x001fca00078e00ff */
[----:B------:R-:W-:Y:S02]  /*7c20*/  LOP3.LUT R0, R29, 0x10, R0, 0x78, !PT ;  /* 0x000000101d007812 */ /* 0x000fe400078e7800 */
[----:B------:R-:W4:Y:S01]  /*7c30*/  LDL R29, [R1+0x868] ;  /* 0x00086800011d7983 */ /* 0x000f220000100800 */
[--C-:B------:R-:W-:Y:S02]  /*7c40*/  @!P4 IMAD.IADD R27, R27, 0x1, -R28.reuse ;  /* 0x000000011b1bc824 */ /* 0x100fe400078e0a1c */
[----:B------:R-:W-:Y:S01]  /*7c50*/  @!P2 IMAD.IADD R22, R22, 0x1, -R28 ;  /* 0x000000011616a824 */ /* 0x000fe200078e0a1c */
[----:B--2---:R-:W-:Y:S02]  /*7c60*/  ISETP.GE.AND P5, PT, R7, RZ, PT ;  /* 0x000000ff0700720c */ /* 0x004fe40003fa6270 */
[----:B---3--:R-:W-:Y:S01]  /*7c70*/  ISETP.GE.AND P2, PT, R9, RZ, PT ;  /* 0x000000ff0900720c */ /* 0x008fe20003f46270 */
[----:B----4-:R-:W-:-:S05]  /*7c80*/  IMAD.IADD R0, R10, 0x1, R11 ;  /* 0x000000010a007824 */ /* 0x010fca00078e020b */
[----:B------:R0:W-:Y:S01]  /*7c90*/  STL [R1+0x40], R0 ;  /* 0x0000400001007387 */ /* 0x0001e20000100800 */
[----:B------:R-:W-:Y:S02]  /*7ca0*/  ISETP.GE.AND P3, PT, R4, RZ, PT ;  /* 0x000000ff0400720c */ /* 0x000fe40003f66270 */
[----:B------:R-:W-:Y:S01]  /*7cb0*/  ISETP.GE.AND P1, PT, R8, RZ, PT ;  /* 0x000000ff0800720c */ /* 0x000fe20003f26270 */
[----:B------:R-:W2:Y:S01]  /*7cc0*/  LDL R7, [R1+0x864] ;  /* 0x0008640001077983 */ /* 0x000ea20000100800 */
[----:B------:R-:W-:-:S03]  /*7cd0*/  ISETP.GE.AND P4, PT, R6, RZ, PT ;  /* 0x000000ff0600720c */ /* 0x000fc60003f86270 */
[----:B------:R-:W3:Y:S01]  /*7ce0*/  LDL R10, [R1+0x860] ;  /* 0x00086000010a7983 */ /* 0x000ee20000100800 */
[----:B0-----:R-:W-:-:S03]  /*7cf0*/  IMAD.MOV.U32 R0, RZ, RZ, R2 ;  /* 0x000000ffff007224 */ /* 0x001fc600078e0002 */
[----:B------:R-:W4:Y:S01]  /*7d00*/  LDL R4, [R1+0x85c] ;  /* 0x00085c0001047983 */ /* 0x000f220000100800 */
[----:B------:R-:W-:-:S03]  /*7d10*/  @!P5 IMAD.MOV R0, RZ, RZ, -R0 ;  /* 0x000000ffff00d224 */ /* 0x000fc600078e0a00 */
[----:B------:R-:W2:Y:S01]  /*7d20*/  LDL R8, [R1+0x858] ;  /* 0x0008580001087983 */ /* 0x000ea20000100800 */
[----:B------:R-:W-:-:S03]  /*7d30*/  ISETP.GE.AND P5, PT, R5, RZ, PT ;  /* 0x000000ff0500720c */ /* 0x000fc60003fa6270 */
[----:B------:R-:W2:Y:S04]  /*7d40*/  LDL R6, [R1+0x854] ;  /* 0x0008540001067983 */ /* 0x000ea80000100800 */
[----:B------:R-:W2:Y:S04]  /*7d50*/  LDL.LU R9, [R1+0x7c] ;  /* 0x00007c0001097983 */ /* 0x000ea80000300800 */
[----:B------:R-:W3:Y:S04]  /*7d60*/  LDL R5, [R1+0x850] ;  /* 0x0008500001057983 */ /* 0x000ee80000100800 */
[----:B------:R-:W3:Y:S01]  /*7d70*/  LDL.LU R2, [R1+0x78] ;  /* 0x0000780001027983 */ /* 0x000ee20000300800 */
[----:B--2---:R-:W-:Y:S01]  /*7d80*/  @!P2 IMAD.MOV R9, RZ, RZ, -R9 ;  /* 0x000000ffff09a224 */ /* 0x004fe200078e0a09 */
[----:B------:R-:W-:-:S02]  /*7d90*/  ISETP.GE.AND P2, PT, R3, RZ, PT ;  /* 0x000000ff0300720c */ /* 0x000fc40003f46270 */
[----:B------:R-:W2:Y:S01]  /*7da0*/  LDL R3, [R1+0x84c] ;  /* 0x00084c0001037983 */ /* 0x000ea20000100800 */
[----:B---3--:R-:W-:-:S03]  /*7db0*/  @!P3 IMAD.MOV R2, RZ, RZ, -R2 ;  /* 0x000000ffff02b224 */ /* 0x008fc600078e0a02 */
[----:B------:R0:W-:Y:S01]  /*7dc0*/  STL [R1+0x1e0], R9 ;  /* 0x0001e00901007387 */ /* 0x0001e20000100800 */
[----:B------:R-:W-:-:S03]  /*7dd0*/  ISETP.GE.AND P3, PT, R29, RZ, PT ;  /* 0x000000ff1d00720c */ /* 0x000fc60003f66270 */
[----:B0-----:R-:W3:Y:S04]  /*7de0*/  LDL.LU R9, [R1+0x74] ;  /* 0x0000740001097983 */ /* 0x001ee80000300800 */
[----:B------:R-:W2:Y:S04]  /*7df0*/  LDL R29, [R1+0x848] ;  /* 0x00084800011d7983 */ /* 0x000ea80000100800 */
[----:B------:R0:W-:Y:S04]  /*7e00*/  STL [R1+0x1dc], R2 ;  /* 0x0001dc0201007387 */ /* 0x0001e80000100800 */
[----:B0-----:R-:W2:Y:S01]  /*7e10*/  LDL.LU R2, [R1+0x70] ;  /* 0x0000700001027983 */ /* 0x001ea20000300800 */
[----:B---3--:R-:W-:Y:S01]  /*7e20*/  @!P1 IMAD.MOV R9, RZ, RZ, -R9 ;  /* 0x000000ffff099224 */ /* 0x008fe200078e0a09 */
[----:B------:R-:W-:-:S02]  /*7e30*/  ISETP.GE.AND P1, PT, R7, RZ, PT ;  /* 0x000000ff0700720c */ /* 0x000fc40003f26270 */
[----:B------:R-:W3:Y:S04]  /*7e40*/  LDL R7, [R1+0x844] ;  /* 0x0008440001077983 */ /* 0x000ee80000100800 */
[----:B------:R0:W-:Y:S04]  /*7e50*/  STL [R1+0x1d8], R9 ;  /* 0x0001d80901007387 */ /* 0x0001e80000100800 */
[----:B0-----:R-:W3:Y:S01]  /*7e60*/  LDL.LU R9, [R1+0x6c] ;  /* 0x00006c0001097983 */ /* 0x001ee20000300800 */
[----:B--2---:R-:W-:Y:S01]  /*7e70*/  @!P4 IMAD.MOV R2, RZ, RZ, -R2 ;  /* 0x000000ffff02c224 */ /* 0x004fe200078e0a02 */
[----:B------:R-:W-:-:S02]  /*7e80*/  ISETP.GE.AND P4, PT, R10, RZ, PT ;  /* 0x000000ff0a00720c */ /* 0x000fc40003f86270 */
[----:B------:R-:W2:Y:S04]  /*7e90*/  LDL R10, [R1+0x840] ;  /* 0x00084000010a7983 */ /* 0x000ea80000100800 */
[----:B------:R0:W-:Y:S04]  /*7ea0*/  STL [R1+0x1d4], R2 ;  /* 0x0001d40201007387 */ /* 0x0001e80000100800 */
[----:B0-----:R-:W2:Y:S01]  /*7eb0*/  LDL.LU R2, [R1+0x68] ;  /* 0x0000680001027983 */ /* 0x001ea20000300800 */
[----:B---3--:R-:W-:Y:S01]  /*7ec0*/  @!P5 IMAD.MOV R9, RZ, RZ, -R9 ;  /* 0x000000ffff09d224 */ /* 0x008fe200078e0a09 */
[----:B----4-:R-:W-:-:S02]  /*7ed0*/  ISETP.GE.AND P5, PT, R4, RZ, PT ;  /* 0x000000ff0400720c */ /* 0x010fc40003fa6270 */
[----:B------:R-:W3:Y:S04]  /*7ee0*/  LDL R4, [R1+0x83c] ;  /* 0x00083c0001047983 */ /* 0x000ee80000100800 */
[----:B------:R0:W-:Y:S04]  /*7ef0*/  STL [R1+0x1d0], R9 ;  /* 0x0001d00901007387 */ /* 0x0001e80000100800 */
[----:B0-----:R-:W4:Y:S01]  /*7f00*/  LDL.LU R9, [R1+0x64] ;  /* 0x0000640001097983 */ /* 0x001f220000300800 */
[----:B--2---:R-:W-:Y:S01]  /*7f10*/  @!P2 IMAD.MOV R2, RZ, RZ, -R2 ;  /* 0x000000ffff02a224 */ /* 0x004fe200078e0a02 */
[----:B------:R-:W-:-:S02]  /*7f20*/  ISETP.GE.AND P2, PT, R8, RZ, PT ;  /* 0x000000ff0800720c */ /* 0x000fc40003f46270 */
[----:B------:R-:W2:Y:S04]  /*7f30*/  LDL R8, [R1+0x838] ;  /* 0x0008380001087983 */ /* 0x000ea80000100800 */
[----:B------:R0:W-:Y:S04]  /*7f40*/  STL [R1+0x1cc], R2 ;  /* 0x0001cc0201007387 */ /* 0x0001e80000100800 */
[----:B0-----:R-:W2:Y:S01]  /*7f50*/  LDL.LU R2, [R1+0x60] ;  /* 0x0000600001027983 */ /* 0x001ea20000300800 */
[----:B----4-:R-:W-:Y:S01]  /*7f60*/  @!P3 IMAD.MOV R9, RZ, RZ, -R9 ;  /* 0x000000ffff09b224 */ /* 0x010fe200078e0a09 */
[----:B------:R-:W-:-:S02]  /*7f70*/  ISETP.GE.AND P3, PT, R6, RZ, PT ;  /* 0x000000ff0600720c */ /* 0x000fc40003f66270 */
[----:B------:R-:W4:Y:S04]  /*7f80*/  LDL R6, [R1+0x834] ;  /* 0x0008340001067983 */ /* 0x000f280000100800 */
        /* <DEDUP_REMOVED lines=362> */
[----:B--2---:R-:W-:-:S05]  /*9630*/  @!P5 IMAD.MOV R2, RZ, RZ, -R2 ;  /* 0x000000ffff02d224 */ /* 0x004fca00078e0a02 */
[----:B------:R0:W-:Y:S04]  /*9640*/  STL [R1+0x58], R2 ;  /* 0x0000580201007387 */ /* 0x0001e80000100800 */
[----:B0-----:R-:W2:Y:S01]  /*9650*/  LDL.LU R2, [R1+0xf8] ;  /* 0x0000f80001027983 */ /* 0x001ea20000300800 */
[----:B------:R-:W-:-:S03]  /*9660*/  ISETP.GE.AND P5, PT, R5, RZ, PT ;  /* 0x000000ff0500720c */ /* 0x000fc60003fa6270 */
[----:B------:R-:W4:Y:S01]  /*9670*/  LDL R5, [R1+0x710] ;  /* 0x0007100001057983 */ /* 0x000f220000100800 */
[----:B---3--:R-:W-:Y:S01]  /*9680*/  @!P2 IMAD.MOV R9, RZ, RZ, -R9 ;  /* 0x000000ffff09a224 */ /* 0x008fe200078e0a09 */
[----:B------:R-:W-:-:S04]  /*9690*/  ISETP.GE.AND P2, PT, R3, RZ, PT ;  /* 0x000000ff0300720c */ /* 0x000fc80003f46270 */
[----:B------:R0:W-:Y:S04]  /*96a0*/  STL [R1+0x54], R9 ;  /* 0x0000540901007387 */ /* 0x0001e80000100800 */
[----:B0-----:R-:W3:Y:S01]  /*96b0*/  LDL.LU R9, [R1+0x108] ;  /* 0x0001080001097983 */ /* 0x001ee20000300800 */
[----:B--2---:R-:W-:-:S03]  /*96c0*/  @!P3 IMAD.MOV R2, RZ, RZ, -R2 ;  /* 0x000000ffff02b224 */ /* 0x004fc600078e0a02 */
[----:B------:R-:W2:Y:S04]  /*96d0*/  LDL R3, [R1+0x708] ;  /* 0x0007080001037983 */ /* 0x000ea80000100800 */
[----:B------:R0:W-:Y:S04]  /*96e0*/  STL [R1+0x50], R2 ;  /* 0x0000500201007387 */ /* 0x0001e80000100800 */
[----:B0-----:R-:W2:Y:S01]  /*96f0*/  LDL.LU R2, [R1+0x110] ;  /* 0x0001100001027983 */ /* 0x001ea20000300800 */
[----:B------:R-:W-:-:S03]  /*9700*/  ISETP.GE.AND P3, PT, R29, RZ, PT ;  /* 0x000000ff1d00720c */ /* 0x000fc60003f66270 */
[----:B------:R-:W4:Y:S01]  /*9710*/  LDL R29, [R1+0x704] ;  /* 0x00070400011d7983 */ /* 0x000f220000100800 */
[----:B---3--:R-:W-:Y:S01]  /*9720*/  @!P1 IMAD.MOV R9, RZ, RZ, -R9 ;  /* 0x000000ffff099224 */ /* 0x008fe200078e0a09 */
[----:B------:R-:W-:Y:S02]  /*9730*/  ISETP.GE.AND P1, PT, R7, RZ, PT ;  /* 0x000000ff0700720c */ /* 0x000fe40003f26270 */
[----:B------:R-:W3:Y:S04]  /*9740*/  LDL.LU R7, [R1+0x118] ;  /* 0x0001180001077983 */ /* 0x000ee80000300800 */
[----:B------:R0:W-:Y:S04]  /*9750*/  STL [R1+0x4c], R9 ;  /* 0x00004c0901007387 */ /* 0x0001e80000100800 */
[----:B0-----:R-:W4:Y:S01]  /*9760*/  LDL R9, [R1+0x700] ;  /* 0x0007000001097983 */ /* 0x001f220000100800 */
[----:B--2---:R-:W-:-:S05]  /*9770*/  @!P4 IMAD.MOV R2, RZ, RZ, -R2 ;  /* 0x000000ffff02c224 */ /* 0x004fca00078e0a02 */
[----:B------:R0:W-:Y:S04]  /*9780*/  STL [R1+0x48], R2 ;  /* 0x0000480201007387 */ /* 0x0001e80000100800 */
[----:B0-----:R-:W2:Y:S01]  /*9790*/  LDL.LU R2, [R1+0x100] ;  /* 0x0001000001027983 */ /* 0x001ea20000300800 */
[----:B------:R-:W-:-:S03]  /*97a0*/  ISETP.GE.AND P4, PT, R10, RZ, PT ;  /* 0x000000ff0a00720c */ /* 0x000fc60003f86270 */
[----:B------:R-:W2:Y:S01]  /*97b0*/  LDL R10, [R1+0x6fc] ;  /* 0x0006fc00010a7983 */ /* 0x000ea20000100800 */
[----:B---3--:R-:W-:Y:S01]  /*97c0*/  @!P5 IMAD.MOV R7, RZ, RZ, -R7 ;  /* 0x000000ffff07d224 */ /* 0x008fe200078e0a07 */
[----:B----4-:R-:W-:-:S04]  /*97d0*/  ISETP.GE.AND P5, PT, R4, RZ, PT ;  /* 0x000000ff0400720c */ /* 0x010fc80003fa6270 */
[----:B------:R0:W-:Y:S04]  /*97e0*/  STL [R1+0x44], R7 ;  /* 0x0000440701007387 */ /* 0x0001e80000100800 */
[----:B0-----:R-:W3:Y:S04]  /*97f0*/  LDL.LU R7, [R1+0x38] ;  /* 0x0000380001077983 */ /* 0x001ee80000300800 */
[----:B------:R-:W4:Y:S01]  /*9800*/  LDL R4, [R1+0x6f8] ;  /* 0x0006f80001047983 */ /* 0x000f220000100800 */
        /* <DEDUP_REMOVED lines=8> */
[----:B0-----:R-:W3:Y:S04]  /*9890*/  LDL R7, [R1+0x6f0] ;  /* 0x0006f00001077983 */ /* 0x001ee80000100800 */
[----:B------:R-:W3:Y:S04]  /*98a0*/  LDL.LU R11, [R1+0x30] ;  /* 0x00003000010b7983 */ /* 0x000ee80000300800 */
[----:B------:R-:W4:Y:S01]  /*98b0*/  LDL R6, [R1+0x6ec] ;  /* 0x0006ec0001067983 */ /* 0x000f220000100800 */
[----:B--2---:R-:W-:-:S05]  /*98c0*/  @!P1 IMAD.MOV R2, RZ, RZ, -R2 ;  /* 0x000000ffff029224 */ /* 0x004fca00078e0a02 */
[----:B------:R0:W-:Y:S04]  /*98d0*/  STL [R1+0x34], R2 ;  /* 0x0000340201007387 */ /* 0x0001e80000100800 */
[----:B0-----:R-:W2:Y:S01]  /*98e0*/  LDL.LU R2, [R1+0x2c] ;  /* 0x00002c0001027983 */ /* 0x001ea20000300800 */
[----:B------:R-:W-:Y:S01]  /*98f0*/  ISETP.GE.AND P1, PT, R5, RZ, PT ;  /* 0x000000ff0500720c */ /* 0x000fe20003f26270 */
[--C-:B------:R-:W-:Y:S02]  /*9900*/  @!P0 IMAD.IADD R24, R24, 0x1, -R28.reuse ;  /* 0x0000000118188824 */ /* 0x100fe400078e0a1c */
[----:B------:R-:W4:Y:S01]  /*9910*/  LDL R5, [R1+0x6e8] ;  /* 0x0006e80001057983 */ /* 0x000f220000100800 */
[----:B------:R-:W-:Y:S02]  /*9920*/  @!P6 IMAD.IADD R26, R26, 0x1, -R28 ;  /* 0x000000011a1ae824 */ /* 0x000fe400078e0a1c */
[----:B---3--:R-:W-:Y:S01]  /*9930*/  @!P4 IMAD.MOV R11, RZ, RZ, -R11 ;  /* 0x000000ffff0bc224 */ /* 0x008fe200078e0a0b */
[----:B------:R-:W-:-:S02]  /*9940*/  ISETP.GE.AND P4, PT, R3, RZ, PT ;  /* 0x000000ff0300720c */ /* 0x000fc40003f86270 */
[----:B------:R-:W3:Y:S04]  /*9950*/  LDL R3, [R1+0x6e4] ;  /* 0x0006e40001037983 */ /* 0x000ee80000100800 */
        /* <DEDUP_REMOVED lines=11> */
[----:B0-----:R-:W3:Y:S04]  /*9a10*/  LDL.LU R11, [R1+0xa44] ;  /* 0x000a4400010b7983 */ /* 0x001ee80000300800 */
[----:B------:R-:W3:Y:S01]  /*9a20*/  LDL.LU R9, [R1+0x20] ;  /* 0x0000200001097983 */ /* 0x000ee20000300800 */
[----:B--2---:R-:W-:Y:S01]  /*9a30*/  @!P3 IMAD.MOV R2, RZ, RZ, -R2 ;  /* 0x000000ffff02b224 */ /* 0x004fe200078e0a02 */
[----:B------:R-:W-:-:S04]  /*9a40*/  ISETP.GE.AND P3, PT, R10, RZ, PT ;  /* 0x000000ff0a00720c */ /* 0x000fc80003f66270 */
[----:B------:R0:W-:Y:S04]  /*9a50*/  STL [R1+0x24], R2 ;  /* 0x0000240201007387 */ /* 0x0001e80000100800 */
[----:B0-----:R-:W2:Y:S04]  /*9a60*/  LDL R2, [R1+0x6d8] ;  /* 0x0006d80001027983 */ /* 0x001ea80000100800 */
[----:B------:R-:W2:Y:S01]  /*9a70*/  LDL.LU R10, [R1+0x1c] ;  /* 0x00001c00010a7983 */ /* 0x000ea20000300800 */
[----:B---3--:R-:W-:Y:S01]  /*9a80*/  @!P1 IMAD.MOV R9, RZ, RZ, -R9 ;  /* 0x000000ffff099224 */ /* 0x008fe200078e0a09 */
[----:B----4-:R-:W-:-:S04]  /*9a90*/  ISETP.GE.AND P1, PT, R4, RZ, PT ;  /* 0x000000ff0400720c */ /* 0x010fc80003f26270 */
[----:B------:R0:W-:Y:S04]  /*9aa0*/  STL [R1+0x20], R9 ;  /* 0x0000200901007387 */ /* 0x0001e80000100800 */
[----:B0-----:R-:W3:Y:S04]  /*9ab0*/  LDL.LU R9, [R1+0x18] ;  /* 0x0000180001097983 */ /* 0x001ee80000300800 */
[----:B------:R-:W4:Y:S01]  /*9ac0*/  LDL R4, [R1+0x6d4] ;  /* 0x0006d40001047983 */ /* 0x000f220000100800 */
[----:B--2---:R-:W-:Y:S01]  /*9ad0*/  @!P4 IMAD.MOV R10, RZ, RZ, -R10 ;  /* 0x000000ffff0ac224 */ /* 0x004fe200078e0a0a */
[----:B------:R-:W-:-:S04]  /*9ae0*/  ISETP.GE.AND P4, PT, R8, RZ, PT ;  /* 0x000000ff0800720c */ /* 0x000fc80003f86270 */
[----:B------:R0:W-:Y:S04]  /*9af0*/  STL [R1+0x1c], R10 ;  /* 0x00001c0a01007387 */ /* 0x0001e80000100800 */
[----:B0-----:R-:W2:Y:S04]  /*9b00*/  LDL.LU R10, [R1+0xa40] ;  /* 0x000a4000010a7983 */ /* 0x001ea80000300800 */
[----:B------:R-:W2:Y:S01]  /*9b10*/  LDL.LU R8, [R1+0x14] ;  /* 0x0000140001087983 */ /* 0x000ea20000300800 */
        /* <DEDUP_REMOVED lines=24> */
[----:B------:R-:W3:Y:S01]  /*9ca0*/  LDL.LU R28, [R1] ;  /* 0x00000000011c7983 */ /* 0x000ee20000300800 */
[----:B--2---:R-:W-:Y:S01]  /*9cb0*/  @!P5 IMAD.MOV R3, RZ, RZ, -R3 ;  /* 0x000000ffff03d224 */ /* 0x004fe200078e0a03 */
[----:B------:R-:W-:-:S04]  /*9cc0*/  ISETP.GE.AND P5, PT, R29, RZ, PT ;  /* 0x000000ff1d00720c */ /* 0x000fc80003fa6270 */
[----:B------:R0:W-:Y:S04]  /*9cd0*/  STL [R1+0x4], R3 ;  /* 0x0000040301007387 */ /* 0x0001e80000100800 */
[----:B0-----:R-:W2:Y:S04]  /*9ce0*/  LDL.LU R3, [R1+0xa28] ;  /* 0x000a280001037983 */ /* 0x001ea80000300800 */
[----:B------:R-:W4:Y:S01]  /*9cf0*/  LDL.LU R29, [R1+0xa24] ;  /* 0x000a2400011d7983 */ /* 0x000f220000300800 */
[----:B---3--:R-:W-:Y:S01]  /*9d00*/  @!P2 IMAD.MOV R28, RZ, RZ, -R28 ;  /* 0x000000ffff1ca224 */ /* 0x008fe200078e0a1c */
[----:B------:R-:W-:-:S04]  /*9d10*/  ISETP.GE.AND P2, PT, R2, RZ, PT ;  /* 0x000000ff0200720c */ /* 0x000fc80003f46270 */
[----:B------:R0:W-:Y:S04]  /*9d20*/  STL [R1+0x98c], R28 ;  /* 0x00098c1c01007387 */ /* 0x0001e80000100800 */
[----:B------:R-:W3:Y:S04]  /*9d30*/  LDL R2, [R1+0x6bc] ;  /* 0x0006bc0001027983 */ /* 0x000ee80000100800 */
[----:B0-----:R-:W3:Y:S01]  /*9d40*/  LDL R28, [R1+0x6c8] ;  /* 0x0006c800011c7983 */ /* 0x001ee20000100800 */
[----:B--2---:R-:W-:Y:S02]  /*9d50*/  @!P1 IMAD.MOV R3, RZ, RZ, -R3 ;  /* 0x000000ffff039224 */ /* 0x004fe400078e0a03 */
[----:B----4-:R-:W-:Y:S01]  /*9d60*/  @!P3 IMAD.MOV R29, RZ, RZ, -R29 ;  /* 0x000000ffff1db224 */ /* 0x010fe200078e0a1d */
[----:B------:R-:W-:-:S04]  /*9d70*/  ISETP.GE.AND P3, PT, R4, RZ, PT ;  /* 0x000000ff0400720c */ /* 0x000fc80003f66270 */
[----:B------:R0:W-:Y:S04]  /*9d80*/  STL [R1+0x990], R29 ;  /* 0x0009901d01007387 */ /* 0x0001e80000100800 */
[----:B0-----:R-:W2:Y:S04]  /*9d90*/  LDL R29, [R1+0x6cc] ;  /* 0x0006cc00011d7983 */ /* 0x001ea80000100800 */
[----:B------:R-:W4:Y:S04]  /*9da0*/  LDL.LU R4, [R1+0xa20] ;  /* 0x000a200001047983 */ /* 0x000f280000300800 */
[----:B------:R0:W-:Y:S04]  /*9db0*/  STL [R1+0x994], R3 ;  /* 0x0009940301007387 */ /* 0x0001e80000100800 */
[----:B0-----:R-:W2:Y:S01]  /*9dc0*/  LDL R3, [R1+0x6d0] ;  /* 0x0006d00001037983 */ /* 0x001ea20000100800 */
[----:B------:R-:W-:-:S02]  /*9dd0*/  @!P5 IMAD.MOV R5, RZ, RZ, -R5 ;  /* 0x000000ffff05d224 */ /* 0x000fc400078e0a05 */
[----:B------:R-:W-:Y:S01]  /*9de0*/  @!P2 IMAD.MOV R6, RZ, RZ, -R6 ;  /* 0x000000ffff06a224 */ /* 0x000fe200078e0a06 */
[----:B---3--:R-:W-:Y:S01]  /*9df0*/  ISETP.GE.AND P5, PT, R28, RZ, PT ;  /* 0x000000ff1c00720c */ /* 0x008fe20003fa6270 */
[----:B----4-:R-:W-:Y:S01]  /*9e00*/  @!P4 IMAD.MOV R4, RZ, RZ, -R4 ;  /* 0x000000ffff04c224 */ /* 0x010fe200078e0a04 */
[----:B--2---:R-:W-:Y:S02]  /*9e10*/  ISETP.GE.AND P4, PT, R29, RZ, PT ;  /* 0x000000ff1d00720c */ /* 0x004fe40003f86270 */
[----:B------:R-:W-:Y:S02]  /*9e20*/  ISETP.GE.AND P1, PT, R3, RZ, PT ;  /* 0x000000ff0300720c */ /* 0x000fe40003f26270 */
[----:B------:R-:W2:Y:S04]  /*9e30*/  LDL R3, [R1+0x6b4] ;  /* 0x0006b40001037983 */ /* 0x000ea80000100800 */
[----:B------:R0:W-:Y:S04]  /*9e40*/  STL [R1+0x998], R4 ;  /* 0x0009980401007387 */ /* 0x0001e80000100800 */
[----:B------:R-:W3:Y:S04]  /*9e50*/  LDL R29, [R1+0x6b0] ;  /* 0x0006b000011d7983 */ /* 0x000ee80000100800 */
[----:B0-----:R-:W4:Y:S04]  /*9e60*/  LDL R4, [R1+0x6b8] ;  /* 0x0006b80001047983 */ /* 0x001f280000100800 */
[----:B------:R0:W-:Y:S04]  /*9e70*/  STL [R1+0x99c], R5 ;  /* 0x00099c0501007387 */ /* 0x0001e80000100800 */
[----:B------:R-:W3:Y:S04]  /*9e80*/  LDL R28, [R1+0x6ac] ;  /* 0x0006ac00011c7983 */ /* 0x000ee80000100800 */
[----:B0-----:R-:W3:Y:S04]  /*9e90*/  LDL R5, [R1+0x6c0] ;  /* 0x0006c00001057983 */ /* 0x001ee80000100800 */
[----:B------:R0:W-:Y:S04]  /*9ea0*/  STL [R1+0x9a0], R6 ;  /* 0x0009a00601007387 */ /* 0x0001e80000100800 */
[----:B0-----:R-:W3:Y:S01]  /*9eb0*/  LDL R6, [R1+0x6c4] ;  /* 0x0006c40001067983 */ /* 0x001ee20000100800 */
[----:B------:R-:W-:-:S02]  /*9ec0*/  @!P3 IMAD.MOV R7, RZ, RZ, -R7 ;  /* 0x000000ffff07b224 */ /* 0x000fc400078e0a07 */
[----:B------:R-:W-:Y:S01]  /*9ed0*/  @!P1 IMAD.MOV R8, RZ, RZ, -R8 ;  /* 0x000000ffff089224 */ /* 0x000fe200078e0a08 */
[----:B------:R-:W-:Y:S02]  /*9ee0*/  ISETP.GE.AND P1, PT, R2, RZ, PT ;  /* 0x000000ff0200720c */ /* 0x000fe40003f26270 */
[----:B------:R0:W-:Y:S04]  /*9ef0*/  STL [R1+0x9a4], R7 ;  /* 0x0009a40701007387 */ /* 0x0001e80000100800 */
[----:B0-----:R-:W3:Y:S01]  /*9f00*/  LDL R7, [R1+0x6a4] ;  /* 0x0006a40001077983 */ /* 0x001ee20000100800 */
[----:B------:R-:W-:Y:S02]  /*9f10*/  @!P4 IMAD.MOV R9, RZ, RZ, -R9 ;  /* 0x000000ffff09c224 */ /* 0x000fe400078e0a09 */
[----:B------:R-:W-:Y:S01]  /*9f20*/  @!P5 IMAD.MOV R10, RZ, RZ, -R10 ;  /* 0x000000ffff0ad224 */ /* 0x000fe200078e0a0a */
[----:B--2---:R-:W-:-:S02]  /*9f30*/  ISETP.GE.AND P5, PT, R3, RZ, PT ;  /* 0x000000ff0300720c */ /* 0x004fc40003fa6270 */
[----:B----4-:R-:W-:Y:S02]  /*9f40*/  ISETP.GE.AND P4, PT, R4, RZ, PT ;  /* 0x000000ff0400720c */ /* 0x010fe40003f86270 */
[----:B---3--:R-:W-:Y:S02]  /*9f50*/  ISETP.GE.AND P2, PT, R6, RZ, PT ;  /* 0x000000ff0600720c */ /* 0x008fe40003f46270 */
[----:B------:R-:W2:Y:S04]  /*9f60*/  LDL R6, [R1+0x6a8] ;  /* 0x0006a80001067983 */ /* 0x000ea80000100800 */
[----:B------:R0:W-:Y:S04]  /*9f70*/  STL [R1+0x9a8], R8 ;  /* 0x0009a80801007387 */ /* 0x0001e80000100800 */
[----:B------:R-:W3:Y:S01]  /*9f80*/  LDL R2, [R1+0x6a0] ;  /* 0x0006a00001027983 */ /* 0x000ee20000100800 */
[----:B------:R-:W-:-:S02]  /*9f90*/  ISETP.GE.AND P3, PT, R5, RZ, PT ;  /* 0x000000ff0500720c */ /* 0x000fc40003f66270 */
[----:B------:R-:W-:Y:S01]  /*9fa0*/  @!P2 IMAD.MOV R11, RZ, RZ, -R11 ;  /* 0x000000ffff0ba224 */ /* 0x000fe200078e0a0b */
[----:B------:R-:W-:Y:S04]  /*9fb0*/  STL [R1+0x9ac], R9 ;  /* 0x0009ac0901007387 */ /* 0x000fe80000100800 */
[----:B------:R-:W4:Y:S04]  /*9fc0*/  LDL R5, [R1+0x680] ;  /* 0x0006800001057983 */ /* 0x000f280000100800 */
[----:B------:R-:W-:Y:S04]  /*9fd0*/  STL [R1+0x9b0], R10 ;  /* 0x0009b00a01007387 */ /* 0x000fe80000100800 */
[----:B------:R-:W4:Y:S04]  /*9fe0*/  LDL R4, [R1+0x67c] ;  /* 0x00067c0001047983 */ /* 0x000f280000100800 */
[----:B------:R-:W-:Y:S04]  /*9ff0*/  STL [R1+0x9b4], R11 ;  /* 0x0009b40b01007387 */ /* 0x000fe80000100800 */
[----:B------:R-:W4:Y:S01]  /*a000*/  LDL R3, [R1+0x678] ;  /* 0x0006780001037983 */ /* 0x000f220000100800 */
[----:B------:R-:W-:-:S02]  /*a010*/  @!P3 IMAD.MOV R12, RZ, RZ, -R12 ;  /* 0x000000ffff0cb224 */ /* 0x000fc400078e0a0c */
[----:B------:R-:W-:Y:S02]  /*a020*/  @!P1 IMAD.MOV R13, RZ, RZ, -R13 ;  /* 0x000000ffff0d9224 */ /* 0x000fe400078e0a0d */
[----:B------:R-:W-:Y:S01]  /*a030*/  @!P4 IMAD.MOV R14, RZ, RZ, -R14 ;  /* 0x000000ffff0ec224 */ /* 0x000fe200078e0a0e */
[----:B------:R-:W-:Y:S01]  /*a040*/  ISETP.GE.AND P2, PT, R29, RZ, PT ;  /* 0x000000ff1d00720c */ /* 0x000fe20003f46270 */
[----:B------:R-:W-:Y:S01]  /*a050*/  @!P5 IMAD.MOV R15, RZ, RZ, -R15 ;  /* 0x000000ffff0fd224 */ /* 0x000fe200078e0a0f */
[----:B------:R-:W-:Y:S01]  /*a060*/  STL [R1+0x9b8], R12 ;  /* 0x0009b80c01007387 */ /* 0x000fe20000100800 */
[----:B------:R-:W-:-:S03]  /*a070*/  ISETP.GE.AND P3, PT, R28, RZ, PT ;  /* 0x000000ff1c00720c */ /* 0x000fc60003f66270 */
[----:B------:R-:W4:Y:S01]  /*a080*/  LDL R29, [R1+0x674] ;  /* 0x00067400011d7983 */ /* 0x000f220000100800 */
[----:B------:R-:W-:-:S03]  /*a090*/  ISETP.GE.AND P1, PT, R7, RZ, PT ;  /* 0x000000ff0700720c */ /* 0x000fc60003f26270 */
[----:B------:R-:W4:Y:S04]  /*a0a0*/  LDL R28, [R1+0x670] ;  /* 0x00067000011c7983 */ /* 0x000f280000100800 */
[----:B------:R-:W-:Y:S04]  /*a0b0*/  STL [R1+0x9bc], R13 ;  /* 0x0009bc0d01007387 */ /* 0x000fe80000100800 */
[----:B------:R-:W-:Y:S04]  /*a0c0*/  STL [R1+0x9c0], R14 ;  /* 0x0009c00e01007387 */ /* 0x000fe80000100800 */
[----:B------:R-:W-:Y:S04]  /*a0d0*/  STL [R1+0x9c4], R15 ;  /* 0x0009c40f01007387 */ /* 0x000fe80000100800 */
[----:B0-----:R-:W4:Y:S01]  /*a0e0*/  LDL R8, [R1+0x66c] ;  /* 0x00066c0001087983 */ /* 0x001f220000100800 */
[----:B------:R-:W-:-:S02]  /*a0f0*/  @!P2 IMAD.MOV R16, RZ, RZ, -R16 ;  /* 0x000000ffff10a224 */ /* 0x000fc400078e0a10 */
[----:B------:R-:W-:Y:S02]  /*a100*/  @!P3 IMAD.MOV R17, RZ, RZ, -R17 ;  /* 0x000000ffff11b224 */ /* 0x000fe400078e0a11 */
[----:B------:R-:W-:Y:S01]  /*a110*/  @!P1 IMAD.MOV R18, RZ, RZ, -R18 ;  /* 0x000000ffff129224 */ /* 0x000fe200078e0a12 */
[----:B--2---:R-:W-:Y:S02]  /*a120*/  ISETP.GE.AND P4, PT, R6, RZ, PT ;  /* 0x000000ff0600720c */ /* 0x004fe40003f86270 */
[----:B---3--:R-:W-:Y:S02]  /*a130*/  ISETP.GE.AND P5, PT, R2, RZ, PT ;  /* 0x000000ff0200720c */ /* 0x008fe40003fa6270 */
[----:B------:R-:W2:Y:S09]  /*a140*/  LDL R2, [R1+0x668] ;  /* 0x0006680001027983 */ /* 0x000eb20000100800 */
[----:B------:R-:W-:Y:S01]  /*a150*/  @!P4 IMAD.MOV R19, RZ, RZ, -R19 ;  /* 0x000000ffff13c224 */ /* 0x000fe200078e0a13 */
[----:B------:R-:W-:Y:S04]  /*a160*/  STL [R1+0x9c8], R16 ;  /* 0x0009c81001007387 */ /* 0x000fe80000100800 */
[----:B------:R-:W-:Y:S01]  /*a170*/  STL [R1+0x9cc], R17 ;  /* 0x0009cc1101007387 */ /* 0x000fe20000100800 */
[----:B------:R-:W-:-:S03]  /*a180*/  @!P5 IMAD.MOV R20, RZ, RZ, -R20 ;  /* 0x000000ffff14d224 */ /* 0x000fc600078e0a14 */
[----:B------:R-:W-:Y:S04]  /*a190*/  STL [R1+0x9d0], R18 ;  /* 0x0009d01201007387 */ /* 0x000fe80000100800 */
[----:B------:R-:W-:Y:S04]  /*a1a0*/  STL [R1+0x9d4], R19 ;  /* 0x0009d41301007387 */ /* 0x000fe80000100800 */
[----:B------:R-:W-:Y:S04]  /*a1b0*/  STL [R1+0x9d8], R20 ;  /* 0x0009d81401007387 */ /* 0x000fe80000100800 */
[----:B------:R-:W3:Y:S01]  /*a1c0*/  LDL.LU R7, [R1+0x1e0] ;  /* 0x0001e00001077983 */ /* 0x000ee20000300800 */
[----:B----4-:R-:W-:-:S03]  /*a1d0*/  ISETP.GE.AND P2, PT, R5, RZ, PT ;  /* 0x000000ff0500720c */ /* 0x010fc60003f46270 */
[----:B------:R-:W4:Y:S01]  /*a1e0*/  LDL.LU R6, [R1+0x1dc] ;  /* 0x0001dc0001067983 */ /* 0x000f220000300800 */
[----:B------:R-:W-:Y:S02]  /*a1f0*/  ISETP.GE.AND P3, PT, R4, RZ, PT ;  /* 0x000000ff0400720c */ /* 0x000fe40003f66270 */
[----:B------:R-:W-:Y:S01]  /*a200*/  ISETP.GE.AND P1, PT, R3, RZ, PT ;  /* 0x000000ff0300720c */ /* 0x000fe20003f26270 */
[----:B------:R-:W4:Y:S04]  /*a210*/  LDL.LU R5, [R1+0x1d8] ;  /* 0x0001d80001057983 */ /* 0x000f280000300800 */
[----:B------:R-:W4:Y:S04]  /*a220*/  LDL.LU R4, [R1+0x1d4] ;  /* 0x0001d40001047983 */ /* 0x000f280000300800 */
[----:B------:R-:W4:Y:S01]  /*a230*/  LDL.LU R3, [R1+0x1d0] ;  /* 0x0001d00001037983 */ /* 0x000f220000300800 */
[----:B------:R-:W-:Y:S01]  /*a240*/  ISETP.GE.AND P4, PT, R29, RZ, PT ;  /* 0x000000ff1d00720c */ /* 0x000fe20003f86270 */
[----:B------:R-:W-:Y:S01]  /*a250*/  @!P2 IMAD.MOV R21, RZ, RZ, -R21 ;  /* 0x000000ffff15a224 */ /* 0x000fe200078e0a15 */
[----:B------:R-:W-:Y:S01]  /*a260*/  ISETP.GE.AND P5, PT, R28, RZ, PT ;  /* 0x000000ff1c00720c */ /* 0x000fe20003fa6270 */
[----:B------:R-:W-:Y:S01]  /*a270*/  @!P3 IMAD.MOV R22, RZ, RZ, -R22 ;  /* 0x000000ffff16b224 */ /* 0x000fe200078e0a16 */
[----:B------:R-:W-:Y:S01]  /*a280*/  ISETP.NE.AND P0, PT, RZ, c[0x0][0x17c], PT ;  /* 0x00005f00ff007a0c */ /* 0x000fe20003f05270 */
[----:B------:R-:W-:Y:S01]  /*a290*/  @!P1 IMAD.MOV R23, RZ, RZ, -R23 ;  /* 0x000000ffff179224 */ /* 0x000fe200078e0a17 */
[----:B------:R-:W4:Y:S04]  /*a2a0*/  LDL.LU R29, [R1+0x1cc] ;  /* 0x0001cc00011d7983 */ /* 0x000f280000300800 */
[----:B------:R-:W4:Y:S01]  /*a2b0*/  LDL.LU R28, [R1+0x1c8] ;  /* 0x0001c800011c7983 */ /* 0x000f220000300800 */
[----:B------:R-:W-:-:S02]  /*a2c0*/  ISETP.GE.AND P2, PT, R8, RZ, PT ;  /* 0x000000ff0800720c */ /* 0x000fc40003f46270 */
[----:B------:R-:W-:Y:S01]  /*a2d0*/  @!P4 IMAD.MOV R24, RZ, RZ, -R24 ;  /* 0x000000ffff18c224 */ /* 0x000fe200078e0a18 */
[----:B------:R-:W-:Y:S01]  /*a2e0*/  STL [R1+0x9dc], R21 ;  /* 0x0009dc1501007387 */ /* 0x000fe20000100800 */
[----:B------:R-:W-:-:S03]  /*a2f0*/  @!P5 IMAD.MOV R25, RZ, RZ, -R25 ;  /* 0x000000ffff19d224 */ /* 0x000fc600078e0a19 */
[----:B------:R-:W-:Y:S04]  /*a300*/  STL [R1+0x9e0], R22 ;  /* 0x0009e01601007387 */ /* 0x000fe80000100800 */
[----:B------:R-:W-:Y:S02]  /*a310*/  STL [R1+0x9e4], R23 ;  /* 0x0009e41701007387 */ /* 0x000fe40000100800 */
[----:B------:R-:W-:Y:S02]  /*a320*/  @!P2 IMAD.MOV R26, RZ, RZ, -R26 ;  /* 0x000000ffff1aa224 */ /* 0x000fe400078e0a1a */
[----:B------:R-:W-:Y:S04]  /*a330*/  STL [R1+0x9e8], R24 ;  /* 0x0009e81801007387 */ /* 0x000fe80000100800 */
[----:B------:R-:W-:Y:S04]  /*a340*/  STL [R1+0x9ec], R25 ;  /* 0x0009ec1901007387 */ /* 0x000fe80000100800 */
[----:B------:R-:W-:Y:S01]  /*a350*/  STL [R1+0x9f0], R26 ;  /* 0x0009f01a01007387 */ /* 0x000fe20000100800 */
[----:B--2---:R-:W-:-:S02]  /*a360*/  ISETP.GE.AND P6, PT, R2, RZ, PT ;  /* 0x000000ff0200720c */ /* 0x004fc40003fc6270 */
[----:B------:R-:W-:-:S04]  /*a370*/  LOP3.LUT R2, RZ, c[0x0][0x17c], RZ, 0x33, !PT ;  /* 0x00005f00ff027a12 */ /* 0x000fc800078e33ff */
[----:B------:R-:W-:-:S07]  /*a380*/  SEL R0, R2, R0, !P0 ;  /* 0x0000000002007207 */ /* 0x000fce0004000000 */
[----:B------:R-:W-:-:S05]  /*a390*/  @!P6 IMAD.MOV R27, RZ, RZ, -R27 ;  /* 0x000000ffff1be224 */ /* 0x000fca00078e0a1b */
[----:B------:R-:W-:Y:S04]  /*a3a0*/  STL [R1+0x9f4], R27 ;  /* 0x0009f41b01007387 */ /* 0x000fe80000100800 */
[----:B------:R4:W-:Y:S01]  /*a3b0*/  STL [R1+0x9f8], R0 ;  /* 0x0009f80001007387 */ /* 0x0009e20000100800 */
[C---:B---3--:R-:W-:Y:S02]  /*a3c0*/  SEL R7, R2.reuse, R7, !P0 ;  /* 0x0000000702077207 */ /* 0x048fe40004000000 */
[----:B----4-:R-:W-:-:S03]  /*a3d0*/  SEL R0, R2, R6, !P0 ;  /* 0x0000000602007207 */ /* 0x010fc60004000000 */
[----:B------:R-:W-:Y:S01]  /*a3e0*/  STL [R1+0x338], R7 ;  /* 0x0003380701007387 */ /* 0x000fe20000100800 */
[C---:B------:R-:W-:Y:S02]  /*a3f0*/  SEL R6, R2.reuse, R5, !P0 ;  /* 0x0000000502067207 */ /* 0x040fe40004000000 */
[C---:B------:R-:W-:Y:S01]  /*a400*/  SEL R5, R2.reuse, R4, !P0 ;  /* 0x0000000402057207 */ /* 0x040fe20004000000 */
[----:B------:R0:W-:Y:S04]  /*a410*/  STL [R1+0x334], R0 ;  /* 0x0003340001007387 */ /* 0x0001e80000100800 */
[----:B------:R-:W-:Y:S01]  /*a420*/  STL [R1+0x330], R6 ;  /* 0x0003300601007387 */ /* 0x000fe20000100800 */
[----:B0-----:R-:W-:-:S03]  /*a430*/  SEL R0, R2, R3, !P0 ;  /* 0x0000000302007207 */ /* 0x001fc60004000000 */
[----:B------:R-:W-:Y:S04]  /*a440*/  STL [R1+0x32c], R5 ;  /* 0x00032c0501007387 */ /* 0x000fe80000100800 */
[----:B------:R0:W-:Y:S04]  /*a450*/  STL [R1+0xf8], R0 ;  /* 0x0000f80001007387 */ /* 0x0001e80000100800 */
[----:B0-----:R-:W2:Y:S01]  /*a460*/  LDL.LU R0, [R1+0x1b4] ;  /* 0x0001b40001007983 */ /* 0x001ea20000300800 */
[C---:B------:R-:W-:Y:S02]  /*a470*/  SEL R4, R2.reuse, R29, !P0 ;  /* 0x0000001d02047207 */ /* 0x040fe40004000000 */
[----:B------:R-:W-:-:S03]  /*a480*/  SEL R3, R2, R28, !P0 ;  /* 0x0000001c02037207 */ /* 0x000fc60004000000 */
[----:B------:R-:W-:Y:S04]  /*a490*/  STL [R1+0x328], R4 ;  /* 0x0003280401007387 */ /* 0x000fe80000100800 */
[----:B--2---:R0:W-:Y:S04]  /*a4a0*/  STL [R1+0xa14], R0 ;  /* 0x000a140001007387 */ /* 0x0041e80000100800 */
[----:B------:R-:W-:Y:S04]  /*a4b0*/  STL [R1+0x2a8], R3 ;  /* 0x0002a80301007387 */ /* 0x000fe80000100800 */
[----:B0-----:R-:W2:Y:S04]  /*a4c0*/  LDL.LU R0, [R1+0x1b8] ;  /* 0x0001b80001007983 */ /* 0x001ea80000300800 */
[----:B--2---:R0:W-:Y:S04]  /*a4d0*/  STL [R1+0xa18], R0 ;  /* 0x000a180001007387 */ /* 0x0041e80000100800 */
[----:B0-----:R-:W2:Y:S04]  /*a4e0*/  LDL.LU R0, [R1+0x1c0] ;  /* 0x0001c00001007983 */ /* 0x001ea80000300800 */
[----:B--2---:R0:W-:Y:S04]  /*a4f0*/  STL [R1+0xa1c], R0 ;  /* 0x000a1c0001007387 */ /* 0x0041e80000100800 */
[----:B0-----:R-:W2:Y:S04]  /*a500*/  LDL.LU R0, [R1+0x1c4] ;  /* 0x0001c40001007983 */ /* 0x001ea80000300800 */
[----:B------:R-:W3:Y:S04]  /*a510*/  LDL.LU R27, [R1+0x1b0] ;  /* 0x0001b000011b7983 */ /* 0x000ee80000300800 */
[----:B------:R-:W4:Y:S04]  /*a520*/  LDL.LU R26, [R1+0x1a8] ;  /* 0x0001a800011a7983 */ /* 0x000f280000300800 */
[----:B------:R-:W3:Y:S04]  /*a530*/  LDL.LU R25, [R1+0x1a0] ;  /* 0x0001a00001197983 */ /* 0x000ee80000300800 */
        /* <DEDUP_REMOVED lines=23> */
[----:B------:R-:W3:Y:S01]  /*a6b0*/  LDL.LU R28, [R1+0x10c] ;  /* 0x00010c00011c7983 */ /* 0x000ee20000300800 */
[----:B--2---:R-:W-:-:S05]  /*a6c0*/  SEL R0, R2, R0, !P0 ;  /* 0x0000000002007207 */ /* 0x004fca0004000000 */
[----:B------:R0:W-:Y:S04]  /*a6d0*/  STL [R1+0x2bc], R0 ;  /* 0x0002bc0001007387 */ /* 0x0001e80000100800 */
[----:B0-----:R-:W2:Y:S02]  /*a6e0*/  LDL.LU R0, [R1+0xa1c] ;  /* 0x000a1c0001007983 */ /* 0x001ea40000300800 */
[----:B--2---:R-:W-:-:S05]  /*a6f0*/  SEL R0, R2, R0, !P0 ;  /* 0x0000000002007207 */ /* 0x004fca0004000000 */
[----:B------:R0:W-:Y:S04]  /*a700*/  STL [R1+0x2d0], R0 ;  /* 0x0002d00001007387 */ /* 0x0001e80000100800 */
[----:B0-----:R-:W2:Y:S02]  /*a710*/  LDL.LU R0, [R1+0xa18] ;  /* 0x000a180001007983 */ /* 0x001ea40000300800 */
[----:B--2---:R-:W-:-:S05]  /*a720*/  SEL R0, R2, R0, !P0 ;  /* 0x0000000002007207 */ /* 0x004fca0004000000 */
[----:B------:R0:W-:Y:S04]  /*a730*/  STL [R1+0x2e8], R0 ;  /* 0x0002e80001007387 */ /* 0x0001e80000100800 */
[----:B0-----:R-:W2:Y:S01]  /*a740*/  LDL.LU R0, [R1+0xa14] ;  /* 0x000a140001007983 */ /* 0x001ea20000300800 */
[C---:B----4-:R-:W-:Y:S02]  /*a750*/  SEL R26, R2.reuse, R26, !P0 ;  /* 0x0000001a021a7207 */ /* 0x050fe40004000000 */
[C---:B---3--:R-:W-:Y:S02]  /*a760*/  SEL R25, R2.reuse, R25, !P0 ;  /* 0x0000001902197207 */ /* 0x048fe40004000000 */
[C---:B------:R-:W-:Y:S02]  /*a770*/  SEL R23, R2.reuse, R23, !P0 ;  /* 0x0000001702177207 */ /* 0x040fe40004000000 */
[----:B------:R-:W-:-:S02]  /*a780*/  SEL R22, R2, R22, !P0 ;  /* 0x0000001602167207 */ /* 0x000fc40004000000 */
[C---:B------:R-:W-:Y:S02]  /*a790*/  SEL R20, R2.reuse, R20, !P0 ;  /* 0x0000001402147207 */ /* 0x040fe40004000000 */
[C---:B------:R-:W-:Y:S02]  /*a7a0*/  SEL R19, R2.reuse, R19, !P0 ;  /* 0x0000001302137207 */ /* 0x040fe40004000000 */
[C---:B------:R-:W-:Y:S02]  /*a7b0*/  SEL R17, R2.reuse, R17, !P0 ;  /* 0x0000001102117207 */ /* 0x040fe40004000000 */
[C---:B------:R-:W-:Y:S02]  /*a7c0*/  SEL R16, R2.reuse, R16, !P0 ;  /* 0x0000001002107207 */ /* 0x040fe40004000000 */
[C---:B------:R-:W-:Y:S02]  /*a7d0*/  SEL R14, R2.reuse, R14, !P0 ;  /* 0x0000000e020e7207 */ /* 0x040fe40004000000 */
[----:B------:R-:W-:-:S02]  /*a7e0*/  SEL R13, R2, R13, !P0 ;  /* 0x0000000d020d7207 */ /* 0x000fc40004000000 */
[C---:B------:R-:W-:Y:S02]  /*a7f0*/  SEL R11, R2.reuse, R11, !P0 ;  /* 0x0000000b020b7207 */ /* 0x040fe40004000000 */
[C---:B------:R-:W-:Y:S02]  /*a800*/  SEL R10, R2.reuse, R10, !P0 ;  /* 0x0000000a020a7207 */ /* 0x040fe40004000000 */
[C---:B------:R-:W-:Y:S02]  /*a810*/  SEL R8, R2.reuse, R8, !P0 ;  /* 0x0000000802087207 */ /* 0x040fe40004000000 */
[C---:B------:R-:W-:Y:S02]  /*a820*/  SEL R7, R2.reuse, R7, !P0 ;  /* 0x0000000702077207 */ /* 0x040fe40004000000 */
[----:B--2---:R-:W-:-:S05]  /*a830*/  SEL R0, R2, R0, !P0 ;  /* 0x0000000002007207 */ /* 0x004fca0004000000 */
[----:B------:R0:W-:Y:S02]  /*a840*/  STL [R1+0x2f8], R0 ;  /* 0x0002f80001007387 */ /* 0x0001e40000100800 */
[----:B0-----:R-:W-:-:S05]  /*a850*/  SEL R0, R2, R27, !P0 ;  /* 0x0000001b02007207 */ /* 0x001fca0004000000 */
[----:B------:R0:W-:Y:S04]  /*a860*/  STL [R1+0x310], R0 ;  /* 0x0003100001007387 */ /* 0x0001e80000100800 */
[----:B------:R-:W-:Y:S01]  /*a870*/  STL [R1+0x320], R26 ;  /* 0x0003201a01007387 */ /* 0x000fe20000100800 */
[----:B0-----:R-:W-:-:S03]  /*a880*/  SEL R0, R2, R24, !P0 ;  /* 0x0000001802007207 */ /* 0x001fc60004000000 */
[----:B------:R-:W-:Y:S04]  /*a890*/  STL [R1+0x324], R25 ;  /* 0x0003241901007387 */ /* 0x000fe80000100800 */
        /* <DEDUP_REMOVED lines=177> */
[C---:B---3--:R-:W-:Y:S02]  /*b3b0*/  SEL R27, R2.reuse, R27, !P0 ;  /* 0x0000001b021b7207 */ /* 0x048fe40004000000 */
[C---:B----4-:R-:W-:Y:S02]  /*b3c0*/  SEL R26, R2.reuse, R26, !P0 ;  /* 0x0000001a021a7207 */ /* 0x050fe40004000000 */
        /* <DEDUP_REMOVED lines=25> */
[----:B--2---:R-:W-:-:S05]  /*b560*/  SEL R0, R2, R0, !P0 ;  /* 0x0000000002007207 */ /* 0x004fca0004000000 */
[----:B------:R0:W-:Y:S04]  /*b570*/  STL [R1+0x80], R0 ;  /* 0x0000800001007387 */ /* 0x0001e80000100800 */
[----:B0-----:R-:W2:Y:S04]  /*b580*/  LDL.LU R0, [R1+0x9f8] ;  /* 0x0009f80001007983 */ /* 0x001ea80000300800 */
[----:B------:R0:W-:Y:S04]  /*b590*/  STL [R1+0x7c], R27 ;  /* 0x00007c1b01007387 */ /* 0x0001e80000100800 */
[----:B0-----:R-:W3:Y:S04]  /*b5a0*/  LDL.LU R27, [R1+0x9f4] ;  /* 0x0009f400011b7983 */ /* 0x001ee80000300800 */
[----:B------:R0:W-:Y:S04]  /*b5b0*/  STL [R1+0x78], R26 ;  /* 0x0000781a01007387 */ /* 0x0001e80000100800 */
[----:B0-----:R-:W4:Y:S04]  /*b5c0*/  LDL.LU R26, [R1+0x9f0] ;  /* 0x0009f000011a7983 */ /* 0x001f280000300800 */
[----:B------:R0:W-:Y:S04]  /*b5d0*/  STL [R1+0x74], R25 ;  /* 0x0000741901007387 */ /* 0x0001e80000100800 */
[----:B0-----:R-:W2:Y:S04]  /*b5e0*/  LDL.LU R25, [R1+0x9ec] ;  /* 0x0009ec0001197983 */ /* 0x001ea80000300800 */
[----:B------:R0:W-:Y:S04]  /*b5f0*/  STL [R1+0x70], R24 ;  /* 0x0000701801007387 */ /* 0x0001e80000100800 */
[----:B0-----:R-:W2:Y:S04]  /*b600*/  LDL.LU R24, [R1+0x9e8] ;  /* 0x0009e80001187983 */ /* 0x001ea80000300800 */
[----:B------:R0:W-:Y:S04]  /*b610*/  STL [R1+0x6c], R23 ;  /* 0x00006c1701007387 */ /* 0x0001e80000100800 */
[----:B0-----:R-:W2:Y:S04]  /*b620*/  LDL.LU R23, [R1+0x9e4] ;  /* 0x0009e40001177983 */ /* 0x001ea80000300800 */
[----:B------:R0:W-:Y:S04]  /*b630*/  STL [R1+0x68], R22 ;  /* 0x0000681601007387 */ /* 0x0001e80000100800 */
        /* <DEDUP_REMOVED lines=43> */
[----:B--2---:R-:W-:-:S02]  /*b8f0*/  SEL R23, R2, R23, !P0 ;  /* 0x0000001702177207 */ /* 0x004fc40004000000 */
[C---:B------:R-:W-:Y:S02]  /*b900*/  SEL R24, R2.reuse, R24, !P0 ;  /* 0x0000001802187207 */ /* 0x040fe40004000000 */
[C---:B---3--:R-:W-:Y:S02]  /*b910*/  SEL R22, R2.reuse, R22, !P0 ;  /* 0x0000001602167207 */ /* 0x048fe40004000000 */
[C---:B------:R-:W-:Y:S02]  /*b920*/  SEL R25, R2.reuse, R25, !P0 ;  /* 0x0000001902197207 */ /* 0x040fe40004000000 */
[C---:B----4-:R-:W-:Y:S02]  /*b930*/  SEL R26, R2.reuse, R26, !P0 ;  /* 0x0000001a021a7207 */ /* 0x050fe40004000000 */
[C---:B------:R-:W-:Y:S02]  /*b940*/  SEL R27, R2.reuse, R27, !P0 ;  /* 0x0000001b021b7207 */ /* 0x040fe40004000000 */
[----:B------:R-:W-:-:S02]  /*b950*/  SEL R21, R2, R21, !P0 ;  /* 0x0000001502157207 */ /* 0x000fc40004000000 */
[C---:B------:R-:W-:Y:S02]  /*b960*/  SEL R20, R2.reuse, R20, !P0 ;  /* 0x0000001402147207 */ /* 0x040fe40004000000 */
[C---:B------:R-:W-:Y:S02]  /*b970*/  SEL R19, R2.reuse, R19, !P0 ;  /* 0x0000001302137207 */ /* 0x040fe40004000000 */
[C---:B------:R-:W-:Y:S02]  /*b980*/  SEL R18, R2.reuse, R18, !P0 ;  /* 0x0000001202127207 */ /* 0x040fe40004000000 */
[----:B------:R-:W-:-:S05]  /*b990*/  SEL R28, R2, R28, !P0 ;  /* 0x0000001c021c7207 */ /* 0x000fca0004000000 */
[----:B------:R0:W-:Y:S02]  /*b9a0*/  STL [R1+0x4], R28 ;  /* 0x0000041c01007387 */ /* 0x0001e40000100800 */
[C---:B0-----:R-:W-:Y:S02]  /*b9b0*/  SEL R28, R2.reuse, R29, !P0 ;  /* 0x0000001d021c7207 */ /* 0x041fe40004000000 */
[----:B------:R-:W-:-:S05]  /*b9c0*/  SEL R29, R2, R3, !P0 ;  /* 0x00000003021d7207 */ /* 0x000fca0004000000 */
[----:B------:R0:W-:Y:S04]  /*b9d0*/  STL [R1+0x910], R29 ;  /* 0x0009101d01007387 */ /* 0x0001e80000100800 */
[----:B------:R1:W-:Y:S04]  /*b9e0*/  STL [R1], R28 ;  /* 0x0000001c01007387 */ /* 0x0003e80000100800 */
[----:B0-----:R-:W2:Y:S01]  /*b9f0*/  LDL R29, [R1+0x664] ;  /* 0x00066400011d7983 */ /* 0x001ea20000100800 */
[C---:B------:R-:W-:Y:S02]  /*ba00*/  SEL R5, R2.reuse, R5, !P0 ;  /* 0x0000000502057207 */ /* 0x040fe40004000000 */
[----:B-1----:R-:W-:-:S02]  /*ba10*/  SEL R28, R2, R4, !P0 ;  /* 0x00000004021c7207 */ /* 0x002fc40004000000 */
[C---:B------:R-:W-:Y:S02]  /*ba20*/  SEL R6, R2.reuse, R6, !P0 ;  /* 0x0000000602067207 */ /* 0x040fe40004000000 */
[C---:B------:R-:W-:Y:S01]  /*ba30*/  SEL R7, R2.reuse, R7, !P0 ;  /* 0x0000000702077207 */ /* 0x040fe20004000000 */
[----:B------:R-:W-:Y:S01]  /*ba40*/  STL [R1+0x914], R28 ;  /* 0x0009141c01007387 */ /* 0x000fe20000100800 */
[C---:B------:R-:W-:Y:S02]  /*ba50*/  SEL R8, R2.reuse, R8, !P0 ;  /* 0x0000000802087207 */ /* 0x040fe40004000000 */
[C---:B------:R-:W-:Y:S01]  /*ba60*/  SEL R9, R2.reuse, R9, !P0 ;  /* 0x0000000902097207 */ /* 0x040fe20004000000 */
[----:B------:R-:W-:Y:S01]  /*ba70*/  STL [R1+0x918], R5 ;  /* 0x0009180501007387 */ /* 0x000fe20000100800 */
[C---:B------:R-:W-:Y:S02]  /*ba80*/  SEL R10, R2.reuse, R10, !P0 ;  /* 0x0000000a020a7207 */ /* 0x040fe40004000000 */
[C---:B------:R-:W-:Y:S01]  /*ba90*/  SEL R11, R2.reuse, R11, !P0 ;  /* 0x0000000b020b7207 */ /* 0x040fe20004000000 */
[----:B------:R-:W-:Y:S01]  /*baa0*/  STL [R1+0x91c], R6 ;  /* 0x00091c0601007387 */ /* 0x000fe20000100800 */
[----:B------:R-:W-:-:S02]  /*bab0*/  SEL R12, R2, R12, !P0 ;  /* 0x0000000c020c7207 */ /* 0x000fc40004000000 */
[C---:B------:R-:W-:Y:S01]  /*bac0*/  SEL R13, R2.reuse, R13, !P0 ;  /* 0x0000000d020d7207 */ /* 0x040fe20004000000 */
[----:B------:R-:W-:Y:S01]  /*bad0*/  STL [R1+0x920], R7 ;  /* 0x0009200701007387 */ /* 0x000fe20000100800 */
[----:B------:R-:W-:-:S03]  /*bae0*/  SEL R14, R2, R14, !P0 ;  /* 0x0000000e020e7207 */ /* 0x000fc60004000000 */
[----:B------:R-:W-:Y:S01]  /*baf0*/  STL [R1+0x924], R8 ;  /* 0x0009240801007387 */ /* 0x000fe20000100800 */
[----:B------:R-:W-:-:S03]  /*bb00*/  SEL R15, R2, R15, !P0 ;  /* 0x0000000f020f7207 */ /* 0x000fc60004000000 */
[----:B------:R-:W-:Y:S04]  /*bb10*/  STL [R1+0x928], R9 ;  /* 0x0009280901007387 */ /* 0x000fe80000100800 */
[----:B------:R-:W-:Y:S04]  /*bb20*/  STL [R1+0x92c], R10 ;  /* 0x00092c0a01007387 */ /* 0x000fe80000100800 */
[----:B------:R-:W-:Y:S04]  /*bb30*/  STL [R1+0x930], R11 ;  /* 0x0009300b01007387 */ /* 0x000fe80000100800 */
[----:B------:R-:W-:Y:S04]  /*bb40*/  STL [R1+0x934], R12 ;  /* 0x0009340c01007387 */ /* 0x000fe80000100800 */
[----:B------:R-:W-:Y:S04]  /*bb50*/  STL [R1+0x938], R13 ;  /* 0x0009380d01007387 */ /* 0x000fe80000100800 */
[----:B------:R-:W-:Y:S04]  /*bb60*/  STL [R1+0x93c], R14 ;  /* 0x00093c0e01007387 */ /* 0x000fe80000100800 */
[----:B------:R0:W-:Y:S04]  /*bb70*/  STL [R1+0x940], R15 ;  /* 0x0009400f01007387 */ /* 0x0001e80000100800 */
[----:B0-----:R-:W0:Y:S01]  /*bb80*/  S2R R15, SR_TID.X ;  /* 0x00000000000f7919 */ /* 0x001e220000002100 */
[----:B------:R-:W-:-:S02]  /*bb90*/  SEL R16, R2, R16, !P0 ;  /* 0x0000001002107207 */ /* 0x000fc40004000000 */
[----:B------:R-:W-:-:S03]  /*bba0*/  SEL R17, R2, R17, !P0 ;  /* 0x0000001102117207 */ /* 0x000fc60004000000 */
[----:B------:R1:W-:Y:S04]  /*bbb0*/  STL [R1+0x944], R16 ;  /* 0x0009441001007387 */ /* 0x0003e80000100800 */
[----:B------:R-:W-:Y:S04]  /*bbc0*/  STL [R1+0x948], R17 ;  /* 0x0009481101007387 */ /* 0x000fe80000100800 */
[----:B------:R-:W-:Y:S04]  /*bbd0*/  STL [R1+0x94c], R18 ;  /* 0x00094c1201007387 */ /* 0x000fe80000100800 */
[----:B------:R-:W-:Y:S04]  /*bbe0*/  STL [R1+0x950], R19 ;  /* 0x0009501301007387 */ /* 0x000fe80000100800 */
[----:B------:R-:W-:Y:S01]  /*bbf0*/  STL [R1+0x954], R20 ;  /* 0x0009541401007387 */ /* 0x000fe20000100800 */
[----:B0-----:R-:W-:-:S03]  /*bc00*/  IMAD.SHL.U32 R13, R15, 0x20, RZ ;  /* 0x000000200f0d7824 */ /* 0x001fc600078e00ff */
[----:B------:R-:W-:Y:S04]  /*bc10*/  STL [R1+0x958], R21 ;  /* 0x0009581501007387 */ /* 0x000fe80000100800 */
[----:B------:R-:W-:Y:S04]  /*bc20*/  STL [R1+0x95c], R22 ;  /* 0x00095c1601007387 */ /* 0x000fe80000100800 */
[----:B------:R-:W-:Y:S04]  /*bc30*/  STL [R1+0x960], R23 ;  /* 0x0009601701007387 */ /* 0x000fe80000100800 */
[----:B------:R-:W-:Y:S04]  /*bc40*/  STL [R1+0x964], R24 ;  /* 0x0009641801007387 */ /* 0x000fe80000100800 */
[----:B------:R-:W-:Y:S04]  /*bc50*/  STL [R1+0x968], R25 ;  /* 0x0009681901007387 */ /* 0x000fe80000100800 */
[----:B------:R-:W-:Y:S04]  /*bc60*/  STL [R1+0x96c], R26 ;  /* 0x00096c1a01007387 */ /* 0x000fe80000100800 */
[----:B------:R-:W-:Y:S04]  /*bc70*/  STL [R1+0x970], R27 ;  /* 0x0009701b01007387 */ /* 0x000fe80000100800 */
[----:B------:R-:W-:Y:S04]  /*bc80*/  STL [R1+0x660], R13 ;  /* 0x0006600d01007387 */ /* 0x000fe80000100800 */
[----:B------:R-:W-:Y:S04]  /*bc90*/  STL [R1+0x270], RZ ;  /* 0x000270ff01007387 */ /* 0x000fe80000100800 */
        /* <DEDUP_REMOVED lines=42> */
[----:B------:R-:W0:Y:S04]  /*bf40*/  S2R R4, SR_TID.X ;  /* 0x0000000000047919 */ /* 0x000e280000002100 */
        /* <DEDUP_REMOVED lines=19> */
[----:B------:R-:W-:Y:S01]  /*c080*/  STL [R1+0x108], RZ ;  /* 0x000108ff01007387 */ /* 0x000fe20000100800 */
[----:B--2---:R-:W-:-:S03]  /*c090*/  ISETP.GE.AND P1, PT, R29, RZ, PT ;  /* 0x000000ff1d00720c */ /* 0x004fc60003f26270 */
[----:B------:R-:W-:Y:S01]  /*c0a0*/  STL [R1+0x10c], RZ ;  /* 0x00010cff01007387 */ /* 0x000fe20000100800 */
[----:B0-----:R-:W-:-:S03]  /*c0b0*/  SHF.R.U32.HI R29, RZ, 0x5, R4 ;  /* 0x00000005ff1d7819 */ /* 0x001fc60000011604 */
[----:B------:R-:W-:Y:S01]  /*c0c0*/  STL [R1+0x1f0], RZ ;  /* 0x0001f0ff01007387 */ /* 0x000fe20000100800 */
[----:B------:R-:W-:-:S03]  /*c0d0*/  SHF.R.U32.HI R4, RZ, 0x5, R4 ;  /* 0x00000005ff047819 */ /* 0x000fc60000011604 */
[----:B------:R-:W-:Y:S04]  /*c0e0*/  STL [R1+0x1f4], RZ ;  /* 0x0001f4ff01007387 */ /* 0x000fe80000100800 */
[----:B------:R-:W-:Y:S04]  /*c0f0*/  STL [R1+0x1f8], RZ ;  /* 0x0001f8ff01007387 */ /* 0x000fe80000100800 */
[----:B------:R-:W-:Y:S04]  /*c100*/  STL [R1+0x1fc], RZ ;  /* 0x0001fcff01007387 */ /* 0x000fe80000100800 */
[----:B------:R-:W-:Y:S01]  /*c110*/  STL [R1+0x1e0], RZ ;  /* 0x0001e0ff01007387 */ /* 0x000fe20000100800 */
[----:B------:R-:W-:-:S03]  /*c120*/  SGXT.U32 R4, R4, 0x2 ;  /* 0x000000020404781a */ /* 0x000fc60000000000 */
[----:B------:R-:W-:Y:S04]  /*c130*/  STL [R1+0x1e4], RZ ;  /* 0x0001e4ff01007387 */ /* 0x000fe80000100800 */
[----:B------:R-:W-:Y:S04]  /*c140*/  STL [R1+0x1e8], RZ ;  /* 0x0001e8ff01007387 */ /* 0x000fe80000100800 */
[----:B------:R-:W-:Y:S04]  /*c150*/  STL [R1+0x1ec], RZ ;  /* 0x0001ecff01007387 */ /* 0x000fe80000100800 */
[----:B------:R-:W-:Y:S01]  /*c160*/  STL [R1+0x1d0], RZ ;  /* 0x0001d0ff01007387 */ /* 0x000fe20000100800 */
[----:B------:R-:W-:-:S03]  /*c170*/  LOP3.LUT R5, R4, 0x1c, RZ, 0xfc, !PT ;  /* 0x0000001c04057812 */ /* 0x000fc600078efcff */
[----:B------:R-:W-:Y:S01]  /*c180*/  STL [R1+0x1d4], RZ ;  /* 0x0001d4ff01007387 */ /* 0x000fe20000100800 */
[----:B------:R-:W-:-:S03]  /*c190*/  LOP3.LUT R28, R4, 0x18, RZ, 0xfc, !PT ;  /* 0x00000018041c7812 */ /* 0x000fc600078efcff */
[----:B------:R-:W-:Y:S04]  /*c1a0*/  STL [R1+0x1d8], RZ ;  /* 0x0001d8ff01007387 */ /* 0x000fe80000100800 */
[----:B------:R-:W-:Y:S01]  /*c1b0*/  STL [R1+0x1dc], RZ ;  /* 0x0001dcff01007387 */ /* 0x000fe20000100800 */
[----:B------:R-:W-:-:S03]  /*c1c0*/  SGXT.U32 R29, R29, 0x2 ;  /* 0x000000021d1d781a */ /* 0x000fc60000000000 */
[----:B------:R-:W-:Y:S04]  /*c1d0*/  STL [R1+0x1c0], RZ ;  /* 0x0001c0ff01007387 */ /* 0x000fe80000100800 */
[----:B------:R-:W-:Y:S01]  /*c1e0*/  STL [R1+0x1c4], RZ ;  /* 0x0001c4ff01007387 */ /* 0x000fe20000100800 */
[----:B------:R-:W-:-:S03]  /*c1f0*/  IMAD R2, R5, c[0x0][0x188], RZ ;  /* 0x0000620005027a24 */ /* 0x000fc600078e02ff */
[----:B------:R-:W-:Y:S01]  /*c200*/  STL [R1+0x1c8], RZ ;  /* 0x0001c8ff01007387 */ /* 0x000fe20000100800 */
[----:B------:R-:W-:-:S03]  /*c210*/  LOP3.LUT R4, R4, 0x14, RZ, 0xfc, !PT ;  /* 0x0000001404047812 */ /* 0x000fc600078efcff */
[----:B------:R-:W-:Y:S01]  /*c220*/  STL [R1+0x1cc], RZ ;  /* 0x0001ccff01007387 */ /* 0x000fe20000100800 */
[----:B------:R-:W-:-:S03]  /*c230*/  IMAD R5, R28, c[0x0][0x188], RZ ;  /* 0x000062001c057a24 */ /* 0x000fc600078e02ff */
[----:B------:R-:W-:Y:S01]  /*c240*/  STL [R1+0x1b0], RZ ;  /* 0x0001b0ff01007387 */ /* 0x000fe20000100800 */
[----:B------:R-:W-:-:S03]  /*c250*/  LOP3.LUT R5, R29, 0x10, RZ, 0xfc, !PT ;  /* 0x000000101d057812 */ /* 0x000fc600078efcff */
[----:B------:R-:W-:Y:S01]  /*c260*/  STL [R1+0x1b4], RZ ;  /* 0x0001b4ff01007387 */ /* 0x000fe20000100800 */
[----:B------:R-:W-:-:S03]  /*c270*/  LOP3.LUT R28, R29, 0xc, RZ, 0xfc, !PT ;  /* 0x0000000c1d1c7812 */ /* 0x000fc600078efcff */
[----:B------:R-:W-:Y:S04]  /*c280*/  STL [R1+0x1b8], RZ ;  /* 0x0001b8ff01007387 */ /* 0x000fe80000100800 */
[----:B------:R-:W-:Y:S01]  /*c290*/  STL [R1+0x1bc], RZ ;  /* 0x0001bcff01007387 */ /* 0x000fe20000100800 */
[----:B------:R-:W-:-:S03]  /*c2a0*/  IMAD R2, R4, c[0x0][0x188], RZ ;  /* 0x0000620004027a24 */ /* 0x000fc600078e02ff */
[----:B------:R-:W2:Y:S01]  /*c2b0*/  LDL.LU R14, [R1+0x344] ;  /* 0x00034400010e7983 */ /* 0x000ea20000300800 */
[----:B------:R-:W-:-:S03]  /*c2c0*/  IMAD R6, R29, c[0x0][0x188], RZ ;  /* 0x000062001d067a24 */ /* 0x000fc600078e02ff */
[----:B------:R-:W-:Y:S01]  /*c2d0*/  STL [R1+0x1a0], RZ ;  /* 0x0001a0ff01007387 */ /* 0x000fe20000100800 */
[----:B------:R-:W-:-:S03]  /*c2e0*/  IMAD R2, R5, c[0x0][0x188], RZ ;  /* 0x0000620005027a24 */ /* 0x000fc600078e02ff */
[----:B------:R-:W-:Y:S01]  /*c2f0*/  STL [R1+0x1a4], RZ ;  /* 0x0001a4ff01007387 */ /* 0x000fe20000100800 */
[----:B------:R-:W-:-:S03]  /*c300*/  IMAD R5, R28, c[0x0][0x188], RZ ;  /* 0x000062001c057a24 */ /* 0x000fc600078e02ff */
[----:B------:R-:W-:Y:S01]  /*c310*/  STL [R1+0x1a8], RZ ;  /* 0x0001a8ff01007387 */ /* 0x000fe20000100800 */
[----:B------:R-:W-:-:S03]  /*c320*/  LOP3.LUT R4, R29, 0x8, RZ, 0xfc, !PT ;  /* 0x000000081d047812 */ /* 0x000fc600078efcff */
[----:B------:R-:W-:Y:S01]  /*c330*/  STL [R1+0x1ac], RZ ;  /* 0x0001acff01007387 */ /* 0x000fe20000100800 */
[----:B------:R-:W-:-:S03]  /*c340*/  LOP3.LUT R29, R29, 0x4, RZ, 0xfc, !PT ;  /* 0x000000041d1d7812 */ /* 0x000fc600078efcff */
[----:B------:R-:W3:Y:S04]  /*c350*/  LDL.LU R11, [R1+0x338] ;  /* 0x00033800010b7983 */ /* 0x000ee80000300800 */
[----:B------:R-:W4:Y:S04]  /*c360*/  LDL.LU R10, [R1+0x334] ;  /* 0x00033400010a7983 */ /* 0x000f280000300800 */
[----:B------:R-:W3:Y:S04]  /*c370*/  LDL.LU R9, [R1+0x330] ;  /* 0x0003300001097983 */ /* 0x000ee80000300800 */
[----:B------:R-:W3:Y:S01]  /*c380*/  LDL.LU R8, [R1+0x32c] ;  /* 0x00032c0001087983 */ /* 0x000ee20000300800 */
[----:B------:R-:W-:-:S03]  /*c390*/  IMAD R2, R29, c[0x0][0x188], RZ ;  /* 0x000062001d027a24 */ /* 0x000fc600078e02ff */
[----:B------:R-:W3:Y:S04]  /*c3a0*/  LDL.LU R7, [R1+0xf8] ;  /* 0x0000f80001077983 */ /* 0x000ee80000300800 */
[----:B------:R-:W3:Y:S04]  /*c3b0*/  LDL.LU R6, [R1+0x328] ;  /* 0x0003280001067983 */ /* 0x000ee80000300800 */
[----:B------:R-:W3:Y:S04]  /*c3c0*/  LDL.LU R5, [R1+0x2a8] ;  /* 0x0002a80001057983 */ /* 0x000ee80000300800 */
[----:B------:R-:W3:Y:S01]  /*c3d0*/  LDL.LU R28, [R1+0x2bc] ;  /* 0x0002bc00011c7983 */ /* 0x000ee20000300800 */
[----:B------:R-:W-:-:S03]  /*c3e0*/  IMAD R4, R4, c[0x0][0x188], RZ ;  /* 0x0000620004047a24 */ /* 0x000fc600078e02ff */
[----:B------:R-:W3:Y:S04]  /*c3f0*/  LDL.LU R29, [R1+0x2d0] ;  /* 0x0002d000011d7983 */ /* 0x000ee80000300800 */
        /* <DEDUP_REMOVED lines=8> */
[----:B------:R-:W3:Y:S04]  /*c480*/  LDL.LU R4, [R1+0x284] ;  /* 0x0002840001047983 */ /* 0x000ee80000300800 */
[----:B------:R-:W0:Y:S04]  /*c490*/  S2R R3, SR_TID.X ;  /* 0x0000000000037919 */ /* 0x000e280000002100 */
[----:B------:R-:W0:Y:S01]  /*c4a0*/  S2R R12, SR_TID.X ;  /* 0x00000000000c7919 */ /* 0x000e220000002100 */
[----:B------:R-:W-:Y:S01]  /*c4b0*/  ISETP.NE.AND P0, PT, RZ, c[0x0][0x178], PT ;  /* 0x00005e00ff007a0c */ /* 0x000fe20003f05270 */
[----:B-1----:R-:W-:Y:S01]  /*c4c0*/  IMAD.SHL.U32 R16, R15, 0x8, RZ ;  /* 0x000000080f107824 */ /* 0x002fe200078e00ff */
[----:B0-----:R-:W-:-:S05]  /*c4d0*/  LOP3.LUT R3, R3, 0x1f, RZ, 0xc0, !PT ;  /* 0x0000001f03037812 */ /* 0x001fca00078ec0ff */
[----:B------:R-:W-:Y:S02]  /*c4e0*/  IMAD R3, R3, c[0x0][0x18c], RZ ;  /* 0x0000630003037a24 */ /* 0x000fe400078e02ff */
[----:B------:R-:W-:-:S03]  /*c4f0*/  IMAD.SHL.U32 R12, R12, 0x40, RZ ;  /* 0x000000400c0c7824 */ /* 0x000fc600078e00ff */
[----:B------:R-:W-:Y:S02]  /*c500*/  SHF.R.S32.HI R2, RZ, 0x1f, R3 ;  /* 0x0000001fff027819 */ /* 0x000fe40000011403 */
[----:B------:R-:W-:Y:S02]  /*c510*/  LOP3.LUT R12, R12, 0x1c0, RZ, 0xc0, !PT ;  /* 0x000001c00c0c7812 */ /* 0x000fe400078ec0ff */
[C---:B------:R-:W-:Y:S01]  /*c520*/  SHF.L.U64.HI R2, R3.reuse, 0x1, R2 ;  /* 0x0000000103027819 */ /* 0x040fe20000010202 */
[----:B------:R-:W-:Y:S01]  /*c530*/  IMAD.SHL.U32 R3, R3, 0x2, RZ ;  /* 0x0000000203037824 */ /* 0x000fe200078e00ff */
[----:B------:R-:W-:Y:S01]  /*c540*/  LOP3.LUT R12, R12, 0x30, R16, 0xf8, !PT ;  /* 0x000000300c0c7812 */ /* 0x000fe200078ef810 */
[----:B------:R-:W-:Y:S02]  /*c550*/  IMAD.SHL.U32 R15, R15, 0x2, RZ ;  /* 0x000000020f0f7824 */ /* 0x000fe400078e00ff */
[----:B------:R0:W-:Y:S01]  /*c560*/  STL [R1+0x8a0], R2 ;  /* 0x0008a00201007387 */ /* 0x0001e20000100800 */
[----:B------:R-:W-:-:S03]  /*c570*/  IMAD R0, R0, c[0x0][0x190], RZ ;  /* 0x0000640000007a24 */ /* 0x000fc600078e02ff */
[----:B------:R2:W-:Y:S01]  /*c580*/  STL [R1+0x8a8], R3 ;  /* 0x0008a80301007387 */ /* 0x0005e20000100800 */
[----:B------:R-:W-:-:S04]  /*c590*/  LOP3.LUT R12, R12, 0x10, R15, 0x78, !PT ;  /* 0x000000100c0c7812 */ /* 0x000fc800078e780f */
[----:B0-----:R-:W-:Y:S02]  /*c5a0*/  LOP3.LUT R2, R12, 0x200, R13, 0xf8, !PT ;  /* 0x000002000c027812 */ /* 0x001fe400078ef80d */
[----:B--2---:R-:W-:-:S05]  /*c5b0*/  SHF.R.S32.HI R3, RZ, 0x5, R14 ;  /* 0x00000005ff037819 */ /* 0x004fca000001140e */
[----:B------:R4:W-:Y:S02]  /*c5c0*/  STL [R1+0x48], R3 ;  /* 0x0000480301007387 */ /* 0x0009e40000100800 */
[----:B----4-:R-:W-:Y:S02]  /*c5d0*/  IMAD R3, R10, c[0x0][0x190], RZ ;  /* 0x000064000a037a24 */ /* 0x010fe400078e02ff */
[----:B---3--:R-:W-:Y:S01]  /*c5e0*/  @!P1 IMAD.MOV R4, RZ, RZ, -R4 ;  /* 0x000000ffff049224 */ /* 0x008fe200078e0a04 */
[----:B------:R-:W-:-:S05]  /*c5f0*/  @!P0 LOP3.LUT R4, RZ, c[0x0][0x178], RZ, 0x33, !PT ;  /* 0x00005e00ff048a12 */ /* 0x000fca00078e33ff */
[----:B------:R-:W-:Y:S04]  /*c600*/  STL [R1+0x974], R4 ;  /* 0x0009740401007387 */ /* 0x000fe80000100800 */
[----:B------:R0:W-:Y:S04]  /*c610*/  STL [R1+0x8ac], R0 ;  /* 0x0008ac0001007387 */ /* 0x0001e80000100800 */
[----:B------:R-:W-:Y:S01]  /*c620*/  STL [R1+0x654], R2 ;  /* 0x0006540201007387 */ /* 0x000fe20000100800 */
[----:B0-----:R-:W-:-:S03]  /*c630*/  IMAD R0, R11, c[0x0][0x190], RZ ;  /* 0x000064000b007a24 */ /* 0x001fc600078e02ff */
[----:B------:R0:W-:Y:S04]  /*c640*/  STL [R1+0x8b0], R2 ;  /* 0x0008b00201007387 */ /* 0x0001e80000100800 */
[----:B------:R1:W-:Y:S01]  /*c650*/  STL [R1+0xa4], R0 ;  /* 0x0000a40001007387 */ /* 0x0003e20000100800 */
[----:B0-----:R-:W-:Y:S02]  /*c660*/  IMAD R2, R8, c[0x0][0x190], RZ ;  /* 0x0000640008027a24 */ /* 0x001fe400078e02ff */
[----:B-1----:R-:W-:Y:S01]  /*c670*/  IMAD R0, R9, c[0x0][0x190], RZ ;  /* 0x0000640009007a24 */ /* 0x002fe200078e02ff */
[----:B------:R0:W-:Y:S04]  /*c680*/  STL [R1+0xbc], R3 ;  /* 0x0000bc0301007387 */ /* 0x0001e80000100800 */
[----:B------:R1:W-:Y:S04]  /*c690*/  STL [R1+0xcc], R0 ;  /* 0x0000cc0001007387 */ /* 0x0003e80000100800 */
[----:B------:R2:W-:Y:S01]  /*c6a0*/  STL [R1+0xe4], R2 ;  /* 0x0000e40201007387 */ /* 0x0005e20000100800 */
[----:B0-----:R-:W-:-:S02]  /*c6b0*/  IMAD R3, R7, c[0x0][0x190], RZ ;  /* 0x0000640007037a24 */ /* 0x001fc400078e02ff */
[----:B-1----:R-:W-:-:S03]  /*c6c0*/  IMAD R0, R6, c[0x0][0x190], RZ ;  /* 0x0000640006007a24 */ /* 0x002fc600078e02ff */
[----:B------:R-:W-:Y:S01]  /*c6d0*/  STL [R1+0xf8], R3 ;  /* 0x0000f80301007387 */ /* 0x000fe20000100800 */
[----:B--2---:R-:W-:-:S03]  /*c6e0*/  IMAD R2, R5, c[0x0][0x190], RZ ;  /* 0x0000640005027a24 */ /* 0x004fc600078e02ff */
[----:B------:R-:W-:Y:S04]  /*c6f0*/  STL [R1+0x284], R0 ;  /* 0x0002840001007387 */ /* 0x000fe80000100800 */
[----:B------:R0:W-:Y:S04]  /*c700*/  STL [R1+0x2a8], R2 ;  /* 0x0002a80201007387 */ /* 0x0001e80000100800 */
[----:B0-----:R-:W2:Y:S01]  /*c710*/  LDL.LU R2, [R1+0x310] ;  /* 0x0003100001027983 */ /* 0x001ea20000300800 */
[----:B------:R-:W-:Y:S02]  /*c720*/  IMAD R3, R28, c[0x0][0x190], RZ ;  /* 0x000064001c037a24 */ /* 0x000fe400078e02ff */
[----:B------:R-:W-:-:S03]  /*c730*/  IMAD R0, R29, c[0x0][0x190], RZ ;  /* 0x000064001d007a24 */ /* 0x000fc600078e02ff */
[----:B------:R-:W-:Y:S04]  /*c740*/  STL [R1+0x2bc], R3 ;  /* 0x0002bc0301007387 */ /* 0x000fe80000100800 */
[----:B--2---:R0:W-:Y:S04]  /*c750*/  STL [R1+0x984], R2 ;  /* 0x0009840201007387 */ /* 0x0041e80000100800 */
[----:B------:R-:W-:Y:S04]  /*c760*/  STL [R1+0x2d0], R0 ;  /* 0x0002d00001007387 */ /* 0x000fe80000100800 */
        /* <DEDUP_REMOVED lines=31> */
[----:B--2---:R-:W-:-:S05]  /*c960*/  IMAD R2, R2, c[0x0][0x190], RZ ;  /* 0x0000640002027a24 */ /* 0x004fca00078e02ff */
[----:B------:R0:W-:Y:S04]  /*c970*/  STL [R1+0x2e8], R2 ;  /* 0x0002e80201007387 */ /* 0x0001e80000100800 */
[----:B0-----:R-:W2:Y:S02]  /*c980*/  LDL.LU R2, [R1+0x988] ;  /* 0x0009880001027983 */ /* 0x001ea40000300800 */
[----:B--2---:R-:W-:-:S05]  /*c990*/  IMAD R2, R2, c[0x0][0x190], RZ ;  /* 0x0000640002027a24 */ /* 0x004fca00078e02ff */
[----:B------:R0:W-:Y:S04]  /*c9a0*/  STL [R1+0x2f8], R2 ;  /* 0x0002f80201007387 */ /* 0x0001e80000100800 */
[----:B0-----:R-:W2:Y:S01]  /*c9b0*/  LDL.LU R2, [R1+0x984] ;  /* 0x0009840001027983 */ /* 0x001ea20000300800 */
[----:B---3--:R-:W-:Y:S02]  /*c9c0*/  IMAD R0, R0, c[0x0][0x190], RZ ;  /* 0x0000640000007a24 */ /* 0x008fe400078e02ff */
[----:B------:R-:W-:Y:S02]  /*c9d0*/  IMAD R3, R3, c[0x0][0x190], RZ ;  /* 0x0000640003037a24 */ /* 0x000fe400078e02ff */
[----:B--2---:R-:W-:-:S05]  /*c9e0*/  IMAD R2, R2, c[0x0][0x190], RZ ;  /* 0x0000640002027a24 */ /* 0x004fca00078e02ff */
[----:B------:R4:W-:Y:S04]  /*c9f0*/  STL [R1+0x310], R2 ;  /* 0x0003100201007387 */ /* 0x0009e80000100800 */
[----:B------:R0:W-:Y:S01]  /*ca00*/  STL [R1+0x320], R0 ;  /* 0x0003200001007387 */ /* 0x0001e20000100800 */
[----:B----4-:R-:W-:Y:S02]  /*ca10*/  IMAD R2, R4, c[0x0][0x190], RZ ;  /* 0x0000640004027a24 */ /* 0x010fe400078e02ff */
[----:B0-----:R-:W-:-:S03]  /*ca20*/  IMAD R0, R27, c[0x0][0x190], RZ ;  /* 0x000064001b007a24 */ /* 0x001fc600078e02ff */
[----:B------:R0:W-:Y:S04]  /*ca30*/  STL [R1+0x324], R2 ;  /* 0x0003240201007387 */ /* 0x0001e80000100800 */
[----:B------:R1:W-:Y:S01]  /*ca40*/  STL [R1+0x31c], R3 ;  /* 0x00031c0301007387 */ /* 0x0003e20000100800 */
[----:B0-----:R-:W-:-:S03]  /*ca50*/  IMAD R2, R26, c[0x0][0x190], RZ ;  /* 0x000064001a027a24 */ /* 0x001fc600078e02ff */
[----:B------:R0:W-:Y:S01]  /*ca60*/  STL [R1+0x318], R0 ;  /* 0x0003180001007387 */ /* 0x0001e20000100800 */
[----:B-1----:R-:W-:-:S03]  /*ca70*/  IMAD R3, R25, c[0x0][0x190], RZ ;  /* 0x0000640019037a24 */ /* 0x002fc600078e02ff */
[----:B------:R1:W-:Y:S01]  /*ca80*/  STL [R1+0x314], R2 ;  /* 0x0003140201007387 */ /* 0x0003e20000100800 */
[----:B0-----:R-:W-:-:S03]  /*ca90*/  IMAD R0, R24, c[0x0][0x190], RZ ;  /* 0x0000640018007a24 */ /* 0x001fc600078e02ff */
[----:B------:R0:W-:Y:S01]  /*caa0*/  STL [R1+0x30c], R3 ;  /* 0x00030c0301007387 */ /* 0x0001e20000100800 */
[----:B-1----:R-:W-:-:S03]  /*cab0*/  IMAD R2, R23, c[0x0][0x190], RZ ;  /* 0x0000640017027a24 */ /* 0x002fc600078e02ff */
[----:B------:R1:W-:Y:S04]  /*cac0*/  STL [R1+0x308], R0 ;  /* 0x0003080001007387 */ /* 0x0003e80000100800 */
[----:B------:R2:W-:Y:S01]  /*cad0*/  STL [R1+0x304], R2 ;  /* 0x0003040201007387 */ /* 0x0005e20000100800 */
[----:B0-----:R-:W-:Y:S02]  /*cae0*/  IMAD R3, R22, c[0x0][0x190], RZ ;  /* 0x0000640016037a24 */ /* 0x001fe400078e02ff */
[----:B-1----:R-:W-:-:S03]  /*caf0*/  IMAD R0, R21, c[0x0][0x190], RZ ;  /* 0x0000640015007a24 */ /* 0x002fc600078e02ff */
[----:B------:R0:W-:Y:S01]  /*cb00*/  STL [R1+0x300], R3 ;  /* 0x0003000301007387 */ /* 0x0001e20000100800 */
[----:B--2---:R-:W-:-:S03]  /*cb10*/  IMAD R2, R20, c[0x0][0x190], RZ ;  /* 0x0000640014027a24 */ /* 0x004fc600078e02ff */
        /* <DEDUP_REMOVED lines=76> */
[----:B----4-:R-:W-:Y:S02]  /*cfe0*/  IMAD R4, R4, c[0x0][0x190], RZ ;  /* 0x0000640004047a24 */ /* 0x010fe400078e02ff */
[----:B--2---:R-:W-:-:S05]  /*cff0*/  IMAD R2, R2, c[0x0][0x190], RZ ;  /* 0x0000640002027a24 */ /* 0x004fca00078e02ff */
[----:B------:R0:W-:Y:S04]  /*d000*/  STL [R1+0x330], R2 ;  /* 0x0003300201007387 */ /* 0x0001e80000100800 */
[----:B------:R1:W-:Y:S01]  /*d010*/  STL [R1+0x334], R0 ;  /* 0x0003340001007387 */ /* 0x0003e20000100800 */
[----:B0-----:R-:W-:-:S03]  /*d020*/  IMAD R2, R3, c[0x0][0x190], RZ ;  /* 0x0000640003027a24 */ /* 0x001fc600078e02ff */
[----:B------:R-:W-:Y:S01]  /*d030*/  STL [R1+0x338], R4 ;  /* 0x0003380401007387 */ /* 0x000fe20000100800 */
[----:B------:R-:W-:Y:S02]  /*d040*/  IMAD R3, R26, c[0x0][0x190], RZ ;  /* 0x000064001a037a24 */ /* 0x000fe400078e02ff */
[----:B-1----:R-:W-:Y:S01]  /*d050*/  IMAD R0, R27, c[0x0][0x190], RZ ;  /* 0x000064001b007a24 */ /* 0x002fe200078e02ff */
        /* <DEDUP_REMOVED lines=45> */
[----:B------:R0:W-:Y:S04]  /*d330*/  STL [R1+0x45c], R3 ;  /* 0x00045c0301007387 */ /* 0x0001e80000100800 */
[----:B0-----:R-:W2:Y:S04]  /*d340*/  LDL.LU R3, [R1+0x84] ;  /* 0x0000840001037983 */ /* 0x001ea80000300800 */
[----:B------:R-:W-:Y:S04]  /*d350*/  STL [R1+0x464], R2 ;  /* 0x0004640201007387 */ /* 0x000fe80000100800 */
[----:B------:R-:W3:Y:S01]  /*d360*/  LDL.LU R4, [R1+0x7c] ;  /* 0x00007c0001047983 */ /* 0x000ee20000300800 */
[----:B------:R-:W-:-:S05]  /*d370*/  IMAD R0, R29, c[0x0][0x190], RZ ;  /* 0x000064001d007a24 */ /* 0x000fca00078e02ff */
[----:B------:R-:W-:Y:S04]  /*d380*/  STL [R1+0x46c], R0 ;  /* 0x00046c0001007387 */ /* 0x000fe80000100800 */
[----:B---3--:R0:W-:Y:S04]  /*d390*/  STL [R1+0x978], R4 ;  /* 0x0009780401007387 */ /* 0x0081e80000100800 */
[----:B0-----:R-:W3:Y:S04]  /*d3a0*/  LDL.LU R4, [R1+0x80] ;  /* 0x0000800001047983 */ /* 0x001ee80000300800 */
[----:B------:R-:W4:Y:S04]  /*d3b0*/  LDL.LU R27, [R1+0x78] ;  /* 0x00007800011b7983 */ /* 0x000f280000300800 */
        /* <DEDUP_REMOVED lines=17> */
[----:B------:R-:W4:Y:S01]  /*d4d0*/  LDL.LU R9, [R1+0x24] ;  /* 0x0000240001097983 */ /* 0x000f220000300800 */
[----:B--2---:R-:W-:-:S03]  /*d4e0*/  IMAD R3, R3, c[0x0][0x190], RZ ;  /* 0x0000640003037a24 */ /* 0x004fc600078e02ff */
[----:B------:R-:W2:Y:S04]  /*d4f0*/  LDL.LU R8, [R1+0x20] ;  /* 0x0000200001087983 */ /* 0x000ea80000300800 */
[----:B------:R-:W2:Y:S04]  /*d500*/  LDL.LU R7, [R1+0x1c] ;  /* 0x00001c0001077983 */ /* 0x000ea80000300800 */
[----:B------:R-:W2:Y:S04]  /*d510*/  LDL.LU R6, [R1+0x18] ;  /* 0x0000180001067983 */ /* 0x000ea80000300800 */
[----:B------:R-:W2:Y:S04]  /*d520*/  LDL.LU R5, [R1+0x14] ;  /* 0x0000140001057983 */ /* 0x000ea80000300800 */
[----:B------:R-:W2:Y:S04]  /*d530*/  LDL.LU R28, [R1+0x10] ;  /* 0x00001000011c7983 */ /* 0x000ea80000300800 */
[----:B------:R-:W2:Y:S04]  /*d540*/  LDL.LU R29, [R1+0xc] ;  /* 0x00000c00011d7983 */ /* 0x000ea80000300800 */
[----:B------:R-:W2:Y:S04]  /*d550*/  LDL.LU R2, [R1+0x8] ;  /* 0x0000080001027983 */ /* 0x000ea80000300800 */
[----:B------:R-:W2:Y:S04]  /*d560*/  LDL.LU R0, [R1+0x4] ;  /* 0x0000040001007983 */ /* 0x000ea80000300800 */
[----:B------:R0:W-:Y:S04]  /*d570*/  STL [R1+0x474], R3 ;  /* 0x0004740301007387 */ /* 0x0001e80000100800 */
[----:B0-----:R-:W2:Y:S01]  /*d580*/  LDL.LU R3, [R1] ;  /* 0x0000000001037983 */ /* 0x001ea20000300800 */
[----:B---3--:R-:W-:-:S05]  /*d590*/  IMAD R4, R4, c[0x0][0x190], RZ ;  /* 0x0000640004047a24 */ /* 0x008fca00078e02ff */
[----:B------:R0:W-:Y:S04]  /*d5a0*/  STL [R1+0x47c], R4 ;  /* 0x00047c0401007387 */ /* 0x0001e80000100800 */
[----:B0-----:R-:W3:Y:S01]  /*d5b0*/  LDL.LU R4, [R1+0x978] ;  /* 0x0009780001047983 */ /* 0x001ee20000300800 */
[----:B----4-:R-:W-:Y:S02]  /*d5c0*/  IMAD R27, R27, c[0x0][0x190], RZ ;  /* 0x000064001b1b7a24 */ /* 0x010fe400078e02ff */
[----:B------:R-:W-:Y:S02]  /*d5d0*/  IMAD R26, R26, c[0x0][0x190], RZ ;  /* 0x000064001a1a7a24 */ /* 0x000fe400078e02ff */
[----:B------:R-:W-:Y:S02]  /*d5e0*/  IMAD R25, R25, c[0x0][0x190], RZ ;  /* 0x0000640019197a24 */ /* 0x000fe400078e02ff */
[----:B------:R-:W-:-:S02]  /*d5f0*/  IMAD R24, R24, c[0x0][0x190], RZ ;  /* 0x0000640018187a24 */ /* 0x000fc400078e02ff */
[----:B------:R-:W-:Y:S02]  /*d600*/  IMAD R23, R23, c[0x0][0x190], RZ ;  /* 0x0000640017177a24 */ /* 0x000fe400078e02ff */
[----:B------:R-:W-:Y:S02]  /*d610*/  IMAD R22, R22, c[0x0][0x190], RZ ;  /* 0x0000640016167a24 */ /* 0x000fe400078e02ff */
[----:B------:R-:W-:Y:S02]  /*d620*/  IMAD R21, R21, c[0x0][0x190], RZ ;  /* 0x0000640015157a24 */ /* 0x000fe400078e02ff */
        /* <DEDUP_REMOVED lines=12> */
[----:B--2---:R-:W-:Y:S02]  /*d6f0*/  IMAD R8, R8, c[0x0][0x190], RZ ;  /* 0x0000640008087a24 */ /* 0x004fe400078e02ff */
[----:B------:R-:W-:Y:S02]  /*d700*/  IMAD R7, R7, c[0x0][0x190], RZ ;  /* 0x0000640007077a24 */ /* 0x000fe400078e02ff */
[----:B------:R-:W-:-:S02]  /*d710*/  IMAD R6, R6, c[0x0][0x190], RZ ;  /* 0x0000640006067a24 */ /* 0x000fc400078e02ff */
[----:B------:R-:W-:Y:S02]  /*d720*/  IMAD R5, R5, c[0x0][0x190], RZ ;  /* 0x0000640005057a24 */ /* 0x000fe400078e02ff */
[----:B------:R-:W-:Y:S02]  /*d730*/  IMAD R28, R28, c[0x0][0x190], RZ ;  /* 0x000064001c1c7a24 */ /* 0x000fe400078e02ff */
[----:B------:R-:W-:Y:S02]  /*d740*/  IMAD R29, R29, c[0x0][0x190], RZ ;  /* 0x000064001d1d7a24 */ /* 0x000fe400078e02ff */
[----:B---3--:R-:W-:-:S05]  /*d750*/  IMAD R4, R4, c[0x0][0x190], RZ ;  /* 0x0000640004047a24 */ /* 0x008fca00078e02ff */
        /* <DEDUP_REMOVED lines=52> */
[----:B------:R-:W-:-:S05]  /*daa0*/  IMAD R2, R2, c[0x0][0x190], RZ ;  /* 0x0000640002027a24 */ /* 0x000fca00078e02ff */
[----:B------:R0:W-:Y:S02]  /*dab0*/  STL [R1+0x8], R2 ;  /* 0x0000080201007387 */ /* 0x0001e40000100800 */
[----:B0-----:R-:W-:Y:S02]  /*dac0*/  IMAD R2, R0, c[0x0][0x190], RZ ;  /* 0x0000640000027a24 */ /* 0x001fe400078e02ff */
[----:B------:R-:W-:-:S03]  /*dad0*/  IMAD R0, R3, c[0x0][0x190], RZ ;  /* 0x0000640003007a24 */ /* 0x000fc600078e02ff */
[----:B------:R0:W-:Y:S04]  /*dae0*/  STL [R1+0x8d0], R2 ;  /* 0x0008d00201007387 */ /* 0x0001e80000100800 */
[----:B0-----:R-:W4:Y:S04]  /*daf0*/  LDL.LU R2, [R1+0xe4] ;  /* 0x0000e40001027983 */ /* 0x001f280000300800 */
[----:B------:R0:W-:Y:S04]  /*db00*/  STL [R1+0x8cc], R0 ;  /* 0x0008cc0001007387 */ /* 0x0001e80000100800 */
[----:B0-----:R-:W4:Y:S01]  /*db10*/  LDL.LU R0, [R1+0xf8] ;  /* 0x0000f80001007983 */ /* 0x001f220000300800 */
[----:B--2---:R-:W-:-:S02]  /*db20*/  IMAD R17, R17, c[0x0][0x190], RZ ;  /* 0x0000640011117a24 */ /* 0x004fc400078e02ff */
[----:B---3--:R-:W-:Y:S02]  /*db30*/  IMAD R16, R16, c[0x0][0x190], RZ ;  /* 0x0000640010107a24 */ /* 0x008fe400078e02ff */
[----:B----4-:R-:W-:Y:S02]  /*db40*/  IMAD R15, R15, c[0x0][0x190], RZ ;  /* 0x000064000f0f7a24 */ /* 0x010fe400078e02ff */
        /* <DEDUP_REMOVED lines=10> */
[----:B------:R-:W-:-:S05]  /*dbf0*/  IMAD R29, R29, c[0x0][0x190], RZ ;  /* 0x000064001d1d7a24 */ /* 0x000fca00078e02ff */
[----:B------:R0:W-:Y:S04]  /*dc00*/  STL [R1+0x8c8], R29 ;  /* 0x0008c81d01007387 */ /* 0x0001e80000100800 */
[----:B0-----:R-:W2:Y:S04]  /*dc10*/  LDL.LU R29, [R1+0xcc] ;  /* 0x0000cc00011d7983 */ /* 0x001ea80000300800 */
[----:B------:R0:W-:Y:S04]  /*dc20*/  STL [R1+0x8c4], R28 ;  /* 0x0008c41c01007387 */ /* 0x0001e80000100800 */
[----:B0-----:R-:W3:Y:S04]  /*dc30*/  LDL.LU R28, [R1+0x2a8] ;  /* 0x0002a800011c7983 */ /* 0x001ee80000300800 */
[----:B------:R0:W-:Y:S04]  /*dc40*/  STL [R1+0x8c0], R3 ;  /* 0x0008c00301007387 */ /* 0x0001e80000100800 */
[----:B0-----:R-:W4:Y:S04]  /*dc50*/  LDL.LU R3, [R1+0xbc] ;  /* 0x0000bc0001037983 */ /* 0x001f280000300800 */
[----:B------:R0:W-:Y:S04]  /*dc60*/  STL [R1+0x8bc], R6 ;  /* 0x0008bc0601007387 */ /* 0x0001e80000100800 */
[----:B0-----:R-:W2:Y:S01]  /*dc70*/  LDL.LU R6, [R1+0xa4] ;  /* 0x0000a40001067983 */ /* 0x001ea20000300800 */
[----:B------:R-:W-:-:S05]  /*dc80*/  IMAD R7, R7, c[0x0][0x190], RZ ;  /* 0x0000640007077a24 */ /* 0x000fca00078e02ff */
[----:B------:R-:W-:Y:S04]  /*dc90*/  STL [R1+0x8b8], R7 ;  /* 0x0008b80701007387 */ /* 0x000fe80000100800 */
[----:B------:R0:W-:Y:S04]  /*dca0*/  STL [R1+0x8b4], R8 ;  /* 0x0008b40801007387 */ /* 0x0001e80000100800 */
[----:B0-----:R-:W3:Y:S04]  /*dcb0*/  LDL.LU R8, [R1+0x2d0] ;  /* 0x0002d00001087983 */ /* 0x001ee80000300800 */
[----:B------:R-:W-:Y:S04]  /*dcc0*/  STL [R1+0x8d4], R9 ;  /* 0x0008d40901007387 */ /* 0x000fe80000100800 */
[----:B------:R-:W-:Y:S04]  /*dcd0*/  STL [R1+0x8d8], R10 ;  /* 0x0008d80a01007387 */ /* 0x000fe80000100800 */
[----:B------:R-:W-:Y:S04]  /*dce0*/  STL [R1+0x8dc], R11 ;  /* 0x0008dc0b01007387 */ /* 0x000fe80000100800 */
[----:B------:R0:W-:Y:S04]  /*dcf0*/  STL [R1+0x8e0], R12 ;  /* 0x0008e00c01007387 */ /* 0x0001e80000100800 */
[----:B0-----:R-:W3:Y:S04]  /*dd00*/  LDL.LU R12, [R1+0x320] ;  /* 0x00032000010c7983 */ /* 0x001ee80000300800 */
        /* <DEDUP_REMOVED lines=9> */
[----:B0-----:R-:W3:Y:S01]  /*dda0*/  LDL.LU R17, [R1+0x284] ;  /* 0x0002840001117983 */ /* 0x001ee20000300800 */
[----:B------:R-:W-:-:S02]  /*ddb0*/  IMAD R18, R18, c[0x0][0x190], RZ ;  /* 0x0000640012127a24 */ /* 0x000fc400078e02ff */
[----:B------:R-:W-:Y:S02]  /*ddc0*/  IMAD R19, R19, c[0x0][0x190], RZ ;  /* 0x0000640013137a24 */ /* 0x000fe400078e02ff */
[----:B------:R-:W-:Y:S02]  /*ddd0*/  IMAD R20, R20, c[0x0][0x190], RZ ;  /* 0x0000640014147a24 */ /* 0x000fe400078e02ff */
[----:B------:R-:W-:Y:S01]  /*dde0*/  IMAD R21, R21, c[0x0][0x190], RZ ;  /* 0x0000640015157a24 */ /* 0x000fe200078e02ff */
[----:B------:R0:W-:Y:S01]  /*ddf0*/  STL [R1+0x8f8], R18 ;  /* 0x0008f81201007387 */ /* 0x0001e20000100800 */
[----:B------:R-:W-:Y:S02]  /*de00*/  IMAD R22, R22, c[0x0][0x190], RZ ;  /* 0x0000640016167a24 */ /* 0x000fe400078e02ff */
[----:B------:R-:W-:Y:S01]  /*de10*/  IMAD R23, R23, c[0x0][0x190], RZ ;  /* 0x0000640017177a24 */ /* 0x000fe200078e02ff */
[----:B------:R-:W-:Y:S04]  /*de20*/  STL [R1+0x8fc], R19 ;  /* 0x0008fc1301007387 */ /* 0x000fe80000100800 */
[----:B------:R-:W-:Y:S04]  /*de30*/  STL [R1+0x900], R20 ;  /* 0x0009001401007387 */ /* 0x000fe80000100800 */
[----:B------:R-:W-:Y:S04]  /*de40*/  STL [R1+0x904], R21 ;  /* 0x0009041501007387 */ /* 0x000fe80000100800 */
[----:B------:R-:W-:Y:S04]  /*de50*/  STL [R1+0x908], R22 ;  /* 0x0009081601007387 */ /* 0x000fe80000100800 */
[----:B------:R-:W-:Y:S04]  /*de60*/  STL [R1+0x90c], R23 ;  /* 0x00090c1701007387 */ /* 0x000fe80000100800 */
[----:B------:R-:W3:Y:S01]  /*de70*/  LDL.LU R11, [R1+0x324] ;  /* 0x00032400010b7983 */ /* 0x000ee20000300800 */
[----:B0-----:R-:W-:Y:S01]  /*de80*/  LEA R18, P6, R2, c[0x0][0x168], 0x1 ;  /* 0x00005a0002127a11 */ /* 0x001fe200078c08ff */
[----:B------:R-:W-:-:S05]  /*de90*/  IMAD R5, R4, c[0x0][0x184], RZ ;  /* 0x0000610004057a24 */ /* 0x000fca00078e02ff */
[----:B------:R-:W-:-:S04]  /*dea0*/  LEA R4, P2, R5, c[0x0][0x160], 0x1 ;  /* 0x0000580005047a11 */ /* 0x000fc800078408ff */
[----:B------:R-:W-:Y:S02]  /*deb0*/  LEA.HI.X.SX32 R5, R5, c[0x0][0x164], 0x1, P2 ;  /* 0x0000590005057a11 */ /* 0x000fe400010f0eff */
[----:B----4-:R-:W-:Y:S02]  /*dec0*/  LEA R9, P4, R3, c[0x0][0x168], 0x1 ;  /* 0x00005a0003097a11 */ /* 0x010fe400078808ff */
[----:B--2---:R-:W-:-:S05]  /*ded0*/  LEA R7, P3, R6, c[0x0][0x168], 0x1 ;  /* 0x00005a0006077a11 */ /* 0x004fca00078608ff */
[----:B------:R0:W-:Y:S04]  /*dee0*/  STL [R1+0x54c], R7 ;  /* 0x00054c0701007387 */ /* 0x0001e80000100800 */
[----:B------:R-:W2:Y:S01]  /*def0*/  LDL.LU R10, [R1+0x31c] ;  /* 0x00031c00010a7983 */ /* 0x000ea20000300800 */
[----:B0-----:R-:W-:-:S03]  /*df00*/  LEA R7, P5, R29, c[0x0][0x168], 0x1 ;  /* 0x00005a001d077a11 */ /* 0x001fc600078a08ff */
[----:B------:R0:W-:Y:S04]  /*df10*/  STL [R1+0x350], R9 ;  /* 0x0003500901007387 */ /* 0x0001e80000100800 */
[----:B------:R1:W-:Y:S04]  /*df20*/  STL [R1+0x550], R7 ;  /* 0x0005500701007387 */ /* 0x0003e80000100800 */
[----:B0-----:R-:W4:Y:S01]  /*df30*/  LDL.LU R9, [R1+0x318] ;  /* 0x0003180001097983 */ /* 0x001f220000300800 */
[----:B-1----:R-:W-:-:S03]  /*df40*/  LEA R7, P0, R0, c[0x0][0x168], 0x1 ;  /* 0x00005a0000077a11 */ /* 0x002fc600078008ff */
[----:B------:R-:W-:Y:S04]  /*df50*/  STL [R1+0x358], R18 ;  /* 0x0003581201007387 */ /* 0x000fe80000100800 */
[----:B------:R0:W-:Y:S04]  /*df60*/  STL [R1+0x554], R7 ;  /* 0x0005540701007387 */ /* 0x0001e80000100800 */
[----:B0-----:R-:W4:Y:S01]  /*df70*/  LDL.LU R7, [R1+0x314] ;  /* 0x0003140001077983 */ /* 0x001f220000300800 */
[----:B---3--:R-:W-:Y:S02]  /*df80*/  LEA R19, P2, R28, c[0x0][0x168], 0x1 ;  /* 0x00005a001c137a11 */ /* 0x008fe400078408ff */
[----:B------:R-:W-:-:S05]  /*df90*/  LEA R18, P1, R17, c[0x0][0x168], 0x1 ;  /* 0x00005a0011127a11 */ /* 0x000fca00078208ff */
[----:B------:R0:W-:Y:S02]  /*dfa0*/  STL [R1+0x360], R18 ;  /* 0x0003601201007387 */ /* 0x0001e40000100800 */
[----:B0-----:R-:W-:Y:S02]  /*dfb0*/  LEA.HI.X.SX32 R18, R6, c[0x0][0x16c], 0x1, P3 ;  /* 0x00005b0006127a11 */ /* 0x001fe400018f0eff */
[----:B------:R-:W3:Y:S04]  /*dfc0*/  LDL.LU R6, [R1+0x30c] ;  /* 0x00030c0001067983 */ /* 0x000ee80000300800 */
[----:B------:R0:W-:Y:S04]  /*dfd0*/  STL [R1+0x558], R19 ;  /* 0x0005581301007387 */ /* 0x0001e80000100800 */
[----:B------:R1:W-:Y:S01]  /*dfe0*/  STL [R1+0x34c], R18 ;  /* 0x00034c1201007387 */ /* 0x0003e20000100800 */
[----:B0-----:R-:W-:-:S02]  /*dff0*/  LEA R19, P3, R16, c[0x0][0x168], 0x1 ;  /* 0x00005a0010137a11 */ /* 0x001fc400078608ff */
[----:B-1----:R-:W-:Y:S02]  /*e000*/  LEA.HI.X.SX32 R18, R3, c[0x0][0x16c], 0x1, P4 ;  /* 0x00005b0003127a11 */ /* 0x002fe400020f0eff */
[----:B------:R-:W3:Y:S04]  /*e010*/  LDL.LU R3, [R1+0x308] ;  /* 0x0003080001037983 */ /* 0x000ee80000300800 */
[----:B------:R-:W-:Y:S04]  /*e020*/  STL [R1+0x368], R19 ;  /* 0x0003681301007387 */ /* 0x000fe80000100800 */
[----:B------:R0:W-:Y:S02]  /*e030*/  STL [R1+0x4c], R18 ;  /* 0x00004c1201007387 */ /* 0x0001e40000100800 */
[----:B0-----:R-:W-:-:S02]  /*e040*/  LEA.HI.X.SX32 R18, R29, c[0x0][0x16c], 0x1, P5 ;  /* 0x00005b001d127a11 */ /* 0x001fc400028f0eff */
[----:B------:R-:W3:Y:S01]  /*e050*/  LDL.LU R29, [R1+0x304] ;  /* 0x00030400011d7983 */ /* 0x000ee20000300800 */
[----:B------:R-:W-:-:S05]  /*e060*/  LEA R19, P4, R8, c[0x0][0x168], 0x1 ;  /* 0x00005a0008137a11 */ /* 0x000fca00078808ff */
[----:B------:R-:W-:Y:S04]  /*e070*/  STL [R1+0x55c], R19 ;  /* 0x00055c1301007387 */ /* 0x000fe80000100800 */
[----:B------:R0:W-:Y:S02]  /*e080*/  STL [R1+0x354], R18 ;  /* 0x0003541201007387 */ /* 0x0001e40000100800 */
[----:B0-----:R-:W-:Y:S02]  /*e090*/  LEA.HI.X.SX32 R18, R2, c[0x0][0x16c], 0x1, P6 ;  /* 0x00005b0002127a11 */ /* 0x001fe400030f0eff */
[----:B------:R-:W3:Y:S01]  /*e0a0*/  LDL.LU R2, [R1+0x300] ;  /* 0x0003000001027983 */ /* 0x000ee20000300800 */
[----:B------:R-:W-:-:S05]  /*e0b0*/  LEA R19, P5, R15, c[0x0][0x168], 0x1 ;  /* 0x00005a000f137a11 */ /* 0x000fca00078a08ff */
[----:B------:R-:W-:Y:S04]  /*e0c0*/  STL [R1+0x370], R19 ;  /* 0x0003701301007387 */ /* 0x000fe80000100800 */
[----:B------:R0:W-:Y:S02]  /*e0d0*/  STL [R1+0x70], R18 ;  /* 0x0000701201007387 */ /* 0x0001e40000100800 */
[----:B0-----:R-:W-:Y:S02]  /*e0e0*/  LEA.HI.X.SX32 R18, R0, c[0x0][0x16c], 0x1, P0 ;  /* 0x00005b0000127a11 */ /* 0x001fe400000f0eff */
[----:B------:R-:W3:Y:S01]  /*e0f0*/  LDL.LU R0, [R1+0x2fc] ;  /* 0x0002fc0001007983 */ /* 0x000ee20000300800 */
[----:B------:R-:W-:-:S05]  /*e100*/  LEA R19, P6, R14, c[0x0][0x168], 0x1 ;  /* 0x00005a000e137a11 */ /* 0x000fca00078c08ff */
[----:B------:R0:W-:Y:S04]  /*e110*/  STL [R1+0x560], R19 ;  /* 0x0005601301007387 */ /* 0x0001e80000100800 */
[----:B------:R1:W-:Y:S01]  /*e120*/  STL [R1+0x35c], R18 ;  /* 0x00035c1201007387 */ /* 0x0003e20000100800 */
[----:B0-----:R-:W-:Y:S02]  /*e130*/  LEA R19, P0, R13, c[0x0][0x168], 0x1 ;  /* 0x00005a000d137a11 */ /* 0x001fe400078008ff */
[----:B-1----:R-:W-:Y:S02]  /*e140*/  LEA.HI.X.SX32 R18, R17, c[0x0][0x16c], 0x1, P1 ;  /* 0x00005b0011127a11 */ /* 0x002fe400008f0eff */
        /* <DEDUP_REMOVED lines=15> */
[----:B--2---:R-:W-:-:S05]  /*e240*/  LEA R19, P3, R10, c[0x0][0x168], 0x1 ;  /* 0x00005a000a137a11 */ /* 0x004fca00078608ff */
[----:B------:R4:W-:Y:S04]  /*e250*/  STL [R1+0x568], R19 ;  /* 0x0005681301007387 */ /* 0x0009e80000100800 */
[----:B------:R0:W-:Y:S01]  /*e260*/  STL [R1+0x36c], R18 ;  /* 0x00036c1201007387 */ /* 0x0001e20000100800 */
[----:B----4-:R-:W-:Y:S02]  /*e270*/  LEA R19, P4, R9, c[0x0][0x168], 0x1 ;  /* 0x00005a0009137a11 */ /* 0x010fe400078808ff */
[----:B0-----:R-:W-:Y:S02]  /*e280*/  LEA.HI.X.SX32 R18, R15, c[0x0][0x16c], 0x1, P5 ;  /* 0x00005b000f127a11 */ /* 0x001fe400028f0eff */
[----:B------:R-:W2:Y:S04]  /*e290*/  LDL.LU R15, [R1+0x2e0] ;  /* 0x0002e000010f7983 */ /* 0x000ea80000300800 */
[----:B------:R0:W-:Y:S04]  /*e2a0*/  STL [R1+0x388], R19 ;  /* 0x0003881301007387 */ /* 0x0001e80000100800 */
[----:B------:R1:W-:Y:S01]  /*e2b0*/  STL [R1+0x7c], R18 ;  /* 0x00007c1201007387 */ /* 0x0003e20000100800 */
[----:B0-----:R-:W-:-:S02]  /*e2c0*/  LEA R19, P5, R7, c[0x0][0x168], 0x1 ;  /* 0x00005a0007137a11 */ /* 0x001fc400078a08ff */
[----:B-1----:R-:W-:Y:S02]  /*e2d0*/  LEA.HI.X.SX32 R18, R14, c[0x0][0x16c], 0x1, P6 ;  /* 0x00005b000e127a11 */ /* 0x002fe400030f0eff */
[----:B------:R-:W4:Y:S04]  /*e2e0*/  LDL.LU R14, [R1+0x2dc] ;  /* 0x0002dc00010e7983 */ /* 0x000f280000300800 */
[----:B------:R-:W-:Y:S04]  /*e2f0*/  STL [R1+0x56c], R19 ;  /* 0x00056c1301007387 */ /* 0x000fe80000100800 */
[----:B------:R0:W-:Y:S02]  /*e300*/  STL [R1+0x374], R18 ;  /* 0x0003741201007387 */ /* 0x0001e40000100800 */
[----:B0-----:R-:W-:-:S02]  /*e310*/  LEA.HI.X.SX32 R18, R13, c[0x0][0x16c], 0x1, P0 ;  /* 0x00005b000d127a11 */ /* 0x001fc400000f0eff */
[----:B------:R-:W4:Y:S01]  /*e320*/  LDL.LU R13, [R1+0x2d8] ;  /* 0x0002d800010d7983 */ /* 0x000f220000300800 */
[----:B---3--:R-:W-:-:S05]  /*e330*/  LEA R19, P6, R6, c[0x0][0x168], 0x1 ;  /* 0x00005a0006137a11 */ /* 0x008fca00078c08ff */
        /* <DEDUP_REMOVED lines=45> */
[----:B------:R-:W-:Y:S04]  /*e610*/  STL [R1+0x580], R19 ;  /* 0x0005801301007387 */ /* 0x000fe80000100800 */
[----:B------:R0:W-:Y:S01]  /*e620*/  STL [R1+0x39c], R18 ;  /* 0x00039c1201007387 */ /* 0x0001e20000100800 */
[----:B------:R-:W-:Y:S02]  /*e630*/  LEA.HI.X.SX32 R17, R17, c[0x0][0x16c], 0x1, P4 ;  /* 0x00005b0011117a11 */ /* 0x000fe400020f0eff */
[----:B0-----:R-:W-:Y:S02]  /*e640*/  LEA.HI.X.SX32 R18, R0, c[0x0][0x16c], 0x1, P3 ;  /* 0x00005b0000127a11 */ /* 0x001fe400018f0eff */
[----:B----4-:R-:W-:Y:S01]  /*e650*/  LEA R19, P2, R14, c[0x0][0x168], 0x1 ;  /* 0x00005a000e137a11 */ /* 0x010fe200078408ff */
[----:B------:R-:W2:Y:S04]  /*e660*/  LDL.LU R0, [R1+0x2a4] ;  /* 0x0002a40001007983 */ /* 0x000ea80000300800 */
[----:B------:R-:W-:Y:S04]  /*e670*/  STL [R1+0x3b8], R19 ;  /* 0x0003b81301007387 */ /* 0x000fe80000100800 */
[----:B------:R0:W-:Y:S04]  /*e680*/  STL [R1+0x94], R18 ;  /* 0x0000941201007387 */ /* 0x0001e80000100800 */
[----:B0-----:R-:W4:Y:S01]  /*e690*/  LDL.LU R18, [R1+0x2a0] ;  /* 0x0002a00001127983 */ /* 0x001f220000300800 */
[----:B------:R-:W-:-:S05]  /*e6a0*/  LEA R19, P3, R13, c[0x0][0x168], 0x1 ;  /* 0x00005a000d137a11 */ /* 0x000fca00078608ff */
[----:B------:R-:W-:Y:S04]  /*e6b0*/  STL [R1+0x584], R19 ;  /* 0x0005841301007387 */ /* 0x000fe80000100800 */
[----:B------:R0:W-:Y:S02]  /*e6c0*/  STL [R1+0x3a4], R17 ;  /* 0x0003a41101007387 */ /* 0x0001e40000100800 */
[----:B0-----:R-:W-:Y:S02]  /*e6d0*/  LEA.HI.X.SX32 R17, R28, c[0x0][0x16c], 0x1, P5 ;  /* 0x00005b001c117a11 */ /* 0x001fe400028f0eff */
[----:B------:R-:W4:Y:S01]  /*e6e0*/  LDL.LU R28, [R1+0x328] ;  /* 0x00032800011c7983 */ /* 0x000f220000300800 */
[----:B------:R-:W-:Y:S02]  /*e6f0*/  LEA.HI.X.SX32 R16, R16, c[0x0][0x16c], 0x1, P6 ;  /* 0x00005b0010107a11 */ /* 0x000fe400030f0eff */
[----:B------:R-:W-:-:S02]  /*e700*/  LEA.HI.X.SX32 R15, R15, c[0x0][0x16c], 0x1, P1 ;  /* 0x00005b000f0f7a11 */ /* 0x000fc400008f0eff */
[----:B------:R-:W-:Y:S02]  /*e710*/  LEA.HI.X.SX32 R14, R14, c[0x0][0x16c], 0x1, P2 ;  /* 0x00005b000e0e7a11 */ /* 0x000fe400010f0eff */
[----:B---3--:R-:W-:-:S05]  /*e720*/  LEA R19, P4, R12, c[0x0][0x168], 0x1 ;  /* 0x00005a000c137a11 */ /* 0x008fca00078808ff */
[----:B------:R-:W-:Y:S04]  /*e730*/  STL [R1+0x3c0], R19 ;  /* 0x0003c01301007387 */ /* 0x000fe80000100800 */
[----:B------:R0:W-:Y:S04]  /*e740*/  STL [R1+0x98], R17 ;  /* 0x0000981101007387 */ /* 0x0001e80000100800 */
[----:B0-----:R-:W3:Y:S01]  /*e750*/  LDL.LU R17, [R1+0x32c] ;  /* 0x00032c0001117983 */ /* 0x001ee20000300800 */
[----:B------:R-:W-:-:S05]  /*e760*/  LEA R19, P5, R11, c[0x0][0x168], 0x1 ;  /* 0x00005a000b137a11 */ /* 0x000fca00078a08ff */
[----:B------:R-:W-:Y:S04]  /*e770*/  STL [R1+0x588], R19 ;  /* 0x0005881301007387 */ /* 0x000fe80000100800 */
[----:B------:R0:W-:Y:S02]  /*e780*/  STL [R1+0x3ac], R16 ;  /* 0x0003ac1001007387 */ /* 0x0001e40000100800 */
[----:B0-----:R-:W-:Y:S02]  /*e790*/  LEA.HI.X.SX32 R16, R8, c[0x0][0x16c], 0x1, P0 ;  /* 0x00005b0008107a11 */ /* 0x001fe400000f0eff */
[----:B------:R-:W-:Y:S01]  /*e7a0*/  LEA R19, P6, R10, c[0x0][0x168], 0x1 ;  /* 0x00005a000a137a11 */ /* 0x000fe200078c08ff */
[----:B------:R-:W3:Y:S04]  /*e7b0*/  LDL.LU R8, [R1+0x330] ;  /* 0x0003300001087983 */ /* 0x000ee80000300800 */
[----:B------:R-:W-:Y:S04]  /*e7c0*/  STL [R1+0x3c8], R19 ;  /* 0x0003c81301007387 */ /* 0x000fe80000100800 */
[----:B------:R0:W-:Y:S04]  /*e7d0*/  STL [R1+0x9c], R16 ;  /* 0x00009c1001007387 */ /* 0x0001e80000100800 */
[----:B0-----:R-:W3:Y:S01]  /*e7e0*/  LDL.LU R16, [R1+0x334] ;  /* 0x0003340001107983 */ /* 0x001ee20000300800 */
[----:B------:R-:W-:-:S05]  /*e7f0*/  LEA R19, P0, R9, c[0x0][0x168], 0x1 ;  /* 0x00005a0009137a11 */ /* 0x000fca00078008ff */
[----:B------:R-:W-:Y:S04]  /*e800*/  STL [R1+0x58c], R19 ;  /* 0x00058c1301007387 */ /* 0x000fe80000100800 */
[----:B------:R0:W-:Y:S04]  /*e810*/  STL [R1+0x3b4], R15 ;  /* 0x0003b40f01007387 */ /* 0x0001e80000100800 */
[----:B0-----:R-:W3:Y:S01]  /*e820*/  LDL.LU R15, [R1+0x338] ;  /* 0x00033800010f7983 */ /* 0x001ee20000300800 */
[----:B------:R-:W-:-:S05]  /*e830*/  LEA R19, P1, R7, c[0x0][0x168], 0x1 ;  /* 0x00005a0007137a11 */ /* 0x000fca00078208ff */
[----:B------:R-:W-:Y:S04]  /*e840*/  STL [R1+0x3d0], R19 ;  /* 0x0003d01301007387 */ /* 0x000fe80000100800 */
[----:B------:R0:W-:Y:S01]  /*e850*/  STL [R1+0x284], R14 ;  /* 0x0002840e01007387 */ /* 0x0001e20000100800 */
[----:B------:R-:W-:-:S03]  /*e860*/  LEA.HI.X.SX32 R13, R13, c[0x0][0x16c], 0x1, P3 ;  /* 0x00005b000d0d7a11 */ /* 0x000fc600018f0eff */
[----:B0-----:R-:W3:Y:S01]  /*e870*/  LDL.LU R14, [R1+0x33c] ;  /* 0x00033c00010e7983 */ /* 0x001ee20000300800 */
[----:B------:R-:W-:-:S05]  /*e880*/  LEA R19, P2, R6, c[0x0][0x168], 0x1 ;  /* 0x00005a0006137a11 */ /* 0x000fca00078408ff */
[----:B------:R-:W-:Y:S04]  /*e890*/  STL [R1+0x590], R19 ;  /* 0x0005901301007387 */ /* 0x000fe80000100800 */
[----:B------:R0:W-:Y:S01]  /*e8a0*/  STL [R1+0x3bc], R13 ;  /* 0x0003bc0d01007387 */ /* 0x0001e20000100800 */
[----:B------:R-:W-:-:S03]  /*e8b0*/  LEA.HI.X.SX32 R12, R12, c[0x0][0x16c], 0x1, P4 ;  /* 0x00005b000c0c7a11 */ /* 0x000fc600020f0eff */
[----:B0-----:R-:W3:Y:S01]  /*e8c0*/  LDL.LU R13, [R1+0xfc] ;  /* 0x0000fc00010d7983 */ /* 0x001ee20000300800 */
[----:B------:R-:W-:Y:S02]  /*e8d0*/  LEA R19, P3, R3, c[0x0][0x168], 0x1 ;  /* 0x00005a0003137a11 */ /* 0x000fe400078608ff */
[----:B------:R-:W-:-:S03]  /*e8e0*/  LEA.HI.X.SX32 R11, R11, c[0x0][0x16c], 0x1, P5 ;  /* 0x00005b000b0b7a11 */ /* 0x000fc600028f0eff */
        /* <DEDUP_REMOVED lines=10> */
[----:B------:R0:W-:Y:S04]  /*e990*/  STL [R1+0x28c], R10 ;  /* 0x00028c0a01007387 */ /* 0x0001e80000100800 */
[----:B0-----:R-:W3:Y:S01]  /*e9a0*/  LDL.LU R10, [R1+0xec] ;  /* 0x0000ec00010a7983 */ /* 0x001ee20000300800 */
[----:B------:R-:W-:Y:S02]  /*e9b0*/  LEA.HI.X.SX32 R9, R9, c[0x0][0x16c], 0x1, P0 ;  /* 0x00005b0009097a11 */ /* 0x000fe400000f0eff */
[----:B--2---:R-:W-:-:S02]  /*e9c0*/  LEA R19, P6, R0, c[0x0][0x168], 0x1 ;  /* 0x00005a0000137a11 */ /* 0x004fc400078c08ff */
[----:B------:R-:W-:-:S03]  /*e9d0*/  LEA.HI.X.SX32 R7, R7, c[0x0][0x16c], 0x1, P1 ;  /* 0x00005b0007077a11 */ /* 0x000fc600008f0eff */
[----:B------:R4:W-:Y:S04]  /*e9e0*/  STL [R1+0x598], R19 ;  /* 0x0005981301007387 */ /* 0x0009e80000100800 */
[----:B------:R0:W-:Y:S01]  /*e9f0*/  STL [R1+0x3cc], R9 ;  /* 0x0003cc0901007387 */ /* 0x0001e20000100800 */
[----:B----4-:R-:W-:-:S03]  /*ea00*/  LEA R19, P0, R18, c[0x0][0x168], 0x1 ;  /* 0x00005a0012137a11 */ /* 0x010fc600078008ff */
[----:B0-----:R-:W2:Y:S04]  /*ea10*/  LDL.LU R9, [R1+0xe8] ;  /* 0x0000e80001097983 */ /* 0x001ea80000300800 */
[----:B------:R-:W-:Y:S04]  /*ea20*/  STL [R1+0x3e8], R19 ;  /* 0x0003e81301007387 */ /* 0x000fe80000100800 */
[----:B------:R0:W-:Y:S01]  /*ea30*/  STL [R1+0x290], R7 ;  /* 0x0002900701007387 */ /* 0x0001e20000100800 */
[----:B------:R-:W-:-:S03]  /*ea40*/  LEA.HI.X.SX32 R6, R6, c[0x0][0x16c], 0x1, P2 ;  /* 0x00005b0006067a11 */ /* 0x000fc600010f0eff */
[----:B0-----:R-:W4:Y:S01]  /*ea50*/  LDL.LU R7, [R1+0xe0] ;  /* 0x0000e00001077983 */ /* 0x001f220000300800 */
[----:B------:R-:W-:-:S05]  /*ea60*/  LEA R19, P1, R28, c[0x0][0x168], 0x1 ;  /* 0x00005a001c137a11 */ /* 0x000fca00078208ff */
[----:B------:R-:W-:Y:S04]  /*ea70*/  STL [R1+0x59c], R19 ;  /* 0x00059c1301007387 */ /* 0x000fe80000100800 */
[----:B------:R0:W-:Y:S04]  /*ea80*/  STL [R1+0x3d4], R6 ;  /* 0x0003d40601007387 */ /* 0x0001e80000100800 */
[----:B0-----:R-:W4:Y:S01]  /*ea90*/  LDL.LU R6, [R1+0xdc] ;  /* 0x0000dc0001067983 */ /* 0x001f220000300800 */
[----:B------:R-:W-:Y:S02]  /*eaa0*/  LEA.HI.X.SX32 R20, R3, c[0x0][0x16c], 0x1, P3 ;  /* 0x00005b0003147a11 */ /* 0x000fe400018f0eff */
[----:B---3--:R-:W-:-:S05]  /*eab0*/  LEA R19, P2, R17, c[0x0][0x168], 0x1 ;  /* 0x00005a0011137a11 */ /* 0x008fca00078408ff */
[----:B------:R0:W-:Y:S04]  /*eac0*/  STL [R1+0x3f0], R19 ;  /* 0x0003f01301007387 */ /* 0x0001e80000100800 */
[----:B------:R-:W3:Y:S04]  /*ead0*/  LDL.LU R3, [R1+0xd8] ;  /* 0x0000d80001037983 */ /* 0x000ee80000300800 */
[----:B------:R1:W-:Y:S01]  /*eae0*/  STL [R1+0x294], R20 ;  /* 0x0002941401007387 */ /* 0x0003e20000100800 */
[----:B0-----:R-:W-:Y:S02]  /*eaf0*/  LEA R19, P3, R8, c[0x0][0x168], 0x1 ;  /* 0x00005a0008137a11 */ /* 0x001fe400078608ff */
[----:B-1----:R-:W-:-:S03]  /*eb00*/  LEA.HI.X.SX32 R20, R29, c[0x0][0x16c], 0x1, P4 ;  /* 0x00005b001d147a11 */ /* 0x002fc600020f0eff */
        /* <DEDUP_REMOVED lines=16> */
[----:B------:R-:W-:Y:S01]  /*ec10*/  STL [R1+0x29c], R20 ;  /* 0x00029c1401007387 */ /* 0x000fe20000100800 */
[----:B0-----:R-:W-:-:S03]  /*ec20*/  LEA.HI.X.SX32 R19, R28, c[0x0][0x16c], 0x1, P1 ;  /* 0x00005b001c137a11 */ /* 0x001fc600008f0eff */
[----:B------:R-:W3:Y:S01]  /*ec30*/  LDL.LU R28, [R1+0xc4] ;  /* 0x0000c400011c7983 */ /* 0x000ee20000300800 */
[----:B------:R-:W-:-:S05]  /*ec40*/  LEA R18, P0, R13, c[0x0][0x168], 0x1 ;  /* 0x00005a000d127a11 */ /* 0x000fca00078008ff */
[----:B------:R-:W-:Y:S04]  /*ec50*/  STL [R1+0x5a8], R18 ;  /* 0x0005a81201007387 */ /* 0x000fe80000100800 */
[----:B------:R0:W-:Y:S01]  /*ec60*/  STL [R1+0x3ec], R19 ;  /* 0x0003ec1301007387 */ /* 0x0001e20000100800 */
[----:B------:R-:W-:-:S03]  /*ec70*/  LEA.HI.X.SX32 R17, R17, c[0x0][0x16c], 0x1, P2 ;  /* 0x00005b0011117a11 */ /* 0x000fc600010f0eff */
[----:B0-----:R-:W3:Y:S01]  /*ec80*/  LDL.LU R19, [R1+0xc0] ;  /* 0x0000c00001137983 */ /* 0x001ee20000300800 */
[----:B------:R-:W-:-:S05]  /*ec90*/  LEA R18, P1, R12, c[0x0][0x168], 0x1 ;  /* 0x00005a000c127a11 */ /* 0x000fca00078208ff */
[----:B------:R-:W-:Y:S04]  /*eca0*/  STL [R1+0x408], R18 ;  /* 0x0004081201007387 */ /* 0x000fe80000100800 */
[----:B------:R0:W-:Y:S02]  /*ecb0*/  STL [R1+0x2a0], R17 ;  /* 0x0002a01101007387 */ /* 0x0001e40000100800 */
[----:B0-----:R-:W-:Y:S02]  /*ecc0*/  LEA.HI.X.SX32 R17, R8, c[0x0][0x16c], 0x1, P3 ;  /* 0x00005b0008117a11 */ /* 0x001fe400018f0eff */
[----:B------:R-:W-:Y:S01]  /*ecd0*/  LEA R18, P2, R11, c[0x0][0x168], 0x1 ;  /* 0x00005a000b127a11 */ /* 0x000fe200078408ff */
[----:B------:R-:W3:Y:S04]  /*ece0*/  LDL.LU R8, [R1+0xb8] ;  /* 0x0000b80001087983 */ /* 0x000ee80000300800 */
[----:B------:R0:W-:Y:S04]  /*ecf0*/  STL [R1+0x5ac], R18 ;  /* 0x0005ac1201007387 */ /* 0x0001e80000100800 */
[----:B------:R1:W-:Y:S04]  /*ed00*/  STL [R1+0x3f4], R17 ;  /* 0x0003f41101007387 */ /* 0x0003e80000100800 */
[----:B0-----:R-:W3:Y:S01]  /*ed10*/  LDL.LU R18, [R1+0xb4] ;  /* 0x0000b40001127983 */ /* 0x001ee20000300800 */
[----:B-1----:R-:W-:-:S02]  /*ed20*/  LEA.HI.X.SX32 R17, R16, c[0x0][0x16c], 0x1, P4 ;  /* 0x00005b0010117a11 */ /* 0x002fc400020f0eff */
[----:B------:R-:W-:-:S05]  /*ed30*/  LEA R20, P3, R10, c[0x0][0x168], 0x1 ;  /* 0x00005a000a147a11 */ /* 0x000fca00078608ff */
[----:B------:R-:W-:Y:S04]  /*ed40*/  STL [R1+0x410], R20 ;  /* 0x0004101401007387 */ /* 0x000fe80000100800 */
[----:B------:R0:W-:Y:S04]  /*ed50*/  STL [R1+0x2a4], R17 ;  /* 0x0002a41101007387 */ /* 0x0001e80000100800 */
[----:B0-----:R-:W3:Y:S01]  /*ed60*/  LDL.LU R17, [R1+0xb0] ;  /* 0x0000b00001117983 */ /* 0x001ee20000300800 */
[----:B------:R-:W-:Y:S02]  /*ed70*/  LEA.HI.X.SX32 R15, R15, c[0x0][0x16c], 0x1, P5 ;  /* 0x00005b000f0f7a11 */ /* 0x000fe400028f0eff */
[----:B--2---:R-:W-:-:S05]  /*ed80*/  LEA R16, P4, R9, c[0x0][0x168], 0x1 ;  /* 0x00005a0009107a11 */ /* 0x004fca00078808ff */
[----:B------:R4:W-:Y:S04]  /*ed90*/  STL [R1+0x5b0], R16 ;  /* 0x0005b01001007387 */ /* 0x0009e80000100800 */
[----:B------:R0:W-:Y:S01]  /*eda0*/  STL [R1+0x3fc], R15 ;  /* 0x0003fc0f01007387 */ /* 0x0001e20000100800 */
[----:B----4-:R-:W-:Y:S02]  /*edb0*/  LEA R16, P5, R7, c[0x0][0x168], 0x1 ;  /* 0x00005a0007107a11 */ /* 0x010fe400078a08ff */
[----:B0-----:R-:W-:-:S03]  /*edc0*/  LEA.HI.X.SX32 R15, R14, c[0x0][0x16c], 0x1, P6 ;  /* 0x00005b000e0f7a11 */ /* 0x001fc600030f0eff */
[----:B------:R0:W-:Y:S04]  /*edd0*/  STL [R1+0x418], R16 ;  /* 0x0004181001007387 */ /* 0x0001e80000100800 */
[----:B0-----:R-:W2:Y:S01]  /*ede0*/  LDL.LU R16, [R1+0xac] ;  /* 0x0000ac0001107983 */ /* 0x001ea20000300800 */
[----:B------:R-:W-:-:S03]  /*edf0*/  LEA R14, P6, R6, c[0x0][0x168], 0x1 ;  /* 0x00005a00060e7a11 */ /* 0x000fc600078c08ff */
[----:B------:R0:W-:Y:S04]  /*ee00*/  STL [R1+0x2a8], R15 ;  /* 0x0002a80f01007387 */ /* 0x0001e80000100800 */
[----:B------:R-:W-:Y:S04]  /*ee10*/  STL [R1+0x5b4], R14 ;  /* 0x0005b40e01007387 */ /* 0x000fe80000100800 */
[----:B0-----:R-:W4:Y:S01]  /*ee20*/  LDL.LU R15, [R1+0xa8] ;  /* 0x0000a800010f7983 */ /* 0x001f220000300800 */
[----:B------:R-:W-:-:S05]  /*ee30*/  LEA.HI.X.SX32 R13, R13, c[0x0][0x16c], 0x1, P0 ;  /* 0x00005b000d0d7a11 */ /* 0x000fca00000f0eff */
[----:B------:R0:W-:Y:S01]  /*ee40*/  STL [R1+0x404], R13 ;  /* 0x0004040d01007387 */ /* 0x0001e20000100800 */
[----:B------:R-:W-:Y:S02]  /*ee50*/  LEA.HI.X.SX32 R11, R11, c[0x0][0x16c], 0x1, P2 ;  /* 0x00005b000b0b7a11 */ /* 0x000fe400010f0eff */
[----:B0-----:R-:W-:Y:S02]  /*ee60*/  LEA.HI.X.SX32 R13, R12, c[0x0][0x16c], 0x1, P1 ;  /* 0x00005b000c0d7a11 */ /* 0x001fe400008f0eff */
[----:B---3--:R-:W-:-:S05]  /*ee70*/  LEA R14, P0, R3, c[0x0][0x168], 0x1 ;  /* 0x00005a00030e7a11 */ /* 0x008fca00078008ff */
[----:B------:R0:W-:Y:S04]  /*ee80*/  STL [R1+0x420], R14 ;  /* 0x0004200e01007387 */ /* 0x0001e80000100800 */
[----:B0-----:R-:W3:Y:S04]  /*ee90*/  LDL.LU R14, [R1+0xa0] ;  /* 0x0000a000010e7983 */ /* 0x001ee80000300800 */
[----:B------:R0:W-:Y:S01]  /*eea0*/  STL [R1+0x2ac], R13 ;  /* 0x0002ac0d01007387 */ /* 0x0001e20000100800 */
[----:B------:R-:W-:-:S05]  /*eeb0*/  LEA R12, P1, R29, c[0x0][0x168], 0x1 ;  /* 0x00005a001d0c7a11 */ /* 0x000fca00078208ff */
[----:B------:R1:W-:Y:S04]  /*eec0*/  STL [R1+0x5b8], R12 ;  /* 0x0005b80c01007387 */ /* 0x0003e80000100800 */
[----:B0-----:R-:W3:Y:S04]  /*eed0*/  LDL.LU R13, [R1+0x340] ;  /* 0x00034000010d7983 */ /* 0x001ee80000300800 */
[----:B------:R0:W-:Y:S01]  /*eee0*/  STL [R1+0x40c], R11 ;  /* 0x00040c0b01007387 */ /* 0x0001e20000100800 */
[----:B-1----:R-:W-:-:S05]  /*eef0*/  LEA R12, P2, R2, c[0x0][0x168], 0x1 ;  /* 0x00005a00020c7a11 */ /* 0x002fca00078408ff */
[----:B------:R1:W-:Y:S01]  /*ef00*/  STL [R1+0x428], R12 ;  /* 0x0004280c01007387 */ /* 0x0003e20000100800 */
[----:B0-----:R-:W-:-:S03]  /*ef10*/  LEA.HI.X.SX32 R11, R10, c[0x0][0x16c], 0x1, P3 ;  /* 0x00005b000a0b7a11 */ /* 0x001fc600018f0eff */
[----:B-1----:R-:W3:Y:S01]  /*ef20*/  LDL.LU R12, [R1+0x344] ;  /* 0x00034400010c7983 */ /* 0x002ee20000300800 */
[----:B------:R-:W-:-:S03]  /*ef30*/  LEA R10, P3, R0, c[0x0][0x168], 0x1 ;  /* 0x00005a00000a7a11 */ /* 0x000fc600078608ff */
[----:B------:R0:W-:Y:S04]  /*ef40*/  STL [R1+0x2b0], R11 ;  /* 0x0002b00b01007387 */ /* 0x0001e80000100800 */
[----:B------:R1:W-:Y:S01]  /*ef50*/  STL [R1+0x5bc], R10 ;  /* 0x0005bc0a01007387 */ /* 0x0003e20000100800 */
[----:B------:R-:W-:-:S03]  /*ef60*/  LEA.HI.X.SX32 R9, R9, c[0x0][0x16c], 0x1, P4 ;  /* 0x00005b0009097a11 */ /* 0x000fc600020f0eff */
[----:B0-----:R-:W3:Y:S04]  /*ef70*/  LDL.LU R11, [R1+0x348] ;  /* 0x00034800010b7983 */ /* 0x001ee80000300800 */
[----:B------:R0:W-:Y:S04]  /*ef80*/  STL [R1+0x414], R9 ;  /* 0x0004140901007387 */ /* 0x0001e80000100800 */
[----:B-1----:R-:W3:Y:S01]  /*ef90*/  LDL.LU R10, [R1+0x45c] ;  /* 0x00045c00010a7983 */ /* 0x002ee20000300800 */
[----:B0-----:R-:W-:Y:S02]  /*efa0*/  LEA.HI.X.SX32 R9, R7, c[0x0][0x16c], 0x1, P5 ;  /* 0x00005b0007097a11 */ /* 0x001fe400028f0eff */
[----:B------:R-:W-:-:S05]  /*efb0*/  LEA R20, P4, R28, c[0x0][0x168], 0x1 ;  /* 0x00005a001c147a11 */ /* 0x000fca00078808ff */
[----:B------:R-:W-:Y:S04]  /*efc0*/  STL [R1+0x430], R20 ;  /* 0x0004301401007387 */ /* 0x000fe80000100800 */
[----:B------:R0:W-:Y:S01]  /*efd0*/  STL [R1+0x2b4], R9 ;  /* 0x0002b40901007387 */ /* 0x0001e20000100800 */
[----:B------:R-:W-:-:S03]  /*efe0*/  LEA.HI.X.SX32 R6, R6, c[0x0][0x16c], 0x1, P6 ;  /* 0x00005b0006067a11 */ /* 0x000fc600030f0eff */
[----:B0-----:R-:W3:Y:S01]  /*eff0*/  LDL.LU R9, [R1+0x464] ;  /* 0x0004640001097983 */ /* 0x001ee20000300800 */
[----:B------:R-:W-:-:S05]  /*f000*/  LEA R7, P5, R19, c[0x0][0x168], 0x1 ;  /* 0x00005a0013077a11 */ /* 0x000fca00078a08ff */
[----:B------:R0:W-:Y:S04]  /*f010*/  STL [R1+0x5c0], R7 ;  /* 0x0005c00701007387 */ /* 0x0001e80000100800 */
[----:B------:R1:W-:Y:S04]  /*f020*/  STL [R1+0x41c], R6 ;  /* 0x00041c0601007387 */ /* 0x0003e80000100800 */
[----:B0-----:R-:W3:Y:S01]  /*f030*/  LDL.LU R7, [R1+0x46c] ;  /* 0x00046c0001077983 */ /* 0x001ee20000300800 */
[----:B-1----:R-:W-:Y:S02]  /*f040*/  LEA.HI.X.SX32 R6, R3, c[0x0][0x16c], 0x1, P0 ;  /* 0x00005b0003067a11 */ /* 0x002fe400000f0eff */
[----:B------:R-:W-:-:S05]  /*f050*/  LEA R20, P6, R8, c[0x0][0x168], 0x1 ;  /* 0x00005a0008147a11 */ /* 0x000fca00078c08ff */
[----:B------:R0:W-:Y:S04]  /*f060*/  STL [R1+0x438], R20 ;  /* 0x0004381401007387 */ /* 0x0001e80000100800 */
[----:B------:R-:W3:Y:S01]  /*f070*/  LDL.LU R3, [R1+0x474] ;  /* 0x0004740001037983 */ /* 0x000ee20000300800 */
[----:B0-----:R-:W-:-:S03]  /*f080*/  LEA R20, P0, R18, c[0x0][0x168], 0x1 ;  /* 0x00005a0012147a11 */ /* 0x001fc600078008ff */
[----:B------:R0:W-:Y:S04]  /*f090*/  STL [R1+0x2b8], R6 ;  /* 0x0002b80601007387 */ /* 0x0001e80000100800 */
[----:B------:R1:W-:Y:S01]  /*f0a0*/  STL [R1+0x5c4], R20 ;  /* 0x0005c41401007387 */ /* 0x0003e20000100800 */
[----:B0-----:R-:W-:-:S03]  /*f0b0*/  LEA.HI.X.SX32 R6, R29, c[0x0][0x16c], 0x1, P1 ;  /* 0x00005b001d067a11 */ /* 0x001fc600008f0eff */
[----:B------:R-:W3:Y:S04]  /*f0c0*/  LDL.LU R29, [R1+0x47c] ;  /* 0x00047c00011d7983 */ /* 0x000ee80000300800 */
[----:B------:R0:W-:Y:S01]  /*f0d0*/  STL [R1+0x424], R6 ;  /* 0x0004240601007387 */ /* 0x0001e20000100800 */
[----:B-1----:R-:W-:Y:S02]  /*f0e0*/  LEA R20, P1, R17, c[0x0][0x168], 0x1 ;  /* 0x00005a0011147a11 */ /* 0x002fe400078208ff */
[----:B0-----:R-:W-:-:S03]  /*f0f0*/  LEA.HI.X.SX32 R6, R2, c[0x0][0x16c], 0x1, P2 ;  /* 0x00005b0002067a11 */ /* 0x001fc600010f0eff */
[----:B------:R-:W-:Y:S04]  /*f100*/  STL [R1+0x440], R20 ;  /* 0x0004401401007387 */ /* 0x000fe80000100800 */
[----:B------:R-:W3:Y:S04]  /*f110*/  LDL.LU R2, [R1+0x484] ;  /* 0x0004840001027983 */ /* 0x000ee80000300800 */
[----:B------:R0:W-:Y:S02]  /*f120*/  STL [R1+0x2bc], R6 ;  /* 0x0002bc0601007387 */ /* 0x0001e40000100800 */
[----:B0-----:R-:W-:-:S02]  /*f130*/  LEA.HI.X.SX32 R6, R0, c[0x0][0x16c], 0x1, P3 ;  /* 0x00005b0000067a11 */ /* 0x001fc400018f0eff */
[----:B------:R-:W3:Y:S01]  /*f140*/  LDL.LU R0, [R1+0x48c] ;  /* 0x00048c0001007983 */ /* 0x000ee20000300800 */
[----:B--2---:R-:W-:-:S05]  /*f150*/  LEA R20, P2, R16, c[0x0][0x168], 0x1 ;  /* 0x00005a0010147a11 */ /* 0x004fca00078408ff */
[----:B------:R-:W-:Y:S04]  /*f160*/  STL [R1+0x5c8], R20 ;  /* 0x0005c81401007387 */ /* 0x000fe80000100800 */
[----:B------:R0:W-:Y:S02]  /*f170*/  STL [R1+0x42c], R6 ;  /* 0x00042c0601007387 */ /* 0x0001e40000100800 */
[----:B0-----:R-:W-:Y:S02]  /*f180*/  LEA.HI.X.SX32 R6, R28, c[0x0][0x16c], 0x1, P4 ;  /* 0x00005b001c067a11 */ /* 0x001fe400020f0eff */
[----:B------:R-:W2:Y:S01]  /*f190*/  LDL.LU R28, [R1+0x494] ;  /* 0x00049400011c7983 */ /* 0x000ea20000300800 */
[----:B----4-:R-:W-:-:S05]  /*f1a0*/  LEA R20, P3, R15, c[0x0][0x168], 0x1 ;  /* 0x00005a000f147a11 */ /* 0x010fca00078608ff */
[----:B------:R-:W-:Y:S04]  /*f1b0*/  STL [R1+0x448], R20 ;  /* 0x0004481401007387 */ /* 0x000fe80000100800 */
[----:B------:R0:W-:Y:S04]  /*f1c0*/  STL [R1+0x2c0], R6 ;  /* 0x0002c00601007387 */ /* 0x0001e80000100800 */
[----:B0-----:R-:W4:Y:S01]  /*f1d0*/  LDL.LU R6, [R1+0x498] ;  /* 0x0004980001067983 */ /* 0x001f220000300800 */
[----:B------:R-:W-:Y:S02]  /*f1e0*/  LEA.HI.X.SX32 R21, R19, c[0x0][0x16c], 0x1, P5 ;  /* 0x00005b0013157a11 */ /* 0x000fe400028f0eff */
[----:B------:R-:W-:-:S02]  /*f1f0*/  LEA.HI.X.SX32 R19, R8, c[0x0][0x16c], 0x1, P6 ;  /* 0x00005b0008137a11 */ /* 0x000fc400030f0eff */
[----:B------:R-:W-:Y:S02]  /*f200*/  LEA.HI.X.SX32 R18, R18, c[0x0][0x16c], 0x1, P0 ;  /* 0x00005b0012127a11 */ /* 0x000fe400000f0eff */
[----:B---3--:R-:W-:-:S05]  /*f210*/  LEA R20, P4, R14, c[0x0][0x168], 0x1 ;  /* 0x00005a000e147a11 */ /* 0x008fca00078808ff */
[----:B------:R0:W-:Y:S04]  /*f220*/  STL [R1+0x5cc], R20 ;  /* 0x0005cc1401007387 */ /* 0x0001e80000100800 */
[----:B------:R-:W-:Y:S04]  /*f230*/  STL [R1+0x434], R21 ;  /* 0x0004341501007387 */ /* 0x000fe80000100800 */
[----:B------:R-:W3:Y:S01]  /*f240*/  LDL.LU R8, [R1+0x6c] ;  /* 0x00006c0001087983 */ /* 0x000ee20000300800 */
[----:B0-----:R-:W-:-:S05]  /*f250*/  LEA R20, P5, R13, c[0x0][0x168], 0x1 ;  /* 0x00005a000d147a11 */ /* 0x001fca00078a08ff */
[----:B------:R0:W-:Y:S04]  /*f260*/  STL [R1+0x450], R20 ;  /* 0x0004501401007387 */ /* 0x0001e80000100800 */
[----:B------:R1:W-:Y:S01]  /*f270*/  STL [R1+0x2c4], R19 ;  /* 0x0002c41301007387 */ /* 0x0003e20000100800 */
[----:B0-----:R-:W-:-:S05]  /*f280*/  LEA R20, P6, R12, c[0x0][0x168], 0x1 ;  /* 0x00005a000c147a11 */ /* 0x001fca00078c08ff */
[----:B------:R-:W-:Y:S04]  /*f290*/  STL [R1+0x5d0], R20 ;  /* 0x0005d01401007387 */ /* 0x000fe80000100800 */
[----:B------:R-:W3:Y:S04]  /*f2a0*/  LDL.LU R22, [R1+0x68] ;  /* 0x0000680001167983 */ /* 0x000ee80000300800 */
[----:B------:R0:W-:Y:S01]  /*f2b0*/  STL [R1+0x43c], R18 ;  /* 0x00043c1201007387 */ /* 0x0001e20000100800 */
[----:B-1----:R-:W-:Y:S02]  /*f2c0*/  LEA R19, P0, R11, c[0x0][0x168], 0x1 ;  /* 0x00005a000b137a11 */ /* 0x002fe400078008ff */
[----:B0-----:R-:W-:-:S03]  /*f2d0*/  LEA.HI.X.SX32 R18, R17, c[0x0][0x16c], 0x1, P1 ;  /* 0x00005b0011127a11 */ /* 0x001fc600008f0eff */
[----:B------:R-:W-:Y:S04]  /*f2e0*/  STL [R1+0x458], R19 ;  /* 0x0004581301007387 */ /* 0x000fe80000100800 */
[----:B------:R-:W-:Y:S04]  /*f2f0*/  STL [R1+0x2c8], R18 ;  /* 0x0002c81201007387 */ /* 0x000fe80000100800 */
[----:B------:R-:W3:Y:S01]  /*f300*/  LDL.LU R21, [R1+0x64] ;  /* 0x0000640001157983 */ /* 0x000ee20000300800 */
[----:B------:R-:W-:Y:S02]  /*f310*/  LEA R17, P1, R10, c[0x0][0x168], 0x1 ;  /* 0x00005a000a117a11 */ /* 0x000fe400078208ff */
[----:B------:R-:W-:-:S03]  /*f320*/  LEA.HI.X.SX32 R16, R16, c[0x0][0x16c], 0x1, P2 ;  /* 0x00005b0010107a11 */ /* 0x000fc600010f0eff */
[----:B------:R0:W-:Y:S04]  /*f330*/  STL [R1+0x5d4], R17 ;  /* 0x0005d41101007387 */ /* 0x0001e80000100800 */
[----:B------:R1:W-:Y:S01]  /*f340*/  STL [R1+0x444], R16 ;  /* 0x0004441001007387 */ /* 0x0003e20000100800 */
[----:B------:R-:W-:Y:S02]  /*f350*/  LEA.HI.X.SX32 R15, R15, c[0x0][0x16c], 0x1, P3 ;  /* 0x00005b000f0f7a11 */ /* 0x000fe400018f0eff */
        /* <DEDUP_REMOVED lines=9> */
[----:B------:R-:W-:Y:S02]  /*f3f0*/  LEA.HI.X.SX32 R13, R13, c[0x0][0x16c], 0x1, P5 ;  /* 0x00005b000d0d7a11 */ /* 0x000fe400028f0eff */
[----:B------:R-:W-:-:S05]  /*f400*/  LEA R14, P4, R3, c[0x0][0x168], 0x1 ;  /* 0x00005a00030e7a11 */ /* 0x000fca00078808ff */
        /* <DEDUP_REMOVED lines=14> */
[----:B------:R-:W-:Y:S04]  /*f4f0*/  STL [R1+0x5e0], R11 ;  /* 0x0005e00b01007387 */ /* 0x000fe80000100800 */
[----:B------:R0:W-:Y:S01]  /*f500*/  STL [R1+0x45c], R10 ;  /* 0x00045c0a01007387 */ /* 0x0001e20000100800 */
[----:B------:R-:W-:Y:S02]  /*f510*/  LEA.HI.X.SX32 R7, R7, c[0x0][0x16c], 0x1, P3 ;  /* 0x00005b0007077a11 */ /* 0x000fe400018f0eff */
[----:B0-----:R-:W-:Y:S02]  /*f520*/  LEA.HI.X.SX32 R10, R9, c[0x0][0x16c], 0x1, P2 ;  /* 0x00005b00090a7a11 */ /* 0x001fe400010f0eff */
[----:B--2---:R-:W-:-:S05]  /*f530*/  LEA R11, P1, R28, c[0x0][0x168], 0x1 ;  /* 0x00005a001c0b7a11 */ /* 0x004fca00078208ff */
[----:B------:R-:W-:Y:S04]  /*f540*/  STL [R1+0x478], R11 ;  /* 0x0004780b01007387 */ /* 0x000fe80000100800 */
[----:B------:R-:W2:Y:S04]  /*f550*/  LDL.LU R16, [R1+0x50] ;  /* 0x0000500001107983 */ /* 0x000ea80000300800 */
[----:B------:R-:W-:Y:S01]  /*f560*/  STL [R1+0x2d8], R10 ;  /* 0x0002d80a01007387 */ /* 0x000fe20000100800 */
[----:B----4-:R-:W-:-:S05]  /*f570*/  LEA R9, P2, R6, c[0x0][0x168], 0x1 ;  /* 0x00005a0006097a11 */ /* 0x010fca00078408ff */
[----:B------:R-:W-:Y:S04]  /*f580*/  STL [R1+0x5e4], R9 ;  /* 0x0005e40901007387 */ /* 0x000fe80000100800 */
[----:B------:R-:W4:Y:S04]  /*f590*/  LDL.LU R15, [R1+0x4a4] ;  /* 0x0004a400010f7983 */ /* 0x000f280000300800 */
[----:B------:R0:W-:Y:S04]  /*f5a0*/  STL [R1+0x464], R7 ;  /* 0x0004640701007387 */ /* 0x0001e80000100800 */
[----:B------:R-:W4:Y:S01]  /*f5b0*/  LDL.LU R14, [R1+0x3c] ;  /* 0x00003c00010e7983 */ /* 0x000f220000300800 */
[----:B0-----:R-:W-:-:S02]  /*f5c0*/  LEA.HI.X.SX32 R7, R3, c[0x0][0x16c], 0x1, P4 ;  /* 0x00005b0003077a11 */ /* 0x001fc400020f0eff */
[----:B------:R-:W-:Y:S02]  /*f5d0*/  LEA.HI.X.SX32 R2, R2, c[0x0][0x16c], 0x1, P6 ;  /* 0x00005b0002027a11 */ /* 0x000fe400030f0eff */
[----:B---3--:R-:W-:-:S05]  /*f5e0*/  LEA R9, P3, R8, c[0x0][0x168], 0x1 ;  /* 0x00005a0008097a11 */ /* 0x008fca00078608ff */
[----:B------:R-:W-:Y:S04]  /*f5f0*/  STL [R1+0x480], R9 ;  /* 0x0004800901007387 */ /* 0x000fe80000100800 */
[----:B------:R-:W3:Y:S04]  /*f600*/  LDL.LU R13, [R1+0x38] ;  /* 0x00003800010d7983 */ /* 0x000ee80000300800 */
[----:B------:R0:W-:Y:S04]  /*f610*/  STL [R1+0x2dc], R7 ;  /* 0x0002dc0701007387 */ /* 0x0001e80000100800 */
[----:B------:R-:W3:Y:S01]  /*f620*/  LDL.LU R12, [R1+0x34] ;  /* 0x00003400010c7983 */ /* 0x000ee20000300800 */
[----:B0-----:R-:W-:-:S02]  /*f630*/  LEA.HI.X.SX32 R7, R29, c[0x0][0x16c], 0x1, P5 ;  /* 0x00005b001d077a11 */ /* 0x001fc400028f0eff */
[----:B------:R-:W-:-:S05]  /*f640*/  LEA R3, P4, R22, c[0x0][0x168], 0x1 ;  /* 0x00005a0016037a11 */ /* 0x000fca00078808ff */
[----:B------:R0:W-:Y:S04]  /*f650*/  STL [R1+0x5e8], R3 ;  /* 0x0005e80301007387 */ /* 0x0001e80000100800 */
[----:B------:R-:W3:Y:S04]  /*f660*/  LDL.LU R11, [R1+0x30] ;  /* 0x00003000010b7983 */ /* 0x000ee80000300800 */
[----:B------:R-:W-:Y:S04]  /*f670*/  STL [R1+0x46c], R7 ;  /* 0x00046c0701007387 */ /* 0x000fe80000100800 */
[----:B------:R-:W3:Y:S01]  /*f680*/  LDL.LU R10, [R1+0x2c] ;  /* 0x00002c00010a7983 */ /* 0x000ee20000300800 */
[----:B0-----:R-:W-:-:S05]  /*f690*/  LEA R3, P5, R21, c[0x0][0x168], 0x1 ;  /* 0x00005a0015037a11 */ /* 0x001fca00078a08ff */
[----:B------:R0:W-:Y:S04]  /*f6a0*/  STL [R1+0x488], R3 ;  /* 0x0004880301007387 */ /* 0x0001e80000100800 */
[----:B------:R-:W3:Y:S04]  /*f6b0*/  LDL.LU R9, [R1+0x28] ;  /* 0x0000280001097983 */ /* 0x000ee80000300800 */
[----:B------:R1:W-:Y:S01]  /*f6c0*/  STL [R1+0x2e0], R2 ;  /* 0x0002e00201007387 */ /* 0x0003e20000100800 */
[----:B0-----:R-:W-:-:S03]  /*f6d0*/  LEA.HI.X.SX32 R3, R0, c[0x0][0x16c], 0x1, P0 ;  /* 0x00005b0000037a11 */ /* 0x001fc600000f0eff */
[----:B-1----:R-:W3:Y:S01]  /*f6e0*/  LDL.LU R2, [R1+0x24] ;  /* 0x0000240001027983 */ /* 0x002ee20000300800 */
[----:B------:R-:W-:-:S05]  /*f6f0*/  LEA R7, P6, R20, c[0x0][0x168], 0x1 ;  /* 0x00005a0014077a11 */ /* 0x000fca00078c08ff */
[----:B------:R0:W-:Y:S04]  /*f700*/  STL [R1+0x5ec], R7 ;  /* 0x0005ec0701007387 */ /* 0x0001e80000100800 */
[----:B------:R-:W3:Y:S04]  /*f710*/  LDL.LU R0, [R1+0x20] ;  /* 0x0000200001007983 */ /* 0x000ee80000300800 */
[----:B------:R1:W-:Y:S04]  /*f720*/  STL [R1+0x474], R3 ;  /* 0x0004740301007387 */ /* 0x0003e80000100800 */
[----:B------:R-:W3:Y:S01]  /*f730*/  LDL.LU R29, [R1+0x1c] ;  /* 0x00001c00011d7983 */ /* 0x000ee20000300800 */
[----:B0-----:R-:W-:-:S02]  /*f740*/  LEA R7, P0, R19, c[0x0][0x168], 0x1 ;  /* 0x00005a0013077a11 */ /* 0x001fc400078008ff */
[----:B-1----:R-:W-:-:S03]  /*f750*/  LEA.HI.X.SX32 R3, R28, c[0x0][0x16c], 0x1, P1 ;  /* 0x00005b001c037a11 */ /* 0x002fc600008f0eff */
[----:B------:R0:W-:Y:S04]  /*f760*/  STL [R1+0x490], R7 ;  /* 0x0004900701007387 */ /* 0x0001e80000100800 */
[----:B------:R-:W3:Y:S04]  /*f770*/  LDL.LU R28, [R1+0x18] ;  /* 0x00001800011c7983 */ /* 0x000ee80000300800 */
[----:B------:R1:W-:Y:S01]  /*f780*/  STL [R1+0x2e4], R3 ;  /* 0x0002e40301007387 */ /* 0x0003e20000100800 */
[----:B0-----:R-:W-:-:S03]  /*f790*/  LEA.HI.X.SX32 R7, R6, c[0x0][0x16c], 0x1, P2 ;  /* 0x00005b0006077a11 */ /* 0x001fc600010f0eff */
[----:B-1----:R-:W3:Y:S01]  /*f7a0*/  LDL.LU R3, [R1+0x14] ;  /* 0x0000140001037983 */ /* 0x002ee20000300800 */
[----:B------:R-:W-:-:S05]  /*f7b0*/  LEA R23, P1, R18, c[0x0][0x168], 0x1 ;  /* 0x00005a0012177a11 */ /* 0x000fca00078208ff */
[----:B------:R-:W-:Y:S04]  /*f7c0*/  STL [R1+0x5f0], R23 ;  /* 0x0005f01701007387 */ /* 0x000fe80000100800 */
[----:B------:R-:W3:Y:S04]  /*f7d0*/  LDL.LU R6, [R1+0x10] ;  /* 0x0000100001067983 */ /* 0x000ee80000300800 */
[----:B------:R0:W-:Y:S04]  /*f7e0*/  STL [R1+0x47c], R7 ;  /* 0x00047c0701007387 */ /* 0x0001e80000100800 */
[----:B0-----:R-:W3:Y:S01]  /*f7f0*/  LDL.LU R7, [R1+0xc] ;  /* 0x00000c0001077983 */ /* 0x001ee20000300800 */
[----:B------:R-:W-:-:S05]  /*f800*/  LEA R23, P2, R17, c[0x0][0x168], 0x1 ;  /* 0x00005a0011177a11 */ /* 0x000fca00078408ff */
[----:B------:R0:W-:Y:S02]  /*f810*/  STL [R1+0x498], R23 ;  /* 0x0004981701007387 */ /* 0x0001e40000100800 */
[----:B0-----:R-:W-:Y:S02]  /*f820*/  LEA.HI.X.SX32 R23, R8, c[0x0][0x16c], 0x1, P3 ;  /* 0x00005b0008177a11 */ /* 0x001fe400018f0eff */
[----:B------:R-:W3:Y:S01]  /*f830*/  LDL.LU R8, [R1+0x8] ;  /* 0x0000080001087983 */ /* 0x000ee20000300800 */
[----:B------:R-:W-:-:S03]  /*f840*/  LEA.HI.X.SX32 R22, R22, c[0x0][0x16c], 0x1, P4 ;  /* 0x00005b0016167a11 */ /* 0x000fc600020f0eff */
[----:B------:R2:W-:Y:S01]  /*f850*/  STL [R1+0x2e8], R23 ;  /* 0x0002e81701007387 */ /* 0x0005e20000100800 */
[----:B------:R-:W-:Y:S02]  /*f860*/  LEA.HI.X.SX32 R21, R21, c[0x0][0x16c], 0x1, P5 ;  /* 0x00005b0015157a11 */ /* 0x000fe400028f0eff */
[----:B------:R-:W-:Y:S02]  /*f870*/  LEA.HI.X.SX32 R20, R20, c[0x0][0x16c], 0x1, P6 ;  /* 0x00005b0014147a11 */ /* 0x000fe400030f0eff */
[----:B--2---:R-:W-:-:S05]  /*f880*/  LEA R23, P3, R16, c[0x0][0x168], 0x1 ;  /* 0x00005a0010177a11 */ /* 0x004fca00078608ff */
[----:B------:R0:W-:Y:S04]  /*f890*/  STL [R1+0x5f4], R23 ;  /* 0x0005f41701007387 */ /* 0x0001e80000100800 */
[----:B0-----:R-:W2:Y:S04]  /*f8a0*/  LDL.LU R23, [R1+0x90c] ;  /* 0x00090c0001177983 */ /* 0x001ea80000300800 */
[----:B------:R4:W-:Y:S02]  /*f8b0*/  STL [R1+0x484], R22 ;  /* 0x0004841601007387 */ /* 0x0009e40000100800 */
[----:B----4-:R-:W-:-:S05]  /*f8c0*/  LEA R22, P4, R15, c[0x0][0x168], 0x1 ;  /* 0x00005a000f167a11 */ /* 0x010fca00078808ff */
[----:B------:R0:W-:Y:S04]  /*f8d0*/  STL [R1+0x4a0], R22 ;  /* 0x0004a01601007387 */ /* 0x0001e80000100800 */
[----:B0-----:R-:W4:Y:S04]  /*f8e0*/  LDL.LU R22, [R1+0x908] ;  /* 0x0009080001167983 */ /* 0x001f280000300800 */
[----:B------:R0:W-:Y:S02]  /*f8f0*/  STL [R1+0x2ec], R21 ;  /* 0x0002ec1501007387 */ /* 0x0001e40000100800 */
[----:B0-----:R-:W-:-:S05]  /*f900*/  LEA R21, P5, R14, c[0x0][0x168], 0x1 ;  /* 0x00005a000e157a11 */ /* 0x001fca00078a08ff */
[----:B------:R0:W-:Y:S01]  /*f910*/  STL [R1+0x5f8], R21 ;  /* 0x0005f81501007387 */ /* 0x0001e20000100800 */
[----:B------:R-:W-:-:S03]  /*f920*/  LEA.HI.X.SX32 R19, R19, c[0x0][0x16c], 0x1, P0 ;  /* 0x00005b0013137a11 */ /* 0x000fc600000f0eff */
[----:B0-----:R-:W2:Y:S04]  /*f930*/  LDL.LU R21, [R1+0x904] ;  /* 0x0009040001157983 */ /* 0x001ea80000300800 */
[----:B------:R3:W-:Y:S02]  /*f940*/  STL [R1+0x48c], R20 ;  /* 0x00048c1401007387 */ /* 0x0007e40000100800 */
[----:B---3--:R-:W-:-:S05]  /*f950*/  LEA R20, P6, R13, c[0x0][0x168], 0x1 ;  /* 0x00005a000d147a11 */ /* 0x008fca00078c08ff */
[----:B------:R0:W-:Y:S01]  /*f960*/  STL [R1+0x4a8], R20 ;  /* 0x0004a81401007387 */ /* 0x0001e20000100800 */
[----:B------:R-:W-:-:S03]  /*f970*/  LEA.HI.X.SX32 R18, R18, c[0x0][0x16c], 0x1, P1 ;  /* 0x00005b0012127a11 */ /* 0x000fc600008f0eff */
[----:B0-----:R-:W3:Y:S04]  /*f980*/  LDL.LU R20, [R1+0x900] ;  /* 0x0009000001147983 */ /* 0x001ee80000300800 */
[----:B------:R0:W-:Y:S02]  /*f990*/  STL [R1+0x2f0], R19 ;  /* 0x0002f01301007387 */ /* 0x0001e40000100800 */
[----:B0-----:R-:W-:-:S05]  /*f9a0*/  LEA R19, P0, R12, c[0x0][0x168], 0x1 ;  /* 0x00005a000c137a11 */ /* 0x001fca00078008ff */
[----:B------:R0:W-:Y:S01]  /*f9b0*/  STL [R1+0x5fc], R19 ;  /* 0x0005fc1301007387 */ /* 0x0001e20000100800 */
[----:B------:R-:W-:-:S03]  /*f9c0*/  LEA.HI.X.SX32 R17, R17, c[0x0][0x16c], 0x1, P2 ;  /* 0x00005b0011117a11 */ /* 0x000fc600010f0eff */
[----:B0-----:R-:W2:Y:S04]  /*f9d0*/  LDL.LU R19, [R1+0x8fc] ;  /* 0x0008fc0001137983 */ /* 0x001ea80000300800 */
        /* <DEDUP_REMOVED lines=47> */
[----:B------:R0:W-:Y:S04]  /*fcd0*/  STL [R1+0x610], R9 ;  /* 0x0006100901007387 */ /* 0x0001e80000100800 */
[----:B0-----:R-:W2:Y:S04]  /*fce0*/  LDL.LU R9, [R1+0x8d4] ;  /* 0x0008d40001097983 */ /* 0x001ea80000300800 */
[----:B------:R0:W-:Y:S02]  /*fcf0*/  STL [R1+0x4bc], R2 ;  /* 0x0004bc0201007387 */ /* 0x0001e40000100800 */
[----:B0-----:R-:W-:-:S05]  /*fd00*/  LEA R2, P4, R8, c[0x0][0x168], 0x1 ;  /* 0x00005a0008027a11 */ /* 0x001fca00078808ff */
[----:B------:R0:W-:Y:S04]  /*fd10*/  STL [R1+0x4d8], R2 ;  /* 0x0004d80201007387 */ /* 0x0001e80000100800 */
[----:B0-----:R-:W2:Y:S01]  /*fd20*/  LDL.LU R2, [R1+0x8d0] ;  /* 0x0008d00001027983 */ /* 0x001ea20000300800 */
[----:B------:R-:W-:-:S05]  /*fd30*/  LEA.HI.X.SX32 R0, R0, c[0x0][0x16c], 0x1, P5 ;  /* 0x00005b0000007a11 */ /* 0x000fca00028f0eff */
[----:B------:R2:W-:Y:S02]  /*fd40*/  STL [R1+0x308], R0 ;  /* 0x0003080001007387 */ /* 0x0005e40000100800 */
[----:B--2---:R-:W-:-:S05]  /*fd50*/  LEA R0, P5, R2, c[0x0][0x168], 0x1 ;  /* 0x00005a0002007a11 */ /* 0x004fca00078a08ff */
        /* <DEDUP_REMOVED lines=32> */
[----:B------:R-:W-:Y:S02]  /*ff60*/  LEA.HI.X.SX32 R2, R2, c[0x0][0x16c], 0x1, P5 ;  /* 0x00005b0002027a11 */ /* 0x000fe400028f0eff */
        /* <DEDUP_REMOVED lines=14> */
[----:B------:R1:W-:Y:S01]  /*10050*/  STL [R1+0x31c], R28 ;  /* 0x00031c1c01007387 */ /* 0x0003e20000100800 */
[----:B0-----:R-:W-:Y:S02]  /*10060*/  LEA R29, P1, R11, c[0x0][0x168], 0x1 ;  /* 0x00005a000b1d7a11 */ /* 0x001fe400078208ff */
[----:B-1----:R-:W-:Y:S02]  /*10070*/  LEA.HI.X.SX32 R28, R3, c[0x0][0x16c], 0x1, P2 ;  /* 0x00005b00031c7a11 */ /* 0x002fe400010f0eff */
[----:B------:R0:W5:Y:S04]  /*10080*/  LDL.LU R3, [R1+0x8a8] ;  /* 0x0008a80001037983 */ /* 0x0001680000300800 */
[----:B------:R1:W-:Y:S04]  /*10090*/  STL [R1+0x628], R29 ;  /* 0x0006281d01007387 */ /* 0x0003e80000100800 */
[----:B------:R0:W-:Y:S01]  /*100a0*/  STL [R1+0x4ec], R28 ;  /* 0x0004ec1c01007387 */ /* 0x0001e20000100800 */
[----:B-1----:R-:W-:-:S02]  /*100b0*/  LEA R29, P2, R12, c[0x0][0x168], 0x1 ;  /* 0x00005a000c1d7a11 */ /* 0x002fc400078408ff */
[----:B0-----:R-:W-:-:S03]  /*100c0*/  LEA.HI.X.SX32 R28, R6, c[0x0][0x16c], 0x1, P3 ;  /* 0x00005b00061c7a11 */ /* 0x001fc600018f0eff */
[----:B------:R0:W-:Y:S01]  /*100d0*/  STL [R1+0x508], R29 ;  /* 0x0005081d01007387 */ /* 0x0001e20000100800 */
[----:B------:R-:W-:-:S03]  /*100e0*/  LEA.HI.X.SX32 R6, R7, c[0x0][0x16c], 0x1, P4 ;  /* 0x00005b0007067a11 */ /* 0x000fc600020f0eff */
[----:B------:R1:W-:Y:S01]  /*100f0*/  STL [R1+0x320], R28 ;  /* 0x0003201c01007387 */ /* 0x0003e20000100800 */
[----:B0-----:R-:W-:Y:S02]  /*10100*/  LEA R29, P3, R13, c[0x0][0x168], 0x1 ;  /* 0x00005a000d1d7a11 */ /* 0x001fe400078608ff */
[----:B------:R-:W-:Y:S02]  /*10110*/  LEA.HI.X.SX32 R7, R8, c[0x0][0x16c], 0x1, P5 ;  /* 0x00005b0008077a11 */ /* 0x000fe400028f0eff */
[----:B-1----:R-:W-:Y:S01]  /*10120*/  LEA R28, P4, R14, c[0x0][0x168], 0x1 ;  /* 0x00005a000e1c7a11 */ /* 0x002fe200078808ff */
[----:B------:R-:W-:Y:S01]  /*10130*/  STL [R1+0x62c], R29 ;  /* 0x00062c1d01007387 */ /* 0x000fe20000100800 */
[----:B------:R-:W-:-:S03]  /*10140*/  LEA.HI.X.SX32 R8, R9, c[0x0][0x16c], 0x1, P6 ;  /* 0x00005b0009087a11 */ /* 0x000fc600030f0eff */
[----:B------:R0:W-:Y:S04]  /*10150*/  STL [R1+0x4f4], R6 ;  /* 0x0004f40601007387 */ /* 0x0001e80000100800 */
[----:B------:R-:W-:Y:S01]  /*10160*/  STL [R1+0x510], R28 ;  /* 0x0005101c01007387 */ /* 0x000fe20000100800 */
[----:B0-----:R-:W-:-:S03]  /*10170*/  LEA R6, P5, R15, c[0x0][0x168], 0x1 ;  /* 0x00005a000f067a11 */ /* 0x001fc600078a08ff */
[----:B------:R0:W-:Y:S04]  /*10180*/  STL [R1+0x324], R7 ;  /* 0x0003240701007387 */ /* 0x0001e80000100800 */
[----:B------:R1:W-:Y:S04]  /*10190*/  STL [R1+0x630], R6 ;  /* 0x0006300601007387 */ /* 0x0003e80000100800 */
[----:B------:R3:W-:Y:S01]  /*101a0*/  STL [R1+0x4fc], R8 ;  /* 0x0004fc0801007387 */ /* 0x0007e20000100800 */
[----:B0-----:R-:W-:Y:S02]  /*101b0*/  LEA R7, P6, R16, c[0x0][0x168], 0x1 ;  /* 0x00005a0010077a11 */ /* 0x001fe400078c08ff */
[----:B-1----:R-:W-:-:S03]  /*101c0*/  LEA.HI.X.SX32 R6, R10, c[0x0][0x16c], 0x1, P0 ;  /* 0x00005b000a067a11 */ /* 0x002fc600000f0eff */
[----:B------:R0:W-:Y:S01]  /*101d0*/  STL [R1+0x518], R7 ;  /* 0x0005180701007387 */ /* 0x0001e20000100800 */
[----:B---3--:R-:W-:-:S03]  /*101e0*/  LEA R8, P0, R17, c[0x0][0x168], 0x1 ;  /* 0x00005a0011087a11 */ /* 0x008fc600078008ff */
[----:B------:R1:W-:Y:S04]  /*101f0*/  STL [R1+0x328], R6 ;  /* 0x0003280601007387 */ /* 0x0003e80000100800 */
[----:B------:R3:W-:Y:S01]  /*10200*/  STL [R1+0x634], R8 ;  /* 0x0006340801007387 */ /* 0x0007e20000100800 */
[----:B0-----:R-:W-:Y:S02]  /*10210*/  LEA.HI.X.SX32 R7, R11, c[0x0][0x16c], 0x1, P1 ;  /* 0x00005b000b077a11 */ /* 0x001fe400008f0eff */
[----:B-1----:R-:W-:-:S03]  /*10220*/  LEA R6, P1, R18, c[0x0][0x168], 0x1 ;  /* 0x00005a0012067a11 */ /* 0x002fc600078208ff */
[----:B------:R0:W-:Y:S01]  /*10230*/  STL [R1+0x504], R7 ;  /* 0x0005040701007387 */ /* 0x0001e20000100800 */
[----:B---3--:R-:W-:-:S03]  /*10240*/  LEA.HI.X.SX32 R8, R12, c[0x0][0x16c], 0x1, P2 ;  /* 0x00005b000c087a11 */ /* 0x008fc600010f0eff */
        /* <DEDUP_REMOVED lines=12> */
[----:B------:R0:W-:Y:S01]  /*10310*/  STL [R1+0x63c], R6 ;  /* 0x00063c0601007387 */ /* 0x0001e20000100800 */
[----:B------:R-:W-:-:S03]  /*10320*/  IMAD R24, R24, c[0x0][0x190], RZ ;  /* 0x0000640018187a24 */ /* 0x000fc600078e02ff */
[----:B------:R1:W-:Y:S01]  /*10330*/  STL [R1+0x514], R8 ;  /* 0x0005140801007387 */ /* 0x0003e20000100800 */
[----:B----4-:R-:W-:Y:S02]  /*10340*/  LEA R7, P5, R22, c[0x0][0x168], 0x1 ;  /* 0x00005a0016077a11 */ /* 0x010fe400078a08ff */
[----:B0-----:R-:W-:-:S03]  /*10350*/  LEA.HI.X.SX32 R6, R16, c[0x0][0x16c], 0x1, P6 ;  /* 0x00005b0010067a11 */ /* 0x001fc600030f0eff */
[----:B------:R0:W-:Y:S01]  /*10360*/  STL [R1+0x530], R7 ;  /* 0x0005300701007387 */ /* 0x0001e20000100800 */
[----:B-1----:R-:W-:-:S03]  /*10370*/  LEA R8, P6, R23, c[0x0][0x168], 0x1 ;  /* 0x00005a0017087a11 */ /* 0x002fc600078c08ff */
[----:B------:R1:W-:Y:S01]  /*10380*/  STL [R1+0x334], R6 ;  /* 0x0003340601007387 */ /* 0x0003e20000100800 */
[----:B------:R-:W-:-:S03]  /*10390*/  IMAD R25, R25, c[0x0][0x190], RZ ;  /* 0x0000640019197a24 */ /* 0x000fc600078e02ff */
[----:B------:R3:W-:Y:S01]  /*103a0*/  STL [R1+0x640], R8 ;  /* 0x0006400801007387 */ /* 0x0007e20000100800 */
[----:B0-----:R-:W-:Y:S01]  /*103b0*/  LEA.HI.X.SX32 R7, R17, c[0x0][0x16c], 0x1, P0 ;  /* 0x00005b0011077a11 */ /* 0x001fe200000f0eff */
[----:B------:R-:W-:Y:S01]  /*103c0*/  IMAD R26, R26, c[0x0][0x190], RZ ;  /* 0x000064001a1a7a24 */ /* 0x000fe200078e02ff */
[----:B-1----:R-:W-:-:S03]  /*103d0*/  LEA R6, P0, R24, c[0x0][0x168], 0x1 ;  /* 0x00005a0018067a11 */ /* 0x002fc600078008ff */
[----:B------:R0:W-:Y:S01]  /*103e0*/  STL [R1+0x51c], R7 ;  /* 0x00051c0701007387 */ /* 0x0001e20000100800 */
[----:B---3--:R-:W-:-:S03]  /*103f0*/  LEA.HI.X.SX32 R8, R18, c[0x0][0x16c], 0x1, P1 ;  /* 0x00005b0012087a11 */ /* 0x008fc600008f0eff */
[----:B------:R1:W-:Y:S01]  /*10400*/  STL [R1+0x538], R6 ;  /* 0x0005380601007387 */ /* 0x0003e20000100800 */
[----:B------:R-:W-:-:S03]  /*10410*/  IMAD R27, R27, c[0x0][0x190], RZ ;  /* 0x000064001b1b7a24 */ /* 0x000fc600078e02ff */
        /* <DEDUP_REMOVED lines=9> */
[----:B------:R-:W-:Y:S01]  /*104b0*/  STL [R1+0x33c], R7 ;  /* 0x00033c0701007387 */ /* 0x000fe20000100800 */
[----:B---3--:R-:W-:-:S03]  /*104c0*/  LEA.HI.X.SX32 R8, R21, c[0x0][0x16c], 0x1, P4 ;  /* 0x00005b0015087a11 */ /* 0x008fc600020f0eff */
[----:B------:R0:W-:Y:S04]  /*104d0*/  STL [R1+0x648], R6 ;  /* 0x0006480601007387 */ /* 0x0001e80000100800 */
[----:B------:R1:W-:Y:S01]  /*104e0*/  STL [R1+0x52c], R8 ;  /* 0x00052c0801007387 */ /* 0x0003e20000100800 */
[----:B0-----:R-:W-:Y:S02]  /*104f0*/  LEA.HI.X.SX32 R6, R22, c[0x0][0x16c], 0x1, P5 ;  /* 0x00005b0016067a11 */ /* 0x001fe400028f0eff */
[----:B-1----:R-:W-:Y:S02]  /*10500*/  LEA.HI.X.SX32 R8, R23, c[0x0][0x16c], 0x1, P6 ;  /* 0x00005b0017087a11 */ /* 0x002fe400030f0eff */
[----:B--2---:R-:W-:-:S05]  /*10510*/  LEA R7, P4, R0, c[0x0][0x168], 0x1 ;  /* 0x00005a0000077a11 */ /* 0x004fca00078808ff */
[----:B------:R0:W-:Y:S04]  /*10520*/  STL [R1+0x64c], R7 ;  /* 0x00064c0701007387 */ /* 0x0001e80000100800 */
[----:B------:R1:W-:Y:S04]  /*10530*/  STL [R1+0x340], R6 ;  /* 0x0003400601007387 */ /* 0x0003e80000100800 */
[----:B------:R2:W-:Y:S01]  /*10540*/  STL [R1+0x534], R8 ;  /* 0x0005340801007387 */ /* 0x0005e20000100800 */
[----:B0-----:R-:W-:Y:S02]  /*10550*/  LEA.HI.X.SX32 R7, R24, c[0x0][0x16c], 0x1, P0 ;  /* 0x00005b0018077a11 */ /* 0x001fe400000f0eff */
[----:B-1----:R-:W-:-:S03]  /*10560*/  LEA.HI.X.SX32 R6, R25, c[0x0][0x16c], 0x1, P1 ;  /* 0x00005b0019067a11 */ /* 0x002fc600008f0eff */
[----:B------:R-:W-:Y:S01]  /*10570*/  STL [R1+0x344], R7 ;  /* 0x0003440701007387 */ /* 0x000fe20000100800 */
[----:B--2---:R-:W-:-:S03]  /*10580*/  LEA.HI.X.SX32 R8, R26, c[0x0][0x16c], 0x1, P2 ;  /* 0x00005b001a087a11 */ /* 0x004fc600010f0eff */
[----:B------:R0:W-:Y:S04]  /*10590*/  STL [R1+0x53c], R6 ;  /* 0x00053c0601007387 */ /* 0x0001e80000100800 */
[----:B------:R-:W-:Y:S01]  /*105a0*/  STL [R1+0x348], R8 ;  /* 0x0003480801007387 */ /* 0x000fe20000100800 */
[----:B0-----:R-:W-:-:S03]  /*105b0*/  LEA.HI.X.SX32 R6, R0, c[0x0][0x16c], 0x1, P4 ;  /* 0x00005b0000067a11 */ /* 0x001fc600020f0eff */
[----:B------:R-:W2:Y:S01]  /*105c0*/  LDL.LU R0, [R1+0x8a4] ;  /* 0x0008a40001007983 */ /* 0x000ea20000300800 */
[----:B------:R-:W-:-:S05]  /*105d0*/  LEA.HI.X.SX32 R7, R27, c[0x0][0x16c], 0x1, P3 ;  /* 0x00005b001b077a11 */ /* 0x000fca00018f0eff */
[----:B------:R-:W-:Y:S04]  /*105e0*/  STL [R1+0x544], R7 ;  /* 0x0005440701007387 */ /* 0x000fe80000100800 */
[----:B------:R-:W-:Y:S04]  /*105f0*/  STL [R1+0xf0], RZ ;  /* 0x0000f0ff01007387 */ /* 0x000fe80000100800 */
[----:B------:R0:W-:Y:S04]  /*10600*/  STL [R1+0x548], R6 ;  /* 0x0005480601007387 */ /* 0x0001e80000100800 */
        /* <DEDUP_REMOVED lines=25> */
[----:B0-----:R-:W-:-:S03]  /*107a0*/  LOP3.LUT R6, R2, 0x20, RZ, 0x3c, !PT ;  /* 0x0000002002067812 */ /* 0x001fc600078e3cff */
[----:B------:R1:W-:Y:S04]  /*107b0*/  STL [R1+0x68], RZ ;  /* 0x000068ff01007387 */ /* 0x0003e80000100800 */
[----:B------:R1:W-:Y:S04]  /*107c0*/  STL [R1+0x6c], RZ ;  /* 0x00006cff01007387 */ /* 0x0003e80000100800 */
[----:B------:R1:W-:Y:S04]  /*107d0*/  STL [R1+0x50], RZ ;  /* 0x000050ff01007387 */ /* 0x0003e80000100800 */
[----:B------:R1:W-:Y:S04]  /*107e0*/  STL [R1+0x54], RZ ;  /* 0x000054ff01007387 */ /* 0x0003e80000100800 */
[----:B------:R1:W-:Y:S04]  /*107f0*/  STL [R1+0x58], RZ ;  /* 0x000058ff01007387 */ /* 0x0003e80000100800 */
[----:B------:R1:W-:Y:S04]  /*10800*/  STL [R1+0x5c], RZ ;  /* 0x00005cff01007387 */ /* 0x0003e80000100800 */
[----:B------:R1:W5:Y:S01]  /*10810*/  LDL.LU R2, [R1+0x8a0] ;  /* 0x0008a00001027983 */ /* 0x0003620000300800 */
[----:B--2---:R-:W-:-:S05]  /*10820*/  LOP3.LUT R7, R0, 0x20, RZ, 0x3c, !PT ;  /* 0x0000002000077812 */ /* 0x004fca00078e3cff */
[----:B------:R1:W-:Y:S04]  /*10830*/  STL [R1+0x650], R7 ;  /* 0x0006500701007387 */ /* 0x0003e80000100800 */
[----:B------:R1:W-:Y:S02]  /*10840*/  STL [R1+0x658], R6 ;  /* 0x0006580601007387 */ /* 0x0003e40000100800 */
.L_x_3:
[----:B------:R-:W0:Y:S01]  /*10850*/  S2R R20, SR_TID.X ;  /* 0x0000000000147919 */ /* 0x000e220000002100 */
[----:B------:R-:W-:Y:S01]  /*10860*/  IMAD.MOV.U32 R28, RZ, RZ, R4 ;  /* 0x000000ffff1c7224 */ /* 0x000fe200078e0004 */
[----:B------:R-:W-:Y:S01]  /*10870*/  PRMT R12, RZ, 0x7610, R12 ;  /* 0x00007610ff0c7816 */ /* 0x000fe2000000000c */
[----:B------:R-:W-:Y:S01]  /*10880*/  IMAD.MOV.U32 R29, RZ, RZ, R5 ;  /* 0x000000ffff1d7224 */ /* 0x000fe200078e0005 */
[----:B------:R-:W2:Y:S04]  /*10890*/  S2R R21, SR_TID.X ;  /* 0x0000000000157919 */ /* 0x000ea80000002100 */
[----:B-1----:R-:W1:Y:S04]  /*108a0*/  S2R R7, SR_TID.X ;  /* 0x0000000000077919 */ /* 0x002e680000002100 */
[----:B------:R2:W-:Y:S01]  /*108b0*/  STL [R1+0xb88], R27 ;  /* 0x000b881b01007387 */ /* 0x0005e20000100800 */
[----:B0-----:R-:W-:-:S04]  /*108c0*/  SHF.R.U32.HI R20, RZ, 0x5, R20 ;  /* 0x00000005ff147819 */ /* 0x001fc80000011614 */
[----:B------:R-:W-:Y:S02]  /*108d0*/  SGXT.U32 R20, R20, 0x2 ;  /* 0x000000021414781a */ /* 0x000fe40000000000 */
[----:B--2---:R-:W-:Y:S02]  /*108e0*/  SHF.R.U32.HI R27, RZ, 0x5, R21 ;  /* 0x00000005ff1b7819 */ /* 0x004fe40000011615 */
[----:B------:R-:W-:Y:S02]  /*108f0*/  LOP3.LUT R20, R20, 0x8, RZ, 0xfc, !PT ;  /* 0x0000000814147812 */ /* 0x000fe400078efcff */
[----:B-1----:R-:W-:Y:S02]  /*10900*/  SHF.R.U32.HI R6, RZ, 0x5, R7 ;  /* 0x00000005ff067819 */ /* 0x002fe40000011607 */
[----:B------:R-:W-:Y:S02]  /*10910*/  ISETP.GE.AND P1, PT, R20, UR4, PT ;  /* 0x0000000414007c0c */ /* 0x000fe4000bf26270 */
[----:B------:R-:W0:Y:S01]  /*10920*/  S2R R20, SR_TID.X ;  /* 0x0000000000147919 */ /* 0x000e220000002100 */
[----:B------:R-:W-:-:S02]  /*10930*/  SGXT.U32 R27, R27, 0x2 ;  /* 0x000000021b1b781a */ /* 0x000fc40000000000 */
[----:B------:R-:W-:Y:S02]  /*10940*/  SGXT.U32 R6, R6, 0x2 ;  /* 0x000000020606781a */ /* 0x000fe40000000000 */
[----:B------:R-:W-:Y:S01]  /*10950*/  SHF.R.U32.HI R21, RZ, 0x5, R21 ;  /* 0x00000005ff157819 */ /* 0x000fe20000011615 */
[----:B------:R-:W-:Y:S01]  /*10960*/  IMAD R27, R27, c[0x0][0x188], RZ ;  /* 0x000062001b1b7a24 */ /* 0x000fe200078e02ff */
[----:B------:R-:W-:Y:S02]  /*10970*/  ISETP.GE.AND P0, PT, R6, UR4, PT ;  /* 0x0000000406007c0c */ /* 0x000fe4000bf06270 */
[----:B------:R-:W-:Y:S01]  /*10980*/  SGXT.U32 R21, R21, 0x2 ;  /* 0x000000021515781a */ /* 0x000fe20000000000 */
[----:B------:R-:W-:-:S03]  /*10990*/  IMAD.WIDE R4, R27, 0x2, R28 ;  /* 0x000000021b047825 */ /* 0x000fc600078e021c */
[----:B------:R-:W-:-:S05]  /*109a0*/  LOP3.LUT R27, R21, 0x8, RZ, 0xfc, !PT ;  /* 0x00000008151b7812 */ /* 0x000fca00078efcff */
[----:B------:R-:W-:Y:S02]  /*109b0*/  IMAD R27, R27, c[0x0][0x188], RZ ;  /* 0x000062001b1b7a24 */ /* 0x000fe400078e02ff */
[----:B------:R1:W2:Y:S01]  /*109c0*/  @!P0 LDG.E.U16 R12, [R4.64] ;  /* 0x00000006040c8981 */ /* 0x0002a2000c1e1500 */
[----:B------:R-:W-:Y:S02]  /*109d0*/  PRMT R11, RZ, 0x7610, R11 ;  /* 0x00007610ff0b7816 */ /* 0x000fe4000000000b */
[--C-:B0-----:R-:W-:Y:S02]  /*109e0*/  SHF.R.U32.HI R21, RZ, 0x5, R20.reuse ;  /* 0x00000005ff157819 */ /* 0x101fe40000011614 */
[----:B------:R-:W-:Y:S02]  /*109f0*/  SHF.R.U32.HI R20, RZ, 0x5, R20 ;  /* 0x00000005ff147819 */ /* 0x000fe40000011614 */
[----:B------:R-:W-:Y:S01]  /*10a00*/  SGXT.U32 R21, R21, 0x2 ;  /* 0x000000021515781a */ /* 0x000fe20000000000 */
[----:B-1----:R-:W-:Y:S01]  /*10a10*/  IMAD.WIDE R4, R27, 0x2, R28 ;  /* 0x000000021b047825 */ /* 0x002fe200078e021c */
[----:B------:R-:W-:-:S02]  /*10a20*/  SGXT.U32 R20, R20, 0x2 ;  /* 0x000000021414781a */ /* 0x000fc40000000000 */
[----:B------:R-:W-:Y:S02]  /*10a30*/  LOP3.LUT R27, R21, 0x10, RZ, 0xfc, !PT ;  /* 0x00000010151b7812 */ /* 0x000fe400078efcff */
[----:B------:R-:W0:Y:S02]  /*10a40*/  S2R R21, SR_TID.X ;  /* 0x0000000000157919 */ /* 0x000e240000002100 */
[----:B------:R-:W-:Y:S02]  /*10a50*/  ISETP.GE.AND P0, PT, R27, UR4, PT ;  /* 0x000000041b007c0c */ /* 0x000fe4000bf06270 */
[----:B------:R-:W-:Y:S01]  /*10a60*/  LOP3.LUT R27, R20, 0x10, RZ, 0xfc, !PT ;  /* 0x00000010141b7812 */ /* 0x000fe200078efcff */
[----:B------:R1:W3:Y:S01]  /*10a70*/  @!P1 LDG.E.U16 R11, [R4.64] ;  /* 0x00000006040b9981 */ /* 0x0002e2000c1e1500 */
[----:B------:R-:W-:-:S03]  /*10a80*/  PRMT R10, RZ, 0x7610, R10 ;  /* 0x00007610ff0a7816 */ /* 0x000fc6000000000a */
[----:B------:R-:W-:-:S04]  /*10a90*/  IMAD R27, R27, c[0x0][0x188], RZ ;  /* 0x000062001b1b7a24 */ /* 0x000fc800078e02ff */
[----:B-1----:R-:W-:-:S05]  /*10aa0*/  IMAD.WIDE R4, R27, 0x2, R28 ;  /* 0x000000021b047825 */ /* 0x002fca00078e021c */
[----:B------:R1:W4:Y:S01]  /*10ab0*/  @!P0 LDG.E.U16 R10, [R4.64] ;  /* 0x00000006040a8981 */ /* 0x000322000c1e1500 */
[----:B0-----:R-:W-:-:S04]  /*10ac0*/  SHF.R.U32.HI R20, RZ, 0x5, R21 ;  /* 0x00000005ff147819 */ /* 0x001fc80000011615 */
[----:B------:R-:W-:-:S04]  /*10ad0*/  SGXT.U32 R20, R20, 0x2 ;  /* 0x000000021414781a */ /* 0x000fc80000000000 */
[C---:B-1----:R-:W-:Y:S02]  /*10ae0*/  LOP3.LUT R5, R20.reuse, 0x18, RZ, 0xfc, !PT ;  /* 0x0000001814057812 */ /* 0x042fe400078efcff */
[----:B------:R-:W-:Y:S02]  /*10af0*/  LOP3.LUT R27, R20, 0x4, RZ, 0xfc, !PT ;  /* 0x00000004141b7812 */ /* 0x000fe400078efcff */
[----:B------:R-:W0:Y:S01]  /*10b00*/  S2R R20, SR_TID.X ;  /* 0x0000000000147919 */ /* 0x000e220000002100 */
[----:B------:R-:W-:-:S04]  /*10b10*/  SHF.R.U32.HI R21, RZ, 0x5, R21 ;  /* 0x00000005ff157819 */ /* 0x000fc80000011615 */
[----:B------:R-:W-:Y:S02]  /*10b20*/  SGXT.U32 R21, R21, 0x2 ;  /* 0x000000021515781a */ /* 0x000fe40000000000 */
[----:B------:R-:W-:Y:S02]  /*10b30*/  ISETP.GE.AND P0, PT, R27, UR4, PT ;  /* 0x000000041b007c0c */ /* 0x000fe4000bf06270 */
[----:B------:R-:W-:Y:S02]  /*10b40*/  LOP3.LUT R27, R21, 0x18, RZ, 0xfc, !PT ;  /* 0x00000018151b7812 */ /* 0x000fe400078efcff */
[----:B------:R-:W-:-:S03]  /*10b50*/  ISETP.GE.AND P1, PT, R5, UR4, PT ;  /* 0x0000000405007c0c */ /* 0x000fc6000bf26270 */
[----:B------:R-:W-:Y:S01]  /*10b60*/  IMAD R27, R27, c[0x0][0x188], RZ ;  /* 0x000062001b1b7a24 */ /* 0x000fe200078e02ff */
[----:B0-----:R-:W-:-:S03]  /*10b70*/  SHF.R.U32.HI R21, RZ, 0x5, R20 ;  /* 0x00000005ff157819 */ /* 0x001fc60000011614 */
[----:B------:R-:W-:Y:S01]  /*10b80*/  IMAD.WIDE R4, R27, 0x2, R28 ;  /* 0x000000021b047825 */ /* 0x000fe200078e021c */
[----:B------:R-:W-:Y:S02]  /*10b90*/  SHF.R.U32.HI R20, RZ, 0x5, R20 ;  /* 0x00000005ff147819 */ /* 0x000fe40000011614 */
[----:B------:R-:W-:Y:S02]  /*10ba0*/  SGXT.U32 R21, R21, 0x2 ;  /* 0x000000021515781a */ /* 0x000fe40000000000 */
[----:B------:R-:W-:Y:S02]  /*10bb0*/  PRMT R9, RZ, 0x7610, R9 ;  /* 0x00007610ff097816 */ /* 0x000fe40000000009 */
[----:B------:R-:W-:Y:S02]  /*10bc0*/  LOP3.LUT R27, R21, 0x4, RZ, 0xfc, !PT ;  /* 0x00000004151b7812 */ /* 0x000fe400078efcff */
[----:B------:R-:W-:Y:S02]  /*10bd0*/  SGXT.U32 R20, R20, 0x2 ;  /* 0x000000021414781a */ /* 0x000fe40000000000 */
[----:B------:R0:W2:Y:S01]  /*10be0*/  @!P1 LDG.E.U16 R9, [R4.64] ;  /* 0x0000000604099981 */ /* 0x0000a2000c1e1500 */
[----:B------:R-:W-:Y:S01]  /*10bf0*/  IMAD R27, R27, c[0x0][0x188], RZ ;  /* 0x000062001b1b7a24 */ /* 0x000fe200078e02ff */
[----:B------:R-:W-:-:S02]  /*10c00*/  LOP3.LUT R20, R20, 0xc, RZ, 0xfc, !PT ;  /* 0x0000000c14147812 */ /* 0x000fc400078efcff */
[----:B------:R-:W-:Y:S02]  /*10c10*/  PRMT R8, RZ, 0x7610, R8 ;  /* 0x00007610ff087816 */ /* 0x000fe40000000008 */
[----:B------:R-:W-:Y:S01]  /*10c20*/  SHF.R.U32.HI R7, RZ, 0x5, R7 ;  /* 0x00000005ff077819 */ /* 0x000fe20000011607 */
[----:B------:R-:W-:Y:S02]  /*10c30*/  IMAD R20, R20, c[0x0][0x188], RZ ;  /* 0x0000620014147a24 */ /* 0x000fe400078e02ff */
[----:B0-----:R-:W-:Y:S01]  /*10c40*/  IMAD.WIDE R4, R27, 0x2, R28 ;  /* 0x000000021b047825 */ /* 0x001fe200078e021c */
[----:B------:R-:W-:Y:S01]  /*10c50*/  LOP3.LUT R21, R21, 0xc, RZ, 0xfc, !PT ;  /* 0x0000000c15157812 */ /* 0x000fe200078efcff */
[----:B------:R-:W2:Y:S01]  /*10c60*/  LDL R27, [R1+0x64c] ;  /* 0x00064c00011b7983 */ /* 0x000ea20000100800 */
[----:B------:R-:W-:-:S03]  /*10c70*/  SGXT.U32 R7, R7, 0x2 ;  /* 0x000000020707781a */ /* 0x000fc60000000000 */
[----:B------:R0:W3:Y:S01]  /*10c80*/  @!P0 LDG.E.U16 R8, [R4.64] ;  /* 0x0000000604088981 */ /* 0x0000e2000c1e1500 */
[----:B------:R-:W-:Y:S02]  /*10c90*/  ISETP.GE.AND P0, PT, R21, UR4, PT ;  /* 0x0000000415007c0c */ /* 0x000fe4000bf06270 */
[----:B------:R-:W-:Y:S01]  /*10ca0*/  PRMT R14, RZ, 0x7610, R14 ;  /* 0x00007610ff0e7816 */ /* 0x000fe2000000000e */
[----:B------:R-:W3:Y:S01]  /*10cb0*/  LDL R21, [R1+0x548] ;  /* 0x0005480001157983 */ /* 0x000ee20000100800 */
[----:B0-----:R-:W-:Y:S01]  /*10cc0*/  IMAD.WIDE R4, R20, 0x2, R28 ;  /* 0x0000000214047825 */ /* 0x001fe200078e021c */
[C---:B------:R-:W-:Y:S02]  /*10cd0*/  LOP3.LUT R20, R7.reuse, 0x14, RZ, 0xfc, !PT ;  /* 0x0000001407147812 */ /* 0x040fe400078efcff */
[----:B------:R-:W-:-:S06]  /*10ce0*/  LOP3.LUT R7, R7, 0x1c, RZ, 0xfc, !PT ;  /* 0x0000001c07077812 */ /* 0x000fcc00078efcff */
[----:B------:R0:W4:Y:S01]  /*10cf0*/  @!P0 LDG.E.U16 R14, [R4.64] ;  /* 0x00000006040e8981 */ /* 0x000122000c1e1500 */
[----:B------:R-:W-:Y:S02]  /*10d00*/  ISETP.GE.AND P1, PT, R7, UR4, PT ;  /* 0x0000000407007c0c */ /* 0x000fe4000bf26270 */
[C---:B------:R-:W-:Y:S02]  /*10d10*/  LOP3.LUT R7, R6.reuse, 0x14, RZ, 0xfc, !PT ;  /* 0x0000001406077812 */ /* 0x040fe400078efcff */
[----:B------:R-:W-:-:S03]  /*10d20*/  LOP3.LUT R6, R6, 0x1c, RZ, 0xfc, !PT ;  /* 0x0000001c06067812 */ /* 0x000fc600078efcff */
[----:B------:R-:W-:Y:S02]  /*10d30*/  IMAD R7, R7, c[0x0][0x188], RZ ;  /* 0x0000620007077a24 */ /* 0x000fe400078e02ff */
[----:B------:R-:W-:Y:S01]  /*10d40*/  IMAD R6, R6, c[0x0][0x188], RZ ;  /* 0x0000620006067a24 */ /* 0x000fe200078e02ff */
[----:B------:R-:W-:Y:S01]  /*10d50*/  ISETP.GE.AND P0, PT, R20, UR4, PT ;  /* 0x0000000414007c0c */ /* 0x000fe2000bf06270 */
[--C-:B0-----:R-:W-:Y:S01]  /*10d60*/  IMAD.WIDE R4, R7, 0x2, R28.reuse ;  /* 0x0000000207047825 */ /* 0x101fe200078e021c */
[----:B------:R-:W4:Y:S03]  /*10d70*/  LDL R20, [R1+0x538] ;  /* 0x0005380001147983 */ /* 0x000f260000100800 */
[----:B------:R-:W-:Y:S01]  /*10d80*/  IMAD.WIDE R6, R6, 0x2, R28 ;  /* 0x0000000206067825 */ /* 0x000fe200078e021c */
[----:B------:R0:W-:Y:S04]  /*10d90*/  STL [R1+0x8a4], R28 ;  /* 0x0008a41c01007387 */ /* 0x0001e80000100800 */
[----:B0-----:R-:W4:Y:S04]  /*10da0*/  LDL.LU R28, [R1+0x348] ;  /* 0x00034800011c7983 */ /* 0x001f280000300800 */
[----:B------:R0:W-:Y:S04]  /*10db0*/  STL [R1+0x8a0], R29 ;  /* 0x0008a01d01007387 */ /* 0x0001e80000100800 */
[----:B0-----:R-:W4:Y:S01]  /*10dc0*/  LDL.LU R29, [R1+0x540] ;  /* 0x00054000011d7983 */ /* 0x001f220000300800 */
[----:B------:R-:W-:-:S06]  /*10dd0*/  PRMT R18, RZ, 0x7610, R18 ;  /* 0x00007610ff127816 */ /* 0x000fcc0000000012 */
[----:B------:R0:W4:Y:S02]  /*10de0*/  @!P0 LDG.E.U16 R18, [R4.64] ;  /* 0x0000000604128981 */ /* 0x000124000c1e1500 */
[----:B0-----:R-:W-:-:S06]  /*10df0*/  PRMT R5, RZ, 0x7610, R5 ;  /* 0x00007610ff057816 */ /* 0x001fcc0000000005 */
[----:B------:R0:W4:Y:S04]  /*10e00*/  @!P1 LDG.E.U16 R5, [R6.64] ;  /* 0x0000000606059981 */ /* 0x000128000c1e1500 */
[----:B------:R-:W-:Y:S06]  /*10e10*/  BAR.SYNC.DEFER_BLOCKING 0x0 ;  /* 0x0000000000007b1d */ /* 0x000fec0000010000 */
[----:B0-----:R-:W0:Y:S01]  /*10e20*/  S2R R7, SR_TID.X ;  /* 0x0000000000077919 */ /* 0x001e220000002100 */
[----:B------:R-:W-:-:S02]  /*10e30*/  PRMT R17, RZ, 0x7610, R17 ;  /* 0x00007610ff117816 */ /* 0x000fc40000000011 */
[----:B0-----:R-:W-:-:S04]  /*10e40*/  LOP3.LUT R7, R7, 0x1f, RZ, 0xc0, !PT ;  /* 0x0000001f07077812 */ /* 0x001fc800078ec0ff */
[----:B------:R-:W-:Y:S02]  /*10e50*/  ISETP.GE.AND P0, PT, R7, UR4, PT ;  /* 0x0000000407007c0c */ /* 0x000fe4000bf06270 */
[----:B--2--5:R-:W-:Y:S02]  /*10e60*/  IADD3 R6, P1, R27, R3, RZ ;  /* 0x000000031b067210 */ /* 0x024fe40007f3e0ff */
[----:B------:R-:W2:Y:S03]  /*10e70*/  LDL R27, [R1+0x340] ;  /* 0x00034000011b7983 */ /* 0x000ea60000100800 */
[----:B---3--:R-:W-:-:S06]  /*10e80*/  IMAD.X R7, R21, 0x1, R2, P1 ;  /* 0x0000000115077824 */ /* 0x008fcc00008e0602 */
[----:B------:R4:W3:Y:S02]  /*10e90*/  @!P0 LDG.E.U16 R17, [R6.64] ;  /* 0x0000000606118981 */ /* 0x0008e4000c1e1500 */
[----:B----4-:R-:W-:Y:S02]  /*10ea0*/  IADD3 R6, P1, R29, R3, RZ ;  /* 0x000000031d067210 */ /* 0x010fe40007f3e0ff */
[----:B------:R0:W-:Y:S03]  /*10eb0*/  STL [R1+0x8a8], R29 ;  /* 0x0008a81d01007387 */ /* 0x0001e60000100800 */
[----:B------:R-:W-:Y:S01]  /*10ec0*/  IMAD.X R7, R28, 0x1, R2, P1 ;  /* 0x000000011c077824 */ /* 0x000fe200008e0602 */
[----:B0-----:R-:W4:Y:S04]  /*10ed0*/  LDL.LU R29, [R1+0x344] ;  /* 0x00034400011d7983 */ /* 0x001f280000300800 */
[----:B------:R0:W-:Y:S04]  /*10ee0*/  STL [R1+0x8ac], R28 ;  /* 0x0008ac1c01007387 */ /* 0x0001e80000100800 */
[----:B0-----:R-:W2:Y:S01]  /*10ef0*/  LDL.LU R28, [R1+0x530] ;  /* 0x00053000011c7983 */ /* 0x001ea20000300800 */
[----:B------:R-:W-:-:S02]  /*10f00*/  PRMT R4, RZ, 0x7610, R4 ;  /* 0x00007610ff047816 */ /* 0x000fc40000000004 */
[----:B------:R-:W-:Y:S01]  /*10f10*/  PRMT R19, RZ, 0x7610, R19 ;  /* 0x00007610ff137816 */ /* 0x000fe20000000013 */
[----:B------:R-:W3:Y:S04]  /*10f20*/  LDL R21, [R1+0x520] ;  /* 0x0005200001157983 */ /* 0x000ee80000100800 */
[----:B------:R0:W3:Y:S02]  /*10f30*/  @!P0 LDG.E.U16 R4, [R6.64] ;  /* 0x0000000606048981 */ /* 0x0000e4000c1e1500 */
[-C--:B0-----:R-:W-:Y:S02]  /*10f40*/  IADD3 R6, P1, R20, R3.reuse, RZ ;  /* 0x0000000314067210 */ /* 0x081fe40007f3e0ff */
[----:B------:R-:W3:Y:S03]  /*10f50*/  LDL R20, [R1+0x334] ;  /* 0x0003340001147983 */ /* 0x000ee60000100800 */
[----:B----4-:R-:W-:Y:S01]  /*10f60*/  IMAD.X R7, R29, 0x1, R2, P1 ;  /* 0x000000011d077824 */ /* 0x010fe200008e0602 */
[----:B------:R0:W-:Y:S04]  /*10f70*/  STL [R1+0x8b0], R29 ;  /* 0x0008b01d01007387 */ /* 0x0001e80000100800 */
[----:B------:R2:W4:Y:S04]  /*10f80*/  @!P0 LDG.E.U16 R19, [R6.64] ;  /* 0x0000000606138981 */ /* 0x000528000c1e1500 */
[----:B0-----:R-:W3:Y:S01]  /*10f90*/  LDL.LU R29, [R1+0x528] ;  /* 0x00052800011d7983 */ /* 0x001ee20000300800 */
[----:B--2---:R-:W-:-:S03]  /*10fa0*/  IADD3 R6, P1, R28, R3, RZ ;  /* 0x000000031c067210 */ /* 0x004fc60007f3e0ff */
[----:B------:R0:W-:Y:S04]  /*10fb0*/  STL [R1+0x8b4], R28 ;  /* 0x0008b41c01007387 */ /* 0x0001e80000100800 */
[----:B0-----:R-:W2:Y:S01]  /*10fc0*/  LDL.LU R28, [R1+0x33c] ;  /* 0x00033c00011c7983 */ /* 0x001ea20000300800 */
[----:B------:R-:W-:Y:S01]  /*10fd0*/  PRMT R22, RZ, 0x7610, R22 ;  /* 0x00007610ff167816 */ /* 0x000fe20000000016 */
[----:B------:R-:W-:-:S05]  /*10fe0*/  IMAD.X R7, R27, 0x1, R2, P1 ;  /* 0x000000011b077824 */ /* 0x000fca00008e0602 */
[----:B------:R3:W4:Y:S02]  /*10ff0*/  @!P0 LDG.E.U16 R22, [R6.64] ;  /* 0x0000000606168981 */ /* 0x000724000c1e1500 */
[----:B---3--:R-:W-:Y:S02]  /*11000*/  IADD3 R6, P1, R29, R3, RZ ;  /* 0x000000031d067210 */ /* 0x008fe40007f3e0ff */
[----:B------:R0:W-:Y:S04]  /*11010*/  STL [R1+0x8b8], R29 ;  /* 0x0008b81d01007387 */ /* 0x0001e80000100800 */
[----:B0-----:R-:W3:Y:S01]  /*11020*/  LDL.LU R29, [R1+0x338] ;  /* 0x00033800011d7983 */ /* 0x001ee20000300800 */
[----:B--2---:R-:W-:-:S03]  /*11030*/  IMAD.X R7, R28, 0x1, R2, P1 ;  /* 0x000000011c077824 */ /* 0x004fc600008e0602 */
[----:B------:R0:W-:Y:S04]  /*11040*/  STL [R1+0x8bc], R28 ;  /* 0x0008bc1c01007387 */ /* 0x0001e80000100800 */
[----:B0-----:R-:W2:Y:S01]  /*11050*/  LDL.LU R28, [R1+0x518] ;  /* 0x00051800011c7983 */ /* 0x001ea20000300800 */
[----:B------:R-:W-:-:S06]  /*11060*/  PRMT R23, RZ, 0x7610, R23 ;  /* 0x00007610ff177816 */ /* 0x000fcc0000000017 */
[----:B------:R0:W4:Y:S01]  /*11070*/  @!P0 LDG.E.U16 R23, [R6.64] ;  /* 0x0000000606178981 */ /* 0x000122000c1e1500 */
[----:B------:R-:W-:Y:S02]  /*11080*/  PRMT R24, RZ, 0x7610, R24 ;  /* 0x00007610ff187816 */ /* 0x000fe40000000018 */
[----:B0-----:R-:W-:Y:S02]  /*11090*/  IADD3 R6, P1, R21, R3, RZ ;  /* 0x0000000315067210 */ /* 0x001fe40007f3e0ff */
[----:B------:R-:W-:-:S03]  /*110a0*/  PRMT R25, RZ, 0x7610, R25 ;  /* 0x00007610ff197816 */ /* 0x000fc60000000019 */
[----:B---3--:R-:W-:-:S05]  /*110b0*/  IMAD.X R7, R29, 0x1, R2, P1 ;  /* 0x000000011d077824 */ /* 0x008fca00008e0602 */
[----:B------:R2:W3:Y:S04]  /*110c0*/  @!P0 LDG.E.U16 R24, [R6.64] ;  /* 0x0000000606188981 */ /* 0x0004e8000c1e1500 */
[----:B------:R0:W-:Y:S01]  /*110d0*/  STL [R1+0x8c0], R29 ;  /* 0x0008c01d01007387 */ /* 0x0001e20000100800 */
[----:B--2---:R-:W-:-:S03]  /*110e0*/  IADD3 R6, P1, R28, R3, RZ ;  /* 0x000000031c067210 */ /* 0x004fc60007f3e0ff */
[----:B0-----:R-:W2:Y:S02]  /*110f0*/  LDL.LU R29, [R1+0x510] ;  /* 0x00051000011d7983 */ /* 0x001ea40000300800 */
[----:B------:R-:W-:Y:S02]  /*11100*/  IMAD.X R7, R20, 0x1, R2, P1 ;  /* 0x0000000114077824 */ /* 0x000fe400008e0602 */
[----:B------:R0:W-:Y:S04]  /*11110*/  STL [R1+0x8c4], R28 ;  /* 0x0008c41c01007387 */ /* 0x0001e80000100800 */
[----:B------:R1:W3:Y:S04]  /*11120*/  @!P0 LDG.E.U16 R25, [R6.64] ;  /* 0x0000000606198981 */ /* 0x0002e8000c1e1500 */
[----:B0-----:R-:W3:Y:S04]  /*11130*/  LDL.LU R28, [R1+0x330] ;  /* 0x00033000011c7983 */ /* 0x001ee80000300800 */
[----:B-1----:R-:W4:Y:S04]  /*11140*/  LDL R7, [R1+0x54c] ;  /* 0x00054c0001077983 */ /* 0x002f280000100800 */
[----:B------:R-:W4:Y:S01]  /*11150*/  LDL R27, [R1+0x328] ;  /* 0x00032800011b7983 */ /* 0x000f220000100800 */
[----:B--2---:R-:W-:-:S03]  /*11160*/  IADD3 R20, P1, R29, R3, RZ ;  /* 0x000000031d147210 */ /* 0x004fc60007f3e0ff */
[----:B------:R0:W-:Y:S04]  /*11170*/  STL [R1+0x8c8], R29 ;  /* 0x0008c81d01007387 */ /* 0x0001e80000100800 */
[----:B0-----:R-:W2:Y:S01]  /*11180*/  LDL.LU R29, [R1+0x62c] ;  /* 0x00062c00011d7983 */ /* 0x001ea20000300800 */
[----:B---3--:R-:W-:-:S03]  /*11190*/  IMAD.X R21, R28, 0x1, R2, P1 ;  /* 0x000000011c157824 */ /* 0x008fc600008e0602 */
[----:B------:R0:W-:Y:S01]  /*111a0*/  STL [R1+0x8cc], R28 ;  /* 0x0008cc1c01007387 */ /* 0x0001e20000100800 */
[----:B----4-:R-:W-:-:S03]  /*111b0*/  IADD3 R6, P1, R7, R3, RZ ;  /* 0x0000000307067210 */ /* 0x010fc60007f3e0ff */
[----:B0-----:R-:W3:Y:S04]  /*111c0*/  LDL.LU R28, [R1+0x50c] ;  /* 0x00050c00011c7983 */ /* 0x001ee80000300800 */
[----:B------:R-:W4:Y:S01]  /*111d0*/  LDL R7, [R1+0x34c] ;  /* 0x00034c0001077983 */ /* 0x000f220000100800 */
[----:B------:R-:W-:Y:S01]  /*111e0*/  PRMT R15, RZ, 0x7610, R15 ;  /* 0x00007610ff0f7816 */ /* 0x000fe2000000000f */
[----:B----4-:R-:W-:-:S05]  /*111f0*/  IMAD.X R7, R7, 0x1, R2, P1 ;  /* 0x0000000107077824 */ /* 0x010fca00008e0602 */
[----:B------:R0:W4:Y:S04]  /*11200*/  @!P0 LDG.E.U16 R15, [R6.64] ;  /* 0x00000006060f8981 */ /* 0x000128000c1e1500 */
[----:B0-----:R-:W2:Y:S04]  /*11210*/  LDL R7, [R1+0x508] ;  /* 0x0005080001077983 */ /* 0x001ea80000100800 */
[----:B----4-:R0:W-:Y:S01]  /*11220*/  STL [R1], R15 ;  /* 0x0000000f01007387 */ /* 0x0101e20000100800 */
[----:B--2---:R-:W-:Y:S02]  /*11230*/  IADD3 R6, P1, R7, R3, RZ ;  /* 0x0000000307067210 */ /* 0x004fe40007f3e0ff */
[----:B------:R-:W-:Y:S01]  /*11240*/  PRMT R16, RZ, 0x7610, R16 ;  /* 0x00007610ff107816 */ /* 0x000fe20000000010 */
[----:B------:R-:W2:Y:S01]  /*11250*/  LDL R7, [R1+0x32c] ;  /* 0x00032c0001077983 */ /* 0x000ea20000100800 */
[----:B------:R-:W-:-:S03]  /*11260*/  PRMT R13, RZ, 0x7610, R13 ;  /* 0x00007610ff0d7816 */ /* 0x000fc6000000000d */
[----:B------:R1:W-:Y:S04]  /*11270*/  STS.U16 [R0+0x8000], R12 ;  /* 0x0080000c00007388 */ /* 0x0003e80000000400 */
[----:B0-----:R-:W4:Y:S01]  /*11280*/  LDL R15, [R1+0x320] ;  /* 0x00032000010f7983 */ /* 0x001f220000100800 */
[----:B--2---:R-:W-:-:S05]  /*11290*/  IMAD.X R7, R7, 0x1, R2, P1 ;  /* 0x0000000107077824 */ /* 0x004fca00008e0602 */
[----:B------:R0:W2:Y:S04]  /*112a0*/  @!P0 LDG.E.U16 R16, [R6.64] ;  /* 0x0000000606108981 */ /* 0x0000a8000c1e1500 */
[----:B0-----:R-:W2:Y:S02]  /*112b0*/  LDL R7, [R1+0x500] ;  /* 0x0005000001077983 */ /* 0x001ea40000100800 */
[----:B--2---:R-:W-:-:S05]  /*112c0*/  IADD3 R6, P1, R7, R3, RZ ;  /* 0x0000000307067210 */ /* 0x004fca0007f3e0ff */
[----:B------:R-:W-:Y:S01]  /*112d0*/  IMAD.X R7, R27, 0x1, R2, P1 ;  /* 0x000000011b077824 */ /* 0x000fe200008e0602 */
[----:B-1----:R-:W-:Y:S01]  /*112e0*/  PRMT R12, RZ, 0x7610, R12 ;  /* 0x00007610ff0c7816 */ /* 0x002fe2000000000c */
[----:B------:R0:W-:Y:S04]  /*112f0*/  STS.U16 [R0+0x8200], R11 ;  /* 0x0082000b00007388 */ /* 0x0001e80000000400 */
[----:B------:R1:W2:Y:S04]  /*11300*/  @!P0 LDG.E.U16 R13, [R6.64] ;  /* 0x00000006060d8981 */ /* 0x0002a8000c1e1500 */
[----:B------:R0:W-:Y:S04]  /*11310*/  STS.U16 [R0+0x8400], R10 ;  /* 0x0084000a00007388 */ /* 0x0001e80000000400 */
[----:B------:R-:W2:Y:S04]  /*11320*/  LDL R27, [R1+0x4e0] ;  /* 0x0004e000011b7983 */ /* 0x000ea80000100800 */
[----:B-1----:R-:W2:Y:S02]  /*11330*/  LDL R7, [R1+0x4f8] ;  /* 0x0004f80001077983 */ /* 0x002ea40000100800 */
[----:B--2---:R-:W-:-:S02]  /*11340*/  IADD3 R6, P1, R7, R3, RZ ;  /* 0x0000000307067210 */ /* 0x004fc40007f3e0ff */
[----:B------:R-:W2:Y:S03]  /*11350*/  LDL R7, [R1+0x324] ;  /* 0x0003240001077983 */ /* 0x000ea60000100800 */
[----:B--2---:R-:W-:-:S05]  /*11360*/  IMAD.X R7, R7, 0x1, R2, P1 ;  /* 0x0000000107077824 */ /* 0x004fca00008e0602 */
[----:B------:R1:W2:Y:S04]  /*11370*/  @!P0 LDG.E.U16 R12, [R6.64] ;  /* 0x00000006060c8981 */ /* 0x0002a8000c1e1500 */
[----:B-1----:R-:W2:Y:S01]  /*11380*/  LDL R7, [R1+0x4f0] ;  /* 0x0004f00001077983 */ /* 0x002ea20000100800 */
[----:B0-----:R-:W-:Y:S02]  /*11390*/  PRMT R11, RZ, 0x7610, R11 ;  /* 0x00007610ff0b7816 */ /* 0x001fe4000000000b */
[----:B--2---:R-:W-:-:S05]  /*113a0*/  IADD3 R6, P1, R7, R3, RZ ;  /* 0x0000000307067210 */ /* 0x004fca0007f3e0ff */
[----:B----4-:R-:W-:Y:S01]  /*113b0*/  IMAD.X R7, R15, 0x1, R2, P1 ;  /* 0x000000010f077824 */ /* 0x010fe200008e0602 */
[----:B------:R-:W-:Y:S01]  /*113c0*/  PRMT R10, RZ, 0x7610, R10 ;  /* 0x00007610ff0a7816 */ /* 0x000fe2000000000a */
[----:B------:R0:W-:Y:S04]  /*113d0*/  STS.U16 [R0+0x8600], R9 ;  /* 0x0086000900007388 */ /* 0x0001e80000000400 */
[----:B------:R1:W2:Y:S04]  /*113e0*/  @!P0 LDG.E.U16 R11, [R6.64] ;  /* 0x00000006060b8981 */ /* 0x0002a8000c1e1500 */
[----:B------:R-:W4:Y:S04]  /*113f0*/  LDL R15, [R1+0x4d0] ;  /* 0x0004d000010f7983 */ /* 0x000f280000100800 */
[----:B-1----:R-:W2:Y:S02]  /*11400*/  LDL R7, [R1+0x4e8] ;  /* 0x0004e80001077983 */ /* 0x002ea40000100800 */
[----:B--2---:R-:W-:-:S02]  /*11410*/  IADD3 R6, P1, R7, R3, RZ ;  /* 0x0000000307067210 */ /* 0x004fc40007f3e0ff */
[----:B------:R-:W2:Y:S03]  /*11420*/  LDL R7, [R1+0x31c] ;  /* 0x00031c0001077983 */ /* 0x000ea60000100800 */
[----:B--2---:R-:W-:-:S05]  /*11430*/  IMAD.X R7, R7, 0x1, R2, P1 ;  /* 0x0000000107077824 */ /* 0x004fca00008e0602 */
[----:B------:R1:W2:Y:S04]  /*11440*/  @!P0 LDG.E.U16 R10, [R6.64] ;  /* 0x00000006060a8981 */ /* 0x0002a8000c1e1500 */
[----:B-1----:R-:W2:Y:S01]  /*11450*/  LDL R7, [R1+0x318] ;  /* 0x0003180001077983 */ /* 0x002ea20000100800 */
[----:B------:R-:W-:Y:S02]  /*11460*/  IADD3 R6, P1, R27, R3, RZ ;  /* 0x000000031b067210 */ /* 0x000fe40007f3e0ff */
[----:B0-----:R-:W-:-:S03]  /*11470*/  PRMT R9, RZ, 0x7610, R9 ;  /* 0x00007610ff097816 */ /* 0x001fc60000000009 */
[----:B--2---:R-:W-:-:S05]  /*11480*/  IMAD.X R7, R7, 0x1, R2, P1 ;  /* 0x0000000107077824 */ /* 0x004fca00008e0602 */
[----:B------:R0:W2:Y:S04]  /*11490*/  @!P0 LDG.E.U16 R9, [R6.64] ;  /* 0x0000000606098981 */ /* 0x0000a8000c1e1500 */
[----:B0-----:R-:W2:Y:S01]  /*114a0*/  LDL R7, [R1+0x4d8] ;  /* 0x0004d80001077983 */ /* 0x001ea20000100800 */
[----:B------:R-:W-:Y:S02]  /*114b0*/  LOP3.LUT R27, R0, 0x20, RZ, 0x3c, !PT ;  /* 0x00000020001b7812 */ /* 0x000fe400078e3cff */
[-C--:B--2---:R-:W-:Y:S02]  /*114c0*/  IADD3 R6, P1, R7, R3.reuse, RZ ;  /* 0x0000000307067210 */ /* 0x084fe40007f3e0ff */
[----:B------:R-:W2:Y:S04]  /*114d0*/  LDL R7, [R1+0x314] ;  /* 0x0003140001077983 */ /* 0x000ea80000100800 */
[----:B------:R-:W-:Y:S04]  /*114e0*/  STS.U16 [R27+0x8100], R8 ;  /* 0x008100081b007388 */ /* 0x000fe80000000400 */
[----:B------:R4:W-:Y:S01]  /*114f0*/  STS.U16 [R27+0x8300], R14 ;  /* 0x0083000e1b007388 */ /* 0x0009e20000000400 */
[----:B--2---:R-:W-:Y:S01]  /*11500*/  IMAD.X R7, R7, 0x1, R2, P1 ;  /* 0x0000000107077824 */ /* 0x004fe200008e0602 */
[----:B----4-:R-:W-:-:S02]  /*11510*/  IADD3 R14, P1, R15, R3, RZ ;  /* 0x000000030f0e7210 */ /* 0x010fc40007f3e0ff */
[----:B------:R-:W2:Y:S01]  /*11520*/  LDL R15, [R1+0x310] ;  /* 0x00031000010f7983 */ /* 0x000ea20000100800 */
[----:B------:R-:W-:-:S06]  /*11530*/  PRMT R8, RZ, 0x7610, R8 ;  /* 0x00007610ff087816 */ /* 0x000fcc0000000008 */
[----:B------:R0:W4:Y:S02]  /*11540*/  @!P0 LDG.E.U16 R8, [R6.64] ;  /* 0x0000000606088981 */ /* 0x000124000c1e1500 */
[----:B0-----:R-:W-:Y:S01]  /*11550*/  PRMT R7, RZ, 0x7610, R7 ;  /* 0x00007610ff077816 */ /* 0x001fe20000000007 */
[----:B--2---:R-:W-:-:S05]  /*11560*/  IMAD.X R15, R15, 0x1, R2, P1 ;  /* 0x000000010f0f7824 */ /* 0x004fca00008e0602 */
[----:B------:R0:W2:Y:S04]  /*11570*/  @!P0 LDG.E.U16 R7, [R14.64] ;  /* 0x000000060e078981 */ /* 0x0000a8000c1e1500 */
[----:B0-----:R-:W2:Y:S02]  /*11580*/  LDL R15, [R1+0x4c8] ;  /* 0x0004c800010f7983 */ /* 0x001ea40000100800 */
[----:B--2---:R-:W-:Y:S02]  /*11590*/  IADD3 R14, P1, R15, R3, RZ ;  /* 0x000000030f0e7210 */ /* 0x004fe40007f3e0ff */
[----:B------:R-:W2:Y:S01]  /*115a0*/  LDL R15, [R1+0x30c] ;  /* 0x00030c00010f7983 */ /* 0x000ea20000100800 */
[----:B------:R-:W-:Y:S02]  /*115b0*/  PRMT R6, RZ, 0x7610, R6 ;  /* 0x00007610ff067816 */ /* 0x000fe40000000006 */
[----:B--2---:R-:W-:-:S05]  /*115c0*/  IMAD.X R15, R15, 0x1, R2, P1 ;  /* 0x000000010f0f7824 */ /* 0x004fca00008e0602 */
[----:B------:R0:W2:Y:S04]  /*115d0*/  @!P0 LDG.E.U16 R6, [R14.64] ;  /* 0x000000060e068981 */ /* 0x0000a8000c1e1500 */
[----:B0-----:R-:W2:Y:S02]  /*115e0*/  LDL R15, [R1+0x4c0] ;  /* 0x0004c000010f7983 */ /* 0x001ea40000100800 */
[----:B--2---:R-:W-:Y:S02]  /*115f0*/  IADD3 R14, P1, R15, R3, RZ ;  /* 0x000000030f0e7210 */ /* 0x004fe40007f3e0ff */
[----:B------:R-:W2:Y:S04]  /*11600*/  LDL R15, [R1+0x308] ;  /* 0x00030800010f7983 */ /* 0x000ea80000100800 */
[----:B------:R-:W-:Y:S04]  /*11610*/  STS.U16 [R27+0x8500], R18 ;  /* 0x008500121b007388 */ /* 0x000fe80000000400 */
[----:B------:R0:W-:Y:S02]  /*11620*/  STS.U16 [R27+0x8700], R5 ;  /* 0x008700051b007388 */ /* 0x0001e40000000400 */
[----:B0-----:R-:W-:Y:S01]  /*11630*/  PRMT R5, RZ, 0x7610, R5 ;  /* 0x00007610ff057816 */ /* 0x001fe20000000005 */
[----:B--2---:R-:W-:-:S05]  /*11640*/  IMAD.X R15, R15, 0x1, R2, P1 ;  /* 0x000000010f0f7824 */ /* 0x004fca00008e0602 */
[----:B------:R0:W2:Y:S04]  /*11650*/  @!P0 LDG.E.U16 R5, [R14.64] ;  /* 0x000000060e058981 */ /* 0x0000a8000c1e1500 */
[----:B0-----:R-:W2:Y:S02]  /*11660*/  LDL R15, [R1+0x4b8] ;  /* 0x0004b800010f7983 */ /* 0x001ea40000100800 */
[----:B--2---:R-:W-:Y:S02]  /*11670*/  IADD3 R14, P1, R15, R3, RZ ;  /* 0x000000030f0e7210 */ /* 0x004fe40007f3e0ff */
[----:B------:R-:W2:Y:S04]  /*11680*/  LDL R15, [R1+0x304] ;  /* 0x00030400010f7983 */ /* 0x000ea80000100800 */
[----:B------:R0:W-:Y:S02]  /*11690*/  STS.U16 [R0], R17 ;  /* 0x0000001100007388 */ /* 0x0001e40000000400 */
[----:B0-----:R-:W-:Y:S01]  /*116a0*/  PRMT R17, RZ, 0x7610, R17 ;  /* 0x00007610ff117816 */ /* 0x001fe20000000011 */
[----:B--2---:R-:W-:-:S05]  /*116b0*/  IMAD.X R15, R15, 0x1, R2, P1 ;  /* 0x000000010f0f7824 */ /* 0x004fca00008e0602 */
[----:B------:R0:W2:Y:S04]  /*116c0*/  @!P0 LDG.E.U16 R17, [R14.64] ;  /* 0x000000060e118981 */ /* 0x0000a8000c1e1500 */
[----:B0-----:R-:W2:Y:S02]  /*116d0*/  LDL R15, [R1+0x4b0] ;  /* 0x0004b000010f7983 */ /* 0x001ea40000100800 */
[----:B--2---:R-:W-:Y:S02]  /*116e0*/  IADD3 R14, P1, R15, R3, RZ ;  /* 0x000000030f0e7210 */ /* 0x004fe40007f3e0ff */
[----:B------:R-:W2:Y:S04]  /*116f0*/  LDL R15, [R1+0x300] ;  /* 0x00030000010f7983 */ /* 0x000ea80000100800 */
[----:B------:R0:W-:Y:S02]  /*11700*/  STS.U16 [R0+0x200], R4 ;  /* 0x0002000400007388 */ /* 0x0001e40000000400 */
        /* <DEDUP_REMOVED lines=16> */
[----:B0-----:R-:W2:Y:S01]  /*11810*/  LDL R15, [R1+0x498] ;  /* 0x00049800010f7983 */ /* 0x001ea20000100800 */
[----:B------:R-:W-:-:S06]  /*11820*/  PRMT R26, RZ, 0x7610, R26 ;  /* 0x00007610ff1a7816 */ /* 0x000fcc000000001a */
[----:B------:R0:W3:Y:S01]  /*11830*/  @!P0 LDG.E.U16 R26, [R20.64] ;  /* 0x00000006141a8981 */ /* 0x0000e2000c1e1500 */
[----:B--2---:R-:W-:-:S03]  /*11840*/  IADD3 R14, P1, R15, R3, RZ ;  /* 0x000000030f0e7210 */ /* 0x004fc60007f3e0ff */
[----:B------:R-:W2:Y:S01]  /*11850*/  LDL R15, [R1+0x2f4] ;  /* 0x0002f400010f7983 */ /* 0x000ea20000100800 */
        /* <DEDUP_REMOVED lines=34> */
[----:B------:R-:W-:-:S03]  /*11a80*/  PRMT R20, RZ, 0x7610, R20 ;  /* 0x00007610ff147816 */ /* 0x000fc60000000014 */
[----:B------:R0:W-:Y:S04]  /*11a90*/  STS.U16 [R0+0x1200], R13 ;  /* 0x0012000d00007388 */ /* 0x0001e80000000400 */
[----:B0-----:R-:W3:Y:S01]  /*11aa0*/  LDL R13, [R1+0x468] ;  /* 0x00046800010d7983 */ /* 0x001ee20000100800 */
[----:B--2---:R-:W-:-:S05]  /*11ab0*/  IMAD.X R15, R15, 0x1, R2, P1 ;  /* 0x000000010f0f7824 */ /* 0x004fca00008e0602 */
[----:B------:R0:W2:Y:S04]  /*11ac0*/  @!P0 LDG.E.U16 R20, [R14.64] ;  /* 0x000000060e148981 */ /* 0x0000a8000c1e1500 */
[----:B0-----:R-:W2:Y:S04]  /*11ad0*/  LDL R14, [R1+0x2dc] ;  /* 0x0002dc00010e7983 */ /* 0x001ea80000100800 */
[----:B------:R-:W4:Y:S04]  /*11ae0*/  LDL R15, [R1+0x460] ;  /* 0x00046000010f7983 */ /* 0x000f280000100800 */
[----:B------:R3:W-:Y:S02]  /*11af0*/  STS.U16 [R0+0x1400], R12 ;  /* 0x0014000c00007388 */ /* 0x0007e40000000400 */
[----:B---3--:R-:W-:-:S05]  /*11b00*/  IADD3 R12, P1, R13, R3, RZ ;  /* 0x000000030d0c7210 */ /* 0x008fca0007f3e0ff */
[----:B--2---:R-:W-:Y:S01]  /*11b10*/  IMAD.X R13, R14, 0x1, R2, P1 ;  /* 0x000000010e0d7824 */ /* 0x004fe200008e0602 */
[----:B----4-:R-:W-:Y:S02]  /*11b20*/  IADD3 R14, P1, R15, R3, RZ ;  /* 0x000000030f0e7210 */ /* 0x010fe40007f3e0ff */
[----:B------:R-:W2:Y:S04]  /*11b30*/  LDL R15, [R1+0x2d8] ;  /* 0x0002d800010f7983 */ /* 0x000ea80000100800 */
[----:B------:R0:W-:Y:S02]  /*11b40*/  STS.U16 [R0+0x1000], R16 ;  /* 0x0010001000007388 */ /* 0x0001e40000000400 */
[----:B0-----:R-:W-:Y:S02]  /*11b50*/  PRMT R16, RZ, 0x7610, R16 ;  /* 0x00007610ff107816 */ /* 0x001fe40000000010 */
[----:B------:R0:W-:Y:S04]  /*11b60*/  STS.U16 [R0+0x1600], R11 ;  /* 0x0016000b00007388 */ /* 0x0001e80000000400 */
[----:B------:R1:W3:Y:S04]  /*11b70*/  @!P0 LDG.E.U16 R16, [R12.64] ;  /* 0x000000060c108981 */ /* 0x0002e8000c1e1500 */
[----:B0-----:R-:W4:Y:S01]  /*11b80*/  LDL R11, [R1+0x458] ;  /* 0x00045800010b7983 */ /* 0x001f220000100800 */
[----:B-1----:R-:W-:Y:S01]  /*11b90*/  PRMT R13, RZ, 0x7610, R13 ;  /* 0x00007610ff0d7816 */ /* 0x002fe2000000000d */
[----:B--2---:R-:W-:-:S05]  /*11ba0*/  IMAD.X R15, R15, 0x1, R2, P1 ;  /* 0x000000010f0f7824 */ /* 0x004fca00008e0602 */
[----:B------:R0:W2:Y:S04]  /*11bb0*/  @!P0 LDG.E.U16 R13, [R14.64] ;  /* 0x000000060e0d8981 */ /* 0x0000a8000c1e1500 */
[----:B0-----:R-:W2:Y:S04]  /*11bc0*/  LDL R14, [R1+0x2d4] ;  /* 0x0002d400010e7983 */ /* 0x001ea80000100800 */
[----:B------:R-:W3:Y:S04]  /*11bd0*/  LDL R15, [R1+0x450] ;  /* 0x00045000010f7983 */ /* 0x000ee80000100800 */
[----:B------:R4:W-:Y:S02]  /*11be0*/  STS.U16 [R0+0x1800], R10 ;  /* 0x0018000a00007388 */ /* 0x0009e40000000400 */
[----:B----4-:R-:W-:-:S05]  /*11bf0*/  IADD3 R10, P1, R11, R3, RZ ;  /* 0x000000030b0a7210 */ /* 0x010fca0007f3e0ff */
[----:B--2---:R-:W-:Y:S01]  /*11c00*/  IMAD.X R11, R14, 0x1, R2, P1 ;  /* 0x000000010e0b7824 */ /* 0x004fe200008e0602 */
[----:B---3--:R-:W-:Y:S02]  /*11c10*/  IADD3 R14, P1, R15, R3, RZ ;  /* 0x000000030f0e7210 */ /* 0x008fe40007f3e0ff */
[----:B------:R-:W2:Y:S01]  /*11c20*/  LDL R15, [R1+0x2d0] ;  /* 0x0002d000010f7983 */ /* 0x000ea20000100800 */
[----:B------:R-:W-:-:S03]  /*11c30*/  PRMT R12, RZ, 0x7610, R12 ;  /* 0x00007610ff0c7816 */ /* 0x000fc6000000000c */
        /* <DEDUP_REMOVED lines=27> */
[----:B------:R-:W-:-:S06]  /*11df0*/  PRMT R8, RZ, 0x7610, R8 ;  /* 0x00007610ff087816 */ /* 0x000fcc0000000008 */
[----:B------:R0:W3:Y:S02]  /*11e00*/  @!P0 LDG.E.U16 R8, [R6.64] ;  /* 0x0000000606088981 */ /* 0x0000e4000c1e1500 */
[----:B0-----:R-:W-:Y:S01]  /*11e10*/  PRMT R7, RZ, 0x7610, R7 ;  /* 0x00007610ff077816 */ /* 0x001fe20000000007 */
[----:B--2---:R-:W-:-:S05]  /*11e20*/  IMAD.X R15, R15, 0x1, R2, P1 ;  /* 0x000000010f0f7824 */ /* 0x004fca00008e0602 */
[----:B------:R0:W2:Y:S04]  /*11e30*/  @!P0 LDG.E.U16 R7, [R14.64] ;  /* 0x000000060e078981 */ /* 0x0000a8000c1e1500 */
[----:B0-----:R-:W4:Y:S02]  /*11e40*/  LDL R15, [R1+0x428] ;  /* 0x00042800010f7983 */ /* 0x001f240000100800 */
[----:B----4-:R-:W-:Y:S02]  /*11e50*/  IADD3 R14, P1, R15, R3, RZ ;  /* 0x000000030f0e7210 */ /* 0x010fe40007f3e0ff */
[----:B------:R-:W4:Y:S01]  /*11e60*/  LDL R15, [R1+0x2bc] ;  /* 0x0002bc00010f7983 */ /* 0x000f220000100800 */
[----:B------:R-:W-:Y:S02]  /*11e70*/  PRMT R6, RZ, 0x7610, R6 ;  /* 0x00007610ff067816 */ /* 0x000fe40000000006 */
[----:B----4-:R-:W-:-:S05]  /*11e80*/  IMAD.X R15, R15, 0x1, R2, P1 ;  /* 0x000000010f0f7824 */ /* 0x010fca00008e0602 */
[----:B------:R0:W4:Y:S04]  /*11e90*/  @!P0 LDG.E.U16 R6, [R14.64] ;  /* 0x000000060e068981 */ /* 0x000128000c1e1500 */
        /* <DEDUP_REMOVED lines=115> */
[----:B---3--:R0:W-:Y:S02]  /*125d0*/  STS.U16 [R0+0x4400], R8 ;  /* 0x0044000800007388 */ /* 0x0081e40000000400 */
[----:B0-----:R-:W-:Y:S01]  /*125e0*/  PRMT R8, RZ, 0x7610, R8 ;  /* 0x00007610ff087816 */ /* 0x001fe20000000008 */
[----:B--2---:R-:W-:-:S05]  /*125f0*/  IMAD.X R15, R15, 0x1, R2, P1 ;  /* 0x000000010f0f7824 */ /* 0x004fca00008e0602 */
[----:B------:R0:W2:Y:S04]  /*12600*/  @!P0 LDG.E.U16 R8, [R14.64] ;  /* 0x000000060e088981 */ /* 0x0000a8000c1e1500 */
[----:B0-----:R-:W3:Y:S02]  /*12610*/  LDL R15, [R1+0x398] ;  /* 0x00039800010f7983 */ /* 0x001ee40000100800 */
[----:B---3--:R-:W-:Y:S02]  /*12620*/  IADD3 R14, P1, R15, R3, RZ ;  /* 0x000000030f0e7210 */ /* 0x008fe40007f3e0ff */
[----:B------:R-:W3:Y:S04]  /*12630*/  LDL R15, [R1+0x90] ;  /* 0x00009000010f7983 */ /* 0x000ee80000100800 */
[----:B------:R0:W-:Y:S02]  /*12640*/  STS.U16 [R0+0x4600], R7 ;  /* 0x0046000700007388 */ /* 0x0001e40000000400 */
[----:B0-----:R-:W-:Y:S01]  /*12650*/  PRMT R7, RZ, 0x7610, R7 ;  /* 0x00007610ff077816 */ /* 0x001fe20000000007 */
[----:B---3--:R-:W-:-:S05]  /*12660*/  IMAD.X R15, R15, 0x1, R2, P1 ;  /* 0x000000010f0f7824 */ /* 0x008fca00008e0602 */
[----:B------:R0:W3:Y:S04]  /*12670*/  @!P0 LDG.E.U16 R7, [R14.64] ;  /* 0x000000060e078981 */ /* 0x0000e8000c1e1500 */
[----:B0-----:R-:W2:Y:S02]  /*12680*/  LDL R15, [R1+0x390] ;  /* 0x00039000010f7983 */ /* 0x001ea40000100800 */
[----:B--2---:R-:W-:Y:S02]  /*12690*/  IADD3 R14, P1, R15, R3, RZ ;  /* 0x000000030f0e7210 */ /* 0x004fe40007f3e0ff */
[----:B------:R-:W2:Y:S04]  /*126a0*/  LDL R15, [R1+0x8c] ;  /* 0x00008c00010f7983 */ /* 0x000ea80000100800 */
[----:B----4-:R0:W-:Y:S02]  /*126b0*/  STS.U16 [R0+0x4800], R6 ;  /* 0x0048000600007388 */ /* 0x0101e40000000400 */
[----:B0-----:R-:W-:Y:S01]  /*126c0*/  PRMT R6, RZ, 0x7610, R6 ;  /* 0x00007610ff067816 */ /* 0x001fe20000000006 */
[----:B--2---:R-:W-:-:S05]  /*126d0*/  IMAD.X R15, R15, 0x1, R2, P1 ;  /* 0x000000010f0f7824 */ /* 0x004fca00008e0602 */
[----:B------:R0:W2:Y:S04]  /*126e0*/  @!P0 LDG.E.U16 R6, [R14.64] ;  /* 0x000000060e068981 */ /* 0x0000a8000c1e1500 */
[----:B0-----:R-:W4:Y:S02]  /*126f0*/  LDL R15, [R1+0x388] ;  /* 0x00038800010f7983 */ /* 0x001f240000100800 */
[----:B----4-:R-:W-:Y:S02]  /*12700*/  IADD3 R14, P1, R15, R3, RZ ;  /* 0x000000030f0e7210 */ /* 0x010fe40007f3e0ff */
[----:B------:R-:W4:Y:S04]  /*12710*/  LDL R15, [R1+0x88] ;  /* 0x00008800010f7983 */ /* 0x000f280000100800 */
[----:B------:R0:W-:Y:S02]  /*12720*/  STS.U16 [R0+0x4a00], R5 ;  /* 0x004a000500007388 */ /* 0x0001e40000000400 */
[----:B0-----:R-:W-:Y:S01]  /*12730*/  PRMT R5, RZ, 0x7610, R5 ;  /* 0x00007610ff057816 */ /* 0x001fe20000000005 */
        /* <DEDUP_REMOVED lines=83> */
[----:B0-----:R-:W-:-:S02]  /*12c70*/  PRMT R11, RZ, 0x7610, R11 ;  /* 0x00007610ff0b7816 */ /* 0x001fc4000000000b */
[----:B------:R0:W-:Y:S04]  /*12c80*/  STS.U16 [R0+0x6000], R12 ;  /* 0x0060000c00007388 */ /* 0x0001e80000000400 */
[----:B0-----:R-:W3:Y:S01]  /*12c90*/  LDL R12, [R1+0x51c] ;  /* 0x00051c00010c7983 */ /* 0x001ee20000100800 */
[----:B--2---:R-:W-:-:S05]  /*12ca0*/  IMAD.X R15, R15, 0x1, R2, P1 ;  /* 0x000000010f0f7824 */ /* 0x004fca00008e0602 */
[----:B------:R0:W2:Y:S04]  /*12cb0*/  @!P0 LDG.E.U16 R11, [R14.64] ;  /* 0x000000060e0b8981 */ /* 0x0000a8000c1e1500 */
[----:B0-----:R-:W2:Y:S04]  /*12cc0*/  LDL R15, [R1+0x634] ;  /* 0x00063400010f7983 */ /* 0x001ea80000100800 */
[----:B------:R0:W-:Y:S02]  /*12cd0*/  STS.U16 [R0+0x6200], R17 ;  /* 0x0062001100007388 */ /* 0x0001e40000000400 */
[----:B0-----:R-:W-:-:S02]  /*12ce0*/  PRMT R17, RZ, 0x7610, R17 ;  /* 0x00007610ff117816 */ /* 0x001fc40000000011 */
[----:B--2---:R-:W-:-:S05]  /*12cf0*/  IADD3 R14, P1, R15, R3, RZ ;  /* 0x000000030f0e7210 */ /* 0x004fca0007f3e0ff */
[----:B---3--:R-:W-:Y:S01]  /*12d00*/  IMAD.X R15, R12, 0x1, R2, P1 ;  /* 0x000000010c0f7824 */ /* 0x008fe200008e0602 */
[----:B------:R0:W-:Y:S04]  /*12d10*/  STS.U16 [R0+0x6800], R9 ;  /* 0x0068000900007388 */ /* 0x0001e80000000400 */
[----:B------:R1:W2:Y:S04]  /*12d20*/  @!P0 LDG.E.U16 R17, [R14.64] ;  /* 0x000000060e118981 */ /* 0x0002a8000c1e1500 */
[----:B------:R-:W3:Y:S04]  /*12d30*/  LDL R12, [R1+0x628] ;  /* 0x00062800010c7983 */ /* 0x000ee80000100800 */
[----:B-1----:R-:W2:Y:S02]  /*12d40*/  LDL R15, [R1+0x630] ;  /* 0x00063000010f7983 */ /* 0x002ea40000100800 */
[----:B--2---:R-:W-:-:S02]  /*12d50*/  IADD3 R14, P1, R15, R3, RZ ;  /* 0x000000030f0e7210 */ /* 0x004fc40007f3e0ff */
[----:B------:R-:W2:Y:S01]  /*12d60*/  LDL R15, [R1+0x514] ;  /* 0x00051400010f7983 */ /* 0x000ea20000100800 */
[----:B0-----:R-:W-:-:S03]  /*12d70*/  PRMT R9, RZ, 0x7610, R9 ;  /* 0x00007610ff097816 */ /* 0x001fc60000000009 */
[----:B------:R0:W-:Y:S01]  /*12d80*/  STL [R1+0x8d0], R29 ;  /* 0x0008d01d01007387 */ /* 0x0001e20000100800 */
[----:B--2---:R-:W-:-:S05]  /*12d90*/  IMAD.X R15, R15, 0x1, R2, P1 ;  /* 0x000000010f0f7824 */ /* 0x004fca00008e0602 */
[----:B------:R1:W2:Y:S02]  /*12da0*/  @!P0 LDG.E.U16 R9, [R14.64] ;  /* 0x000000060e098981 */ /* 0x0002a4000c1e1500 */
[----:B-1----:R-:W-:Y:S02]  /*12db0*/  IADD3 R14, P1, R29, R3, RZ ;  /* 0x000000031d0e7210 */ /* 0x002fe40007f3e0ff */
[----:B0-----:R-:W2:Y:S03]  /*12dc0*/  LDL.LU R29, [R1+0x504] ;  /* 0x00050400011d7983 */ /* 0x001ea60000300800 */
[----:B------:R-:W-:Y:S01]  /*12dd0*/  IMAD.X R15, R28, 0x1, R2, P1 ;  /* 0x000000011c0f7824 */ /* 0x000fe200008e0602 */
[----:B------:R0:W-:Y:S04]  /*12de0*/  STL [R1+0x8d4], R28 ;  /* 0x0008d41c01007387 */ /* 0x0001e80000100800 */
[----:B0-----:R-:W4:Y:S04]  /*12df0*/  LDL.LU R28, [R1+0x624] ;  /* 0x00062400011c7983 */ /* 0x001f280000300800 */
[----:B------:R0:W-:Y:S02]  /*12e00*/  STS.U16 [R0+0x6a00], R8 ;  /* 0x006a000800007388 */ /* 0x0001e40000000400 */
[----:B0-----:R-:W-:-:S02]  /*12e10*/  PRMT R8, RZ, 0x7610, R8 ;  /* 0x00007610ff087816 */ /* 0x001fc40000000008 */
[----:B------:R0:W-:Y:S04]  /*12e20*/  STS.U16 [R0+0x6c00], R7 ;  /* 0x006c000700007388 */ /* 0x0001e80000000400 */
[----:B------:R3:W4:Y:S01]  /*12e30*/  @!P0 LDG.E.U16 R8, [R14.64] ;  /* 0x000000060e088981 */ /* 0x000722000c1e1500 */
[----:B0-----:R-:W-:Y:S02]  /*12e40*/  PRMT R7, RZ, 0x7610, R7 ;  /* 0x00007610ff077816 */ /* 0x001fe40000000007 */
[-C--:B---3--:R-:W-:Y:S02]  /*12e50*/  IADD3 R14, P1, R12, R3.reuse, RZ ;  /* 0x000000030c0e7210 */ /* 0x088fe40007f3e0ff */
[----:B------:R-:W3:Y:S03]  /*12e60*/  LDL R12, [R1+0x61c] ;  /* 0x00061c00010c7983 */ /* 0x000ee60000100800 */
[----:B--2---:R-:W-:Y:S01]  /*12e70*/  IMAD.X R15, R29, 0x1, R2, P1 ;  /* 0x000000011d0f7824 */ /* 0x004fe200008e0602 */
[----:B------:R0:W-:Y:S04]  /*12e80*/  STL [R1+0x8d8], R29 ;  /* 0x0008d81d01007387 */ /* 0x0001e80000100800 */
[----:B------:R1:W2:Y:S04]  /*12e90*/  @!P0 LDG.E.U16 R7, [R14.64] ;  /* 0x000000060e078981 */ /* 0x0002a8000c1e1500 */
[----:B0-----:R-:W2:Y:S04]  /*12ea0*/  LDL.LU R29, [R1+0x620] ;  /* 0x00062000011d7983 */ /* 0x001ea80000300800 */
[----:B-1----:R-:W2:Y:S01]  /*12eb0*/  LDL R15, [R1+0x4fc] ;  /* 0x0004fc00010f7983 */ /* 0x002ea20000100800 */
[----:B----4-:R-:W-:-:S03]  /*12ec0*/  IADD3 R14, P1, R28, R3, RZ ;  /* 0x000000031c0e7210 */ /* 0x010fc60007f3e0ff */
[----:B------:R0:W-:Y:S04]  /*12ed0*/  STL [R1+0x8dc], R28 ;  /* 0x0008dc1c01007387 */ /* 0x0001e80000100800 */
[----:B0-----:R-:W4:Y:S04]  /*12ee0*/  LDL.LU R28, [R1+0x4f4] ;  /* 0x0004f400011c7983 */ /* 0x001f280000300800 */
[----:B------:R0:W-:Y:S02]  /*12ef0*/  STS.U16 [R0+0x6e00], R6 ;  /* 0x006e000600007388 */ /* 0x0001e40000000400 */
[----:B0-----:R-:W-:Y:S01]  /*12f00*/  PRMT R6, RZ, 0x7610, R6 ;  /* 0x00007610ff067816 */ /* 0x001fe20000000006 */
[----:B--2---:R-:W-:Y:S01]  /*12f10*/  IMAD.X R15, R15, 0x1, R2, P1 ;  /* 0x000000010f0f7824 */ /* 0x004fe200008e0602 */
[----:B------:R0:W-:Y:S04]  /*12f20*/  STL [R1+0x8e0], R29 ;  /* 0x0008e01d01007387 */ /* 0x0001e80000100800 */
[----:B------:R1:W2:Y:S02]  /*12f30*/  @!P0 LDG.E.U16 R6, [R14.64] ;  /* 0x000000060e068981 */ /* 0x0002a4000c1e1500 */
[----:B-1----:R-:W-:-:S02]  /*12f40*/  IADD3 R14, P1, R29, R3, RZ ;  /* 0x000000031d0e7210 */ /* 0x002fc40007f3e0ff */
[----:B0-----:R-:W2:Y:S03]  /*12f50*/  LDL.LU R29, [R1+0x4ec] ;  /* 0x0004ec00011d7983 */ /* 0x001ea60000300800 */
[----:B----4-:R-:W-:Y:S01]  /*12f60*/  IMAD.X R15, R28, 0x1, R2, P1 ;  /* 0x000000011c0f7824 */ /* 0x010fe200008e0602 */
[----:B------:R0:W-:Y:S04]  /*12f70*/  STL [R1+0x8e4], R28 ;  /* 0x0008e41c01007387 */ /* 0x0001e80000100800 */
[----:B0-----:R-:W4:Y:S04]  /*12f80*/  LDL.LU R28, [R1+0x618] ;  /* 0x00061800011c7983 */ /* 0x001f280000300800 */
[----:B------:R0:W-:Y:S02]  /*12f90*/  STS.U16 [R0+0x7000], R5 ;  /* 0x0070000500007388 */ /* 0x0001e40000000400 */
[----:B0-----:R-:W-:-:S02]  /*12fa0*/  PRMT R5, RZ, 0x7610, R5 ;  /* 0x00007610ff057816 */ /* 0x001fc40000000005 */
[----:B------:R0:W-:Y:S04]  /*12fb0*/  STS.U16 [R0+0x7200], R4 ;  /* 0x0072000400007388 */ /* 0x0001e80000000400 */
[----:B------:R3:W4:Y:S01]  /*12fc0*/  @!P0 LDG.E.U16 R5, [R14.64] ;  /* 0x000000060e058981 */ /* 0x000722000c1e1500 */
[----:B0-----:R-:W-:Y:S02]  /*12fd0*/  PRMT R4, RZ, 0x7610, R4 ;  /* 0x00007610ff047816 */ /* 0x001fe40000000004 */
[----:B---3--:R-:W-:-:S05]  /*12fe0*/  IADD3 R14, P1, R12, R3, RZ ;  /* 0x000000030c0e7210 */ /* 0x008fca0007f3e0ff */
[----:B--2---:R-:W-:Y:S01]  /*12ff0*/  IMAD.X R15, R29, 0x1, R2, P1 ;  /* 0x000000011d0f7824 */ /* 0x004fe200008e0602 */
[----:B------:R0:W-:Y:S04]  /*13000*/  STL [R1+0x8e8], R29 ;  /* 0x0008e81d01007387 */ /* 0x0001e80000100800 */
[----:B------:R1:W2:Y:S04]  /*13010*/  @!P0 LDG.E.U16 R4, [R14.64] ;  /* 0x000000060e048981 */ /* 0x0002a8000c1e1500 */
[----:B0-----:R-:W3:Y:S04]  /*13020*/  LDL.LU R29, [R1+0x614] ;  /* 0x00061400011d7983 */ /* 0x001ee80000300800 */
[----:B-1----:R-:W2:Y:S01]  /*13030*/  LDL R14, [R1+0x4e4] ;  /* 0x0004e400010e7983 */ /* 0x002ea20000100800 */
[----:B----4-:R-:W-:-:S03]  /*13040*/  IADD3 R12, P1, R28, R3, RZ ;  /* 0x000000031c0c7210 */ /* 0x010fc60007f3e0ff */
[----:B------:R-:W4:Y:S04]  /*13050*/  LDL R15, [R1+0x610] ;  /* 0x00061000010f7983 */ /* 0x000f280000100800 */
[----:B------:R0:W-:Y:S04]  /*13060*/  STL [R1+0x8ec], R28 ;  /* 0x0008ec1c01007387 */ /* 0x0001e80000100800 */
[----:B0-----:R-:W4:Y:S04]  /*13070*/  LDL.LU R28, [R1+0x4dc] ;  /* 0x0004dc00011c7983 */ /* 0x001f280000300800 */
[----:B------:R0:W-:Y:S04]  /*13080*/  STS.U16 [R0+0x6600], R10 ;  /* 0x0066000a00007388 */ /* 0x0001e80000000400 */
[----:B------:R2:W-:Y:S01]  /*13090*/  STS.U16 [R0+0x7400], R13 ;  /* 0x0074000d00007388 */ /* 0x0005e20000000400 */
[----:B0-----:R-:W-:Y:S01]  /*130a0*/  PRMT R10, RZ, 0x7610, R10 ;  /* 0x00007610ff0a7816 */ /* 0x001fe2000000000a */
[----:B--2---:R-:W-:-:S02]  /*130b0*/  IMAD.X R13, R14, 0x1, R2, P1 ;  /* 0x000000010e0d7824 */ /* 0x004fc400008e0602 */
[----:B---3--:R0:W-:Y:S04]  /*130c0*/  STL [R1+0x8f0], R29 ;  /* 0x0008f01d01007387 */ /* 0x0081e80000100800 */
[----:B------:R1:W2:Y:S02]  /*130d0*/  @!P0 LDG.E.U16 R10, [R12.64] ;  /* 0x000000060c0a8981 */ /* 0x0002a4000c1e1500 */
[-C--:B-1----:R-:W-:Y:S02]  /*130e0*/  IADD3 R12, P1, R29, R3.reuse, RZ ;  /* 0x000000031d0c7210 */ /* 0x082fe40007f3e0ff */
[----:B0-----:R-:W3:Y:S03]  /*130f0*/  LDL.LU R29, [R1+0x4d4] ;  /* 0x0004d400011d7983 */ /* 0x001ee60000300800 */
[----:B----4-:R-:W-:Y:S01]  /*13100*/  IMAD.X R13, R28, 0x1, R2, P1 ;  /* 0x000000011c0d7824 */ /* 0x010fe200008e0602 */
[----:B------:R0:W-:Y:S04]  /*13110*/  STL [R1+0x8f4], R28 ;  /* 0x0008f41c01007387 */ /* 0x0001e80000100800 */
[----:B0-----:R-:W4:Y:S04]  /*13120*/  LDL.LU R28, [R1+0x60c] ;  /* 0x00060c00011c7983 */ /* 0x001f280000300800 */
[----:B------:R0:W-:Y:S01]  /*13130*/  STS.U16 [R0+0x7600], R16 ;  /* 0x0076001000007388 */ /* 0x0001e20000000400 */
[----:B------:R-:W-:-:S02]  /*13140*/  IADD3 R14, P1, R15, R3, RZ ;  /* 0x000000030f0e7210 */ /* 0x000fc40007f3e0ff */
[----:B0-----:R-:W-:-:S06]  /*13150*/  PRMT R16, RZ, 0x7610, R16 ;  /* 0x00007610ff107816 */ /* 0x001fcc0000000010 */
[----:B------:R0:W2:Y:S02]  /*13160*/  @!P0 LDG.E.U16 R16, [R12.64] ;  /* 0x000000060c108981 */ /* 0x0000a4000c1e1500 */
[----:B0-----:R-:W-:Y:S01]  /*13170*/  PRMT R13, RZ, 0x7610, R13 ;  /* 0x00007610ff0d7816 */ /* 0x001fe2000000000d */
[----:B---3--:R-:W-:Y:S01]  /*13180*/  IMAD.X R15, R29, 0x1, R2, P1 ;  /* 0x000000011d0f7824 */ /* 0x008fe200008e0602 */
[----:B------:R0:W-:Y:S04]  /*13190*/  STL [R1+0x8f8], R29 ;  /* 0x0008f81d01007387 */ /* 0x0001e80000100800 */
[----:B------:R1:W3:Y:S04]  /*131a0*/  @!P0 LDG.E.U16 R13, [R14.64] ;  /* 0x000000060e0d8981 */ /* 0x0002e8000c1e1500 */
[----:B0-----:R-:W2:Y:S04]  /*131b0*/  LDL.LU R29, [R1+0x608] ;  /* 0x00060800011d7983 */ /* 0x001ea80000300800 */
[----:B-1----:R-:W2:Y:S01]  /*131c0*/  LDL R15, [R1+0x4cc] ;  /* 0x0004cc00010f7983 */ /* 0x002ea20000100800 */
[----:B----4-:R-:W-:-:S03]  /*131d0*/  IADD3 R14, P1, R28, R3, RZ ;  /* 0x000000031c0e7210 */ /* 0x010fc60007f3e0ff */
[----:B------:R0:W-:Y:S04]  /*131e0*/  STL [R1+0x8fc], R28 ;  /* 0x0008fc1c01007387 */ /* 0x0001e80000100800 */
[----:B0-----:R-:W4:Y:S01]  /*131f0*/  LDL.LU R28, [R1+0x4c4] ;  /* 0x0004c400011c7983 */ /* 0x001f220000300800 */
[----:B------:R-:W-:-:S03]  /*13200*/  PRMT R12, RZ, 0x7610, R12 ;  /* 0x00007610ff0c7816 */ /* 0x000fc6000000000c */
[----:B------:R0:W-:Y:S02]  /*13210*/  STS.U16 [R0+0x5a00], R24 ;  /* 0x005a001800007388 */ /* 0x0001e40000000400 */
[----:B0-----:R-:W-:Y:S02]  /*13220*/  PRMT R24, RZ, 0x7610, R24 ;  /* 0x00007610ff187816 */ /* 0x001fe40000000018 */
[----:B------:R-:W-:Y:S04]  /*13230*/  STS.U16 [R0+0x7800], R18 ;  /* 0x0078001200007388 */ /* 0x000fe80000000400 */
[----:B------:R-:W-:Y:S04]  /*13240*/  STS.U16 [R0+0x7a00], R22 ;  /* 0x007a001600007388 */ /* 0x000fe80000000400 */
[----:B------:R-:W-:Y:S04]  /*13250*/  STS.U16 [R0+0x7c00], R25 ;  /* 0x007c001900007388 */ /* 0x000fe80000000400 */
[----:B------:R-:W-:Y:S01]  /*13260*/  STS.U16 [R0+0x7e00], R23 ;  /* 0x007e001700007388 */ /* 0x000fe20000000400 */
[----:B--2---:R-:W-:-:S05]  /*13270*/  IMAD.X R15, R15, 0x1, R2, P1 ;  /* 0x000000010f0f7824 */ /* 0x004fca00008e0602 */
[----:B------:R0:W2:Y:S02]  /*13280*/  @!P0 LDG.E.U16 R12, [R14.64] ;  /* 0x000000060e0c8981 */ /* 0x0000a4000c1e1500 */
[----:B0-----:R-:W-:Y:S02]  /*13290*/  IADD3 R14, P1, R29, R3, RZ ;  /* 0x000000031d0e7210 */ /* 0x001fe40007f3e0ff */
[----:B------:R0:W-:Y:S03]  /*132a0*/  STL [R1+0x900], R29 ;  /* 0x0009001d01007387 */ /* 0x0001e60000100800 */
[----:B----4-:R-:W-:-:S05]  /*132b0*/  IMAD.X R15, R28, 0x1, R2, P1 ;  /* 0x000000011c0f7824 */ /* 0x010fca00008e0602 */
[----:B------:R1:W4:Y:S04]  /*132c0*/  @!P0 LDG.E.U16 R24, [R14.64] ;  /* 0x000000060e188981 */ /* 0x000328000c1e1500 */
[----:B0-----:R-:W2:Y:S04]  /*132d0*/  LDL.LU R29, [R1+0x4bc] ;  /* 0x0004bc00011d7983 */ /* 0x001ea80000300800 */
[----:B------:R0:W-:Y:S04]  /*132e0*/  STL [R1+0x904], R28 ;  /* 0x0009041c01007387 */ /* 0x0001e80000100800 */
[----:B0-----:R-:W3:Y:S04]  /*132f0*/  LDL.LU R28, [R1+0x600] ;  /* 0x00060000011c7983 */ /* 0x001ee80000300800 */
[----:B-1----:R-:W3:Y:S04]  /*13300*/  LDL R15, [R1+0x604] ;  /* 0x00060400010f7983 */ /* 0x002ee80000100800 */
[----:B------:R0:W-:Y:S04]  /*13310*/  STL [R1+0x908], R0 ;  /* 0x0009080001007387 */ /* 0x0001e80000100800 */
[----:B0-----:R-:W4:Y:S01]  /*13320*/  LDL.LU R0, [R1+0x4b4] ;  /* 0x0004b40001007983 */ /* 0x001f220000300800 */
[----:B------:R-:W-:-:S02]  /*13330*/  PRMT R23, RZ, 0x7610, R23 ;  /* 0x00007610ff177816 */ /* 0x000fc40000000017 */
[----:B------:R-:W-:Y:S01]  /*13340*/  PRMT R25, RZ, 0x7610, R25 ;  /* 0x00007610ff197816 */ /* 0x000fe20000000019 */
[----:B--2---:R0:W-:Y:S01]  /*13350*/  STL [R1+0x90c], R29 ;  /* 0x00090c1d01007387 */ /* 0x0041e20000100800 */
[----:B---3--:R-:W-:-:S05]  /*13360*/  IADD3 R14, P1, R15, R3, RZ ;  /* 0x000000030f0e7210 */ /* 0x008fca0007f3e0ff */
[--C-:B------:R-:W-:Y:S02]  /*13370*/  IMAD.X R15, R29, 0x1, R2.reuse, P1 ;  /* 0x000000011d0f7824 */ /* 0x100fe400008e0602 */
[----:B0-----:R-:W2:Y:S04]  /*13380*/  LDL.LU R29, [R1+0x4ac] ;  /* 0x0004ac00011d7983 */ /* 0x001ea80000300800 */
[----:B------:R0:W3:Y:S02]  /*13390*/  @!P0 LDG.E.U16 R23, [R14.64] ;  /* 0x000000060e178981 */ /* 0x0000e4000c1e1500 */
[----:B0-----:R-:W-:Y:S02]  /*133a0*/  IADD3 R14, P1, R28, R3, RZ ;  /* 0x000000031c0e7210 */ /* 0x001fe40007f3e0ff */
[----:B------:R0:W-:Y:S03]  /*133b0*/  STL [R1+0x910], R28 ;  /* 0x0009101c01007387 */ /* 0x0001e60000100800 */
[----:B----4-:R-:W-:-:S05]  /*133c0*/  IMAD.X R15, R0, 0x1, R2, P1 ;  /* 0x00000001000f7824 */ /* 0x010fca00008e0602 */
[----:B------:R1:W4:Y:S04]  /*133d0*/  @!P0 LDG.E.U16 R25, [R14.64] ;  /* 0x000000060e198981 */ /* 0x000328000c1e1500 */
[----:B0-----:R-:W3:Y:S04]  /*133e0*/  LDL.LU R28, [R1+0x5f8] ;  /* 0x0005f800011c7983 */ /* 0x001ee80000300800 */
[----:B------:R0:W-:Y:S04]  /*133f0*/  STL [R1+0x914], R0 ;  /* 0x0009140001007387 */ /* 0x0001e80000100800 */
[----:B0-----:R-:W3:Y:S04]  /*13400*/  LDL.LU R0, [R1+0x4a4] ;  /* 0x0004a40001007983 */ /* 0x001ee80000300800 */
[----:B-1----:R-:W3:Y:S01]  /*13410*/  LDL R15, [R1+0x5fc] ;  /* 0x0005fc00010f7983 */ /* 0x002ee20000100800 */
[----:B------:R-:W-:-:S03]  /*13420*/  PRMT R22, RZ, 0x7610, R22 ;  /* 0x00007610ff167816 */ /* 0x000fc60000000016 */
[----:B------:R-:W-:Y:S04]  /*13430*/  STS.U16 [R27+0x100], R26 ;  /* 0x0001001a1b007388 */ /* 0x000fe80000000400 */
[----:B------:R0:W-:Y:S02]  /*13440*/  STS.U16 [R27+0x300], R21 ;  /* 0x000300151b007388 */ /* 0x0001e40000000400 */
[----:B0-----:R-:W-:Y:S02]  /*13450*/  PRMT R21, RZ, 0x7610, R21 ;  /* 0x00007610ff157816 */ /* 0x001fe40000000015 */
[----:B--2---:R0:W-:Y:S01]  /*13460*/  STL [R1+0x918], R29 ;  /* 0x0009181d01007387 */ /* 0x0041e20000100800 */
[----:B---3--:R-:W-:-:S05]  /*13470*/  IADD3 R14, P1, R15, R3, RZ ;  /* 0x000000030f0e7210 */ /* 0x008fca0007f3e0ff */
[--C-:B------:R-:W-:Y:S02]  /*13480*/  IMAD.X R15, R29, 0x1, R2.reuse, P1 ;  /* 0x000000011d0f7824 */ /* 0x100fe400008e0602 */
[----:B0-----:R-:W2:Y:S04]  /*13490*/  LDL.LU R29, [R1+0x49c] ;  /* 0x00049c00011d7983 */ /* 0x001ea80000300800 */
[----:B------:R0:W3:Y:S02]  /*134a0*/  @!P0 LDG.E.U16 R22, [R14.64] ;  /* 0x000000060e168981 */ /* 0x0000e4000c1e1500 */
[----:B0-----:R-:W-:Y:S02]  /*134b0*/  IADD3 R14, P1, R28, R3, RZ ;  /* 0x000000031c0e7210 */ /* 0x001fe40007f3e0ff */
[----:B------:R0:W-:Y:S03]  /*134c0*/  STL [R1+0x91c], R28 ;  /* 0x00091c1c01007387 */ /* 0x0001e60000100800 */
[----:B------:R-:W-:-:S05]  /*134d0*/  IMAD.X R15, R0, 0x1, R2, P1 ;  /* 0x00000001000f7824 */ /* 0x000fca00008e0602 */
[----:B------:R1:W2:Y:S04]  /*134e0*/  @!P0 LDG.E.U16 R21, [R14.64] ;  /* 0x000000060e158981 */ /* 0x0002a8000c1e1500 */
[----:B0-----:R-:W2:Y:S04]  /*134f0*/  LDL.LU R28, [R1+0x5f0] ;  /* 0x0005f000011c7983 */ /* 0x001ea80000300800 */
[----:B------:R0:W-:Y:S04]  /*13500*/  STL [R1+0x920], R0 ;  /* 0x0009200001007387 */ /* 0x0001e80000100800 */
[----:B0-----:R-:W2:Y:S04]  /*13510*/  LDL.LU R0, [R1+0x494] ;  /* 0x0004940001007983 */ /* 0x001ea80000300800 */
[----:B-1----:R-:W2:Y:S04]  /*13520*/  LDL R15, [R1+0x5f4] ;  /* 0x0005f400010f7983 */ /* 0x002ea80000100800 */
[----:B------:R0:W-:Y:S02]  /*13530*/  STS.U16 [R27+0x500], R20 ;  /* 0x000500141b007388 */ /* 0x0001e40000000400 */
[----:B0-----:R-:W-:-:S02]  /*13540*/  PRMT R20, RZ, 0x7610, R20 ;  /* 0x00007610ff147816 */ /* 0x001fc40000000014 */
[----:B--2---:R-:W-:-:S05]  /*13550*/  IADD3 R14, P1, R15, R3, RZ ;  /* 0x000000030f0e7210 */ /* 0x004fca0007f3e0ff */
[----:B------:R-:W-:-:S05]  /*13560*/  IMAD.X R15, R29, 0x1, R2, P1 ;  /* 0x000000011d0f7824 */ /* 0x000fca00008e0602 */
[----:B------:R-:W2:Y:S04]  /*13570*/  @!P0 LDG.E.U16 R20, [R14.64] ;  /* 0x000000060e148981 */ /* 0x000ea8000c1e1500 */
[----:B------:R0:W-:Y:S04]  /*13580*/  STS.U16 [R27+0x700], R19 ;  /* 0x000700131b007388 */ /* 0x0001e80000000400 */
[----:B0-----:R-:W3:Y:S04]  /*13590*/  LDL.LU R27, [R1+0xb88] ;  /* 0x000b8800011b7983 */ /* 0x001ee80000300800 */
[----:B------:R0:W-:Y:S04]  /*135a0*/  STL [R1+0x924], R29 ;  /* 0x0009241d01007387 */ /* 0x0001e80000100800 */
[----:B0-----:R-:W3:Y:S04]  /*135b0*/  LDL.LU R29, [R1+0x48c] ;  /* 0x00048c00011d7983 */ /* 0x001ee80000300800 */
[----:B--2---:R0:W-:Y:S04]  /*135c0*/  STL [R1+0xb84], R20 ;  /* 0x000b841401007387 */ /* 0x0041e80000100800 */
[----:B0-----:R-:W2:Y:S01]  /*135d0*/  LDL R20, [R1+0x650] ;  /* 0x0006500001147983 */ /* 0x001ea20000100800 */
[----:B------:R-:W-:-:S02]  /*135e0*/  IADD3 R14, P1, R28, R3, RZ ;  /* 0x000000031c0e7210 */ /* 0x000fc40007f3e0ff */
[----:B------:R-:W-:-:S03]  /*135f0*/  PRMT R19, RZ, 0x7610, R19 ;  /* 0x00007610ff137816 */ /* 0x000fc60000000013 */
[----:B------:R-:W-:-:S05]  /*13600*/  IMAD.X R15, R0, 0x1, R2, P1 ;  /* 0x00000001000f7824 */ /* 0x000fca00008e0602 */
[----:B------:R0:W3:Y:S04]  /*13610*/  @!P0 LDG.E.U16 R19, [R14.64] ;  /* 0x000000060e138981 */ /* 0x0000e8000c1e1500 */
[----:B--2---:R1:W-:Y:S04]  /*13620*/  STS.U16 [R20+0x900], R11 ;  /* 0x0009000b14007388 */ /* 0x0043e80000000400 */
[----:B-1----:R-:W2:Y:S04]  /*13630*/  LDL R11, [R1+0x5e4] ;  /* 0x0005e400010b7983 */ /* 0x002ea80000100800 */
[----:B------:R1:W-:Y:S04]  /*13640*/  STL [R1+0x928], R28 ;  /* 0x0009281c01007387 */ /* 0x0003e80000100800 */
[----:B-1----:R-:W2:Y:S04]  /*13650*/  LDL.LU R28, [R1+0x5e8] ;  /* 0x0005e800011c7983 */ /* 0x002ea80000300800 */
[----:B------:R1:W-:Y:S04]  /*13660*/  STL [R1+0x92c], R0 ;  /* 0x00092c0001007387 */ /* 0x0003e80000100800 */
[----:B-1----:R-:W2:Y:S04]  /*13670*/  LDL.LU R0, [R1+0x484] ;  /* 0x0004840001007983 */ /* 0x002ea80000300800 */
[----:B0-----:R-:W2:Y:S01]  /*13680*/  LDL R15, [R1+0x5ec] ;  /* 0x0005ec00010f7983 */ /* 0x001ea20000100800 */
[----:B------:R-:W-:-:S03]  /*13690*/  PRMT R18, RZ, 0x7610, R18 ;  /* 0x00007610ff127816 */ /* 0x000fc60000000012 */
[----:B---3--:R0:W-:Y:S04]  /*136a0*/  STL [R1+0x930], R29 ;  /* 0x0009301d01007387 */ /* 0x0081e80000100800 */
[----:B------:R-:W-:Y:S01]  /*136b0*/  STS.U16 [R20+0xb00], R17 ;  /* 0x000b001114007388 */ /* 0x000fe20000000400 */
[----:B--2---:R-:W-:-:S05]  /*136c0*/  IADD3 R14, P1, R15, R3, RZ ;  /* 0x000000030f0e7210 */ /* 0x004fca0007f3e0ff */
[----:B------:R-:W-:Y:S02]  /*136d0*/  IMAD.X R15, R29, 0x1, R2, P1 ;  /* 0x000000011d0f7824 */ /* 0x000fe400008e0602 */
[----:B0-----:R-:W2:Y:S04]  /*136e0*/  LDL.LU R29, [R1+0x47c] ;  /* 0x00047c00011d7983 */ /* 0x001ea80000300800 */
[----:B------:R0:W3:Y:S04]  /*136f0*/  @!P0 LDG.E.U16 R18, [R14.64] ;  /* 0x000000060e128981 */ /* 0x0000e8000c1e1500 */
[----:B------:R1:W-:Y:S01]  /*13700*/  STL [R1+0x934], R28 ;  /* 0x0009341c01007387 */ /* 0x0003e20000100800 */
[----:B0-----:R-:W-:-:S03]  /*13710*/  IADD3 R14, P1, R28, R3, RZ ;  /* 0x000000031c0e7210 */ /* 0x001fc60007f3e0ff */
[----:B-1----:R-:W3:Y:S02]  /*13720*/  LDL.LU R28, [R1+0x5e0] ;  /* 0x0005e000011c7983 */ /* 0x002ee40000300800 */
[----:B------:R-:W-:Y:S02]  /*13730*/  IMAD.X R15, R0, 0x1, R2, P1 ;  /* 0x00000001000f7824 */ /* 0x000fe400008e0602 */
[----:B------:R0:W-:Y:S04]  /*13740*/  STL [R1+0x938], R0 ;  /* 0x0009380001007387 */ /* 0x0001e80000100800 */
[----:B0-----:R-:W4:Y:S04]  /*13750*/  LDL.LU R0, [R1+0x474] ;  /* 0x0004740001007983 */ /* 0x001f280000300800 */
[----:B------:R0:W-:Y:S02]  /*13760*/  STS.U16 [R20+0xd00], R9 ;  /* 0x000d000914007388 */ /* 0x0001e40000000400 */
[----:B0-----:R-:W-:-:S06]  /*13770*/  PRMT R9, RZ, 0x7610, R9 ;  /* 0x00007610ff097816 */ /* 0x001fcc0000000009 */
[----:B------:R0:W4:Y:S01]  /*13780*/  @!P0 LDG.E.U16 R9, [R14.64] ;  /* 0x000000060e098981 */ /* 0x000122000c1e1500 */
[----:B------:R-:W-:Y:S02]  /*13790*/  PRMT R17, RZ, 0x7610, R17 ;  /* 0x00007610ff117816 */ /* 0x000fe40000000011 */
[----:B0-----:R-:W-:Y:S01]  /*137a0*/  IADD3 R14, P1, R11, R3, RZ ;  /* 0x000000030b0e7210 */ /* 0x001fe20007f3e0ff */
[----:B------:R-:W-:Y:S04]  /*137b0*/  STS.U16 [R20+0xf00], R8 ;  /* 0x000f000814007388 */ /* 0x000fe80000000400 */
[----:B------:R0:W-:Y:S04]  /*137c0*/  STS.U16 [R20+0x1100], R7 ;  /* 0x0011000714007388 */ /* 0x0001e80000000400 */
[----:B------:R-:W4:Y:S01]  /*137d0*/  LDL R11, [R1+0x5d4] ;  /* 0x0005d400010b7983 */ /* 0x000f220000100800 */
[----:B0-----:R-:W-:Y:S01]  /*137e0*/  PRMT R7, RZ, 0x7610, R7 ;  /* 0x00007610ff077816 */ /* 0x001fe20000000007 */
[----:B--2---:R-:W-:-:S05]  /*137f0*/  IMAD.X R15, R29, 0x1, R2, P1 ;  /* 0x000000011d0f7824 */ /* 0x004fca00008e0602 */
[----:B------:R3:W2:Y:S04]  /*13800*/  @!P0 LDG.E.U16 R17, [R14.64] ;  /* 0x000000060e118981 */ /* 0x0006a8000c1e1500 */
[----:B------:R0:W-:Y:S01]  /*13810*/  STL [R1+0x93c], R29 ;  /* 0x00093c1d01007387 */ /* 0x0001e20000100800 */
[----:B---3--:R-:W-:-:S03]  /*13820*/  IADD3 R14, P1, R28, R3, RZ ;  /* 0x000000031c0e7210 */ /* 0x008fc60007f3e0ff */
[----:B0-----:R-:W3:Y:S04]  /*13830*/  LDL.LU R29, [R1+0x46c] ;  /* 0x00046c00011d7983 */ /* 0x001ee80000300800 */
[----:B------:R0:W-:Y:S01]  /*13840*/  STL [R1+0x940], R28 ;  /* 0x0009401c01007387 */ /* 0x0001e20000100800 */
[----:B----4-:R-:W-:-:S03]  /*13850*/  IMAD.X R15, R0, 0x1, R2, P1 ;  /* 0x00000001000f7824 */ /* 0x010fc600008e0602 */
[----:B0-----:R-:W4:Y:S04]  /*13860*/  LDL.LU R28, [R1+0x5d8] ;  /* 0x0005d800011c7983 */ /* 0x001f280000300800 */
[----:B------:R0:W-:Y:S04]  /*13870*/  STL [R1+0x944], R0 ;  /* 0x0009440001007387 */ /* 0x0001e80000100800 */
[----:B------:R1:W2:Y:S04]  /*13880*/  @!P0 LDG.E.U16 R7, [R14.64] ;  /* 0x000000060e078981 */ /* 0x0002a8000c1e1500 */
[----:B0-----:R-:W2:Y:S04]  /*13890*/  LDL.LU R0, [R1+0x464] ;  /* 0x0004640001007983 */ /* 0x001ea80000300800 */
[----:B-1----:R-:W2:Y:S04]  /*138a0*/  LDL R15, [R1+0x5dc] ;  /* 0x0005dc00010f7983 */ /* 0x002ea80000100800 */
[----:B------:R0:W-:Y:S02]  /*138b0*/  STS.U16 [R20+0x1300], R6 ;  /* 0x0013000614007388 */ /* 0x0001e40000000400 */
[----:B0-----:R-:W-:-:S02]  /*138c0*/  PRMT R6, RZ, 0x7610, R6 ;  /* 0x00007610ff067816 */ /* 0x001fc40000000006 */
[----:B---3--:R0:W-:Y:S01]  /*138d0*/  STL [R1+0x948], R29 ;  /* 0x0009481d01007387 */ /* 0x0081e20000100800 */
[----:B--2---:R-:W-:-:S05]  /*138e0*/  IADD3 R14, P1, R15, R3, RZ ;  /* 0x000000030f0e7210 */ /* 0x004fca0007f3e0ff */
[----:B------:R-:W-:Y:S02]  /*138f0*/  IMAD.X R15, R29, 0x1, R2, P1 ;  /* 0x000000011d0f7824 */ /* 0x000fe400008e0602 */
[----:B0-----:R-:W2:Y:S04]  /*13900*/  LDL.LU R29, [R1+0x45c] ;  /* 0x00045c00011d7983 */ /* 0x001ea80000300800 */
[----:B------:R0:W3:Y:S04]  /*13910*/  @!P0 LDG.E.U16 R6, [R14.64] ;  /* 0x000000060e068981 */ /* 0x0000e8000c1e1500 */
[----:B----4-:R1:W-:Y:S01]  /*13920*/  STL [R1+0x94c], R28 ;  /* 0x00094c1c01007387 */ /* 0x0103e20000100800 */
[----:B0-----:R-:W-:-:S03]  /*13930*/  IADD3 R14, P1, R28, R3, RZ ;  /* 0x000000031c0e7210 */ /* 0x001fc60007f3e0ff */
[----:B-1----:R-:W4:Y:S02]  /*13940*/  LDL.LU R28, [R1+0x5d0] ;  /* 0x0005d000011c7983 */ /* 0x002f240000300800 */
[----:B------:R-:W-:Y:S02]  /*13950*/  IMAD.X R15, R0, 0x1, R2, P1 ;  /* 0x00000001000f7824 */ /* 0x000fe400008e0602 */
[----:B------:R0:W-:Y:S04]  /*13960*/  STL [R1+0x950], R0 ;  /* 0x0009500001007387 */ /* 0x0001e80000100800 */
[----:B0-----:R-:W3:Y:S04]  /*13970*/  LDL.LU R0, [R1+0x454] ;  /* 0x0004540001007983 */ /* 0x001ee80000300800 */
[----:B------:R0:W-:Y:S02]  /*13980*/  STS.U16 [R20+0x1500], R5 ;  /* 0x0015000514007388 */ /* 0x0001e40000000400 */
[----:B0-----:R-:W-:-:S02]  /*13990*/  PRMT R5, RZ, 0x7610, R5 ;  /* 0x00007610ff057816 */ /* 0x001fc40000000005 */
[----:B------:R0:W-:Y:S04]  /*139a0*/  STS.U16 [R20+0x1700], R4 ;  /* 0x0017000414007388 */ /* 0x0001e80000000400 */
[----:B------:R1:W3:Y:S01]  /*139b0*/  @!P0 LDG.E.U16 R5, [R14.64] ;  /* 0x000000060e058981 */ /* 0x0002e2000c1e1500 */
[----:B0-----:R-:W-:Y:S02]  /*139c0*/  PRMT R4, RZ, 0x7610, R4 ;  /* 0x00007610ff047816 */ /* 0x001fe40000000004 */
[-C--:B-1----:R-:W-:Y:S01]  /*139d0*/  IADD3 R14, P1, R11, R3.reuse, RZ ;  /* 0x000000030b0e7210 */ /* 0x082fe20007f3e0ff */
[----:B------:R-:W-:Y:S04]  /*139e0*/  STS.U16 [R20+0x1900], R10 ;  /* 0x0019000a14007388 */ /* 0x000fe80000000400 */
[----:B--2---:R-:W-:Y:S01]  /*139f0*/  IMAD.X R15, R29, 0x1, R2, P1 ;  /* 0x000000011d0f7824 */ /* 0x004fe200008e0602 */
[----:B------:R0:W-:Y:S04]  /*13a00*/  STL [R1+0x954], R29 ;  /* 0x0009541d01007387 */ /* 0x0001e80000100800 */
[----:B------:R1:W2:Y:S04]  /*13a10*/  @!P0 LDG.E.U16 R4, [R14.64] ;  /* 0x000000060e048981 */ /* 0x0002a8000c1e1500 */
[----:B0-----:R-:W2:Y:S04]  /*13a20*/  LDL.LU R29, [R1+0x44c] ;  /* 0x00044c00011d7983 */ /* 0x001ea80000300800 */
[----:B-1----:R-:W2:Y:S01]  /*13a30*/  LDL R15, [R1+0x5cc] ;  /* 0x0005cc00010f7983 */ /* 0x002ea20000100800 */
[----:B----4-:R-:W-:-:S03]  /*13a40*/  IADD3 R10, P1, R28, R3, RZ ;  /* 0x000000031c0a7210 */ /* 0x010fc60007f3e0ff */
[----:B------:R0:W-:Y:S04]  /*13a50*/  STL [R1+0x958], R28 ;  /* 0x0009581c01007387 */ /* 0x0001e80000100800 */
[----:B0-----:R-:W4:Y:S01]  /*13a60*/  LDL.LU R28, [R1+0x5c8] ;  /* 0x0005c800011c7983 */ /* 0x001f220000300800 */
[----:B---3--:R-:W-:-:S03]  /*13a70*/  IMAD.X R11, R0, 0x1, R2, P1 ;  /* 0x00000001000b7824 */ /* 0x008fc600008e0602 */
[----:B------:R0:W-:Y:S04]  /*13a80*/  STL [R1+0x95c], R0 ;  /* 0x00095c0001007387 */ /* 0x0001e80000100800 */
[----:B0-----:R-:W3:Y:S01]  /*13a90*/  LDL.LU R0, [R1+0x444] ;  /* 0x0004440001007983 */ /* 0x001ee20000300800 */
[----:B------:R-:W-:-:S06]  /*13aa0*/  PRMT R8, RZ, 0x7610, R8 ;  /* 0x00007610ff087816 */ /* 0x000fcc0000000008 */
[----:B------:R0:W3:Y:S02]  /*13ab0*/  @!P0 LDG.E.U16 R8, [R10.64] ;  /* 0x000000060a088981 */ /* 0x0000e4000c1e1500 */
[----:B0-----:R-:W-:Y:S02]  /*13ac0*/  PRMT R10, RZ, 0x7610, R10 ;  /* 0x00007610ff0a7816 */ /* 0x001fe4000000000a */
[----:B------:R-:W-:Y:S02]  /*13ad0*/  PRMT R11, RZ, 0x7610, R11 ;  /* 0x00007610ff0b7816 */ /* 0x000fe4000000000b */
[----:B--2---:R-:W-:-:S05]  /*13ae0*/  IADD3 R14, P1, R15, R3, RZ ;  /* 0x000000030f0e7210 */ /* 0x004fca0007f3e0ff */
[----:B------:R-:W-:-:S05]  /*13af0*/  IMAD.X R15, R29, 0x1, R2, P1 ;  /* 0x000000011d0f7824 */ /* 0x000fca00008e0602 */
[----:B------:R4:W2:Y:S04]  /*13b00*/  @!P0 LDG.E.U16 R10, [R14.64] ;  /* 0x000000060e0a8981 */ /* 0x0008a8000c1e1500 */
[----:B------:R0:W-:Y:S01]  /*13b10*/  STL [R1+0x960], R29 ;  /* 0x0009601d01007387 */ /* 0x0001e20000100800 */
[----:B----4-:R-:W-:-:S03]  /*13b20*/  IADD3 R14, P1, R28, R3, RZ ;  /* 0x000000031c0e7210 */ /* 0x010fc60007f3e0ff */
[----:B0-----:R-:W4:Y:S02]  /*13b30*/  LDL.LU R29, [R1+0x43c] ;  /* 0x00043c00011d7983 */ /* 0x001f240000300800 */
[----:B---3--:R-:W-:Y:S02]  /*13b40*/  IMAD.X R15, R0, 0x1, R2, P1 ;  /* 0x00000001000f7824 */ /* 0x008fe400008e0602 */
[----:B------:R0:W-:Y:S04]  /*13b50*/  STL [R1+0x964], R28 ;  /* 0x0009641c01007387 */ /* 0x0001e80000100800 */
[----:B------:R1:W3:Y:S04]  /*13b60*/  @!P0 LDG.E.U16 R11, [R14.64] ;  /* 0x000000060e0b8981 */ /* 0x0002e8000c1e1500 */
[----:B0-----:R-:W2:Y:S04]  /*13b70*/  LDL.LU R28, [R1+0x5c0] ;  /* 0x0005c000011c7983 */ /* 0x001ea80000300800 */
[----:B------:R0:W-:Y:S04]  /*13b80*/  STL [R1+0x968], R0 ;  /* 0x0009680001007387 */ /* 0x0001e80000100800 */
[----:B0-----:R-:W2:Y:S04]  /*13b90*/  LDL.LU R0, [R1+0x434] ;  /* 0x0004340001007983 */ /* 0x001ea80000300800 */
[----:B-1----:R-:W2:Y:S04]  /*13ba0*/  LDL R15, [R1+0x5c4] ;  /* 0x0005c400010f7983 */ /* 0x002ea80000100800 */
[----:B------:R-:W-:Y:S04]  /*13bb0*/  STS.U16 [R20+0x1b00], R16 ;  /* 0x001b001014007388 */ /* 0x000fe80000000400 */
[----:B------:R-:W-:Y:S04]  /*13bc0*/  STS.U16 [R20+0x1d00], R13 ;  /* 0x001d000d14007388 */ /* 0x000fe80000000400 */
[----:B------:R0:W-:Y:S02]  /*13bd0*/  STS.U16 [R20+0x1f00], R12 ;  /* 0x001f000c14007388 */ /* 0x0001e40000000400 */
[----:B0-----:R-:W-:-:S02]  /*13be0*/  PRMT R12, RZ, 0x7610, R12 ;  /* 0x00007610ff0c7816 */ /* 0x001fc4000000000c */
[----:B------:R-:W-:Y:S01]  /*13bf0*/  PRMT R13, RZ, 0x7610, R13 ;  /* 0x00007610ff0d7816 */ /* 0x000fe2000000000d */
[----:B----4-:R0:W-:Y:S01]  /*13c00*/  STL [R1+0x96c], R29 ;  /* 0x00096c1d01007387 */ /* 0x0101e20000100800 */
[----:B--2---:R-:W-:-:S05]  /*13c10*/  IADD3 R14, P1, R15, R3, RZ ;  /* 0x000000030f0e7210 */ /* 0x004fca0007f3e0ff */
[--C-:B------:R-:W-:Y:S02]  /*13c20*/  IMAD.X R15, R29, 0x1, R2.reuse, P1 ;  /* 0x000000011d0f7824 */ /* 0x100fe400008e0602 */
[----:B0-----:R-:W2:Y:S04]  /*13c30*/  LDL.LU R29, [R1+0x42c] ;  /* 0x00042c00011d7983 */ /* 0x001ea80000300800 */
[----:B------:R0:W4:Y:S02]  /*13c40*/  @!P0 LDG.E.U16 R12, [R14.64] ;  /* 0x000000060e0c8981 */ /* 0x000124000c1e1500 */
[----:B0-----:R-:W-:Y:S02]  /*13c50*/  IADD3 R14, P1, R28, R3, RZ ;  /* 0x000000031c0e7210 */ /* 0x001fe40007f3e0ff */
[----:B------:R0:W-:Y:S03]  /*13c60*/  STL [R1+0x970], R28 ;  /* 0x0009701c01007387 */ /* 0x0001e60000100800 */
[----:B------:R-:W-:-:S05]  /*13c70*/  IMAD.X R15, R0, 0x1, R2, P1 ;  /* 0x00000001000f7824 */ /* 0x000fca00008e0602 */
[----:B------:R1:W3:Y:S04]  /*13c80*/  @!P0 LDG.E.U16 R13, [R14.64] ;  /* 0x000000060e0d8981 */ /* 0x0002e8000c1e1500 */
[----:B0-----:R-:W3:Y:S04]  /*13c90*/  LDL.LU R28, [R1+0x5b8] ;  /* 0x0005b800011c7983 */ /* 0x001ee80000300800 */
[----:B------:R0:W-:Y:S04]  /*13ca0*/  STL [R1+0x974], R0 ;  /* 0x0009740001007387 */ /* 0x0001e80000100800 */
[----:B0-----:R-:W3:Y:S04]  /*13cb0*/  LDL.LU R0, [R1+0x424] ;  /* 0x0004240001007983 */ /* 0x001ee80000300800 */
[----:B-1----:R-:W3:Y:S01]  /*13cc0*/  LDL R15, [R1+0x5bc] ;  /* 0x0005bc00010f7983 */ /* 0x002ee20000100800 */
        /* <DEDUP_REMOVED lines=14> */
[----:B-1----:R-:W2:Y:S01]  /*13db0*/  LDL R15, [R1+0x5b4] ;  /* 0x0005b400010f7983 */ /* 0x002ea20000100800 */
[----:B------:R-:W-:-:S02]  /*13dc0*/  PRMT R26, RZ, 0x7610, R26 ;  /* 0x00007610ff1a7816 */ /* 0x000fc4000000001a */
[----:B--2---:R-:W-:-:S05]  /*13dd0*/  IADD3 R14, P1, R15, R3, RZ ;  /* 0x000000030f0e7210 */ /* 0x004fca0007f3e0ff */
[----:B------:R-:W-:-:S05]  /*13de0*/  IMAD.X R15, R29, 0x1, R2, P1 ;  /* 0x000000011d0f7824 */ /* 0x000fca00008e0602 */
[----:B------:R0:W2:Y:S04]  /*13df0*/  @!P0 LDG.E.U16 R26, [R14.64] ;  /* 0x000000060e1a8981 */ /* 0x0000a8000c1e1500 */
[----:B------:R-:W-:Y:S04]  /*13e00*/  STS.U16 [R20+0x2100], R24 ;  /* 0x0021001814007388 */ /* 0x000fe80000000400 */
[----:B------:R-:W-:Y:S01]  /*13e10*/  STS.U16 [R20+0x2300], R23 ;  /* 0x0023001714007388 */ /* 0x000fe20000000400 */
[----:B0-----:R-:W-:-:S03]  /*13e20*/  IADD3 R14, P1, R28, R3, RZ ;  /* 0x000000031c0e7210 */ /* 0x001fc60007f3e0ff */
[----:B------:R0:W-:Y:S04]  /*13e30*/  STS.U16 [R20+0x2500], R25 ;  /* 0x0025001914007388 */ /* 0x0001e80000000400 */
[----:B------:R1:W-:Y:S01]  /*13e40*/  STS.U16 [R20+0x2700], R22 ;  /* 0x0027001614007388 */ /* 0x0003e20000000400 */
[----:B------:R-:W-:Y:S01]  /*13e50*/  IMAD.X R15, R0, 0x1, R2, P1 ;  /* 0x00000001000f7824 */ /* 0x000fe200008e0602 */
[----:B0-----:R-:W-:Y:S02]  /*13e60*/  PRMT R25, RZ, 0x7610, R25 ;  /* 0x00007610ff197816 */ /* 0x001fe40000000019 */
[----:B-1----:R-:W3:Y:S04]  /*13e70*/  LDL.LU R20, [R1+0xb84] ;  /* 0x000b840001147983 */ /* 0x002ee80000300800 */
[----:B------:R0:W-:Y:S04]  /*13e80*/  STL [R1+0x984], R29 ;  /* 0x0009841d01007387 */ /* 0x0001e80000100800 */
[----:B------:R1:W3:Y:S04]  /*13e90*/  @!P0 LDG.E.U16 R25, [R14.64] ;  /* 0x000000060e198981 */ /* 0x0002e8000c1e1500 */
[----:B0-----:R-:W3:Y:S04]  /*13ea0*/  LDL.LU R29, [R1+0x40c] ;  /* 0x00040c00011d7983 */ /* 0x001ee80000300800 */
[----:B--2---:R0:W-:Y:S04]  /*13eb0*/  STL [R1+0xb80], R26 ;  /* 0x000b801a01007387 */ /* 0x0041e80000100800 */
[----:B0-----:R-:W2:Y:S04]  /*13ec0*/  LDL R26, [R1+0x650] ;  /* 0x00065000011a7983 */ /* 0x001ea80000100800 */
[----:B------:R0:W-:Y:S04]  /*13ed0*/  STL [R1+0x988], R28 ;  /* 0x0009881c01007387 */ /* 0x0001e80000100800 */
[----:B0-----:R-:W4:Y:S04]  /*13ee0*/  LDL.LU R28, [R1+0x5a8] ;  /* 0x0005a800011c7983 */ /* 0x001f280000300800 */
[----:B------:R0:W-:Y:S04]  /*13ef0*/  STL [R1+0x98c], R0 ;  /* 0x00098c0001007387 */ /* 0x0001e80000100800 */
[----:B0-----:R-:W4:Y:S04]  /*13f00*/  LDL.LU R0, [R1+0x404] ;  /* 0x0004040001007983 */ /* 0x001f280000300800 */
[----:B-1----:R-:W4:Y:S01]  /*13f10*/  LDL R15, [R1+0x5ac] ;  /* 0x0005ac00010f7983 */ /* 0x002f220000100800 */
[----:B------:R-:W-:-:S03]  /*13f20*/  PRMT R24, RZ, 0x7610, R24 ;  /* 0x00007610ff187816 */ /* 0x000fc60000000018 */
[----:B---3--:R-:W-:Y:S04]  /*13f30*/  STL [R1+0x990], R29 ;  /* 0x0009901d01007387 */ /* 0x008fe80000100800 */
[----:B--2---:R0:W-:Y:S02]  /*13f40*/  STS.U16 [R26+0x2900], R21 ;  /* 0x002900151a007388 */ /* 0x0041e40000000400 */
[----:B0-----:R-:W-:Y:S02]  /*13f50*/  PRMT R21, RZ, 0x7610, R21 ;  /* 0x00007610ff157816 */ /* 0x001fe40000000015 */
[----:B----4-:R-:W-:-:S05]  /*13f60*/  IADD3 R14, P1, R15, R3, RZ ;  /* 0x000000030f0e7210 */ /* 0x010fca0007f3e0ff */
[--C-:B------:R-:W-:Y:S02]  /*13f70*/  IMAD.X R15, R29, 0x1, R2.reuse, P1 ;  /* 0x000000011d0f7824 */ /* 0x100fe400008e0602 */
[----:B------:R-:W2:Y:S04]  /*13f80*/  LDL.LU R29, [R1+0x3fc] ;  /* 0x0003fc00011d7983 */ /* 0x000ea80000300800 */
[----:B------:R0:W3:Y:S02]  /*13f90*/  @!P0 LDG.E.U16 R24, [R14.64] ;  /* 0x000000060e188981 */ /* 0x0000e4000c1e1500 */
[----:B0-----:R-:W-:Y:S02]  /*13fa0*/  IADD3 R14, P1, R28, R3, RZ ;  /* 0x000000031c0e7210 */ /* 0x001fe40007f3e0ff */
[----:B------:R0:W-:Y:S03]  /*13fb0*/  STL [R1+0x994], R28 ;  /* 0x0009941c01007387 */ /* 0x0001e60000100800 */
[----:B------:R-:W-:-:S05]  /*13fc0*/  IMAD.X R15, R0, 0x1, R2, P1 ;  /* 0x00000001000f7824 */ /* 0x000fca00008e0602 */
[----:B------:R1:W4:Y:S04]  /*13fd0*/  @!P0 LDG.E.U16 R21, [R14.64] ;  /* 0x000000060e158981 */ /* 0x000328000c1e1500 */
[----:B0-----:R-:W3:Y:S04]  /*13fe0*/  LDL.LU R28, [R1+0x5a0] ;  /* 0x0005a000011c7983 */ /* 0x001ee80000300800 */
[----:B------:R0:W-:Y:S04]  /*13ff0*/  STL [R1+0x998], R0 ;  /* 0x0009980001007387 */ /* 0x0001e80000100800 */
[----:B0-----:R-:W3:Y:S04]  /*14000*/  LDL.LU R0, [R1+0x3f4] ;  /* 0x0003f40001007983 */ /* 0x001ee80000300800 */
[----:B-1----:R-:W3:Y:S04]  /*14010*/  LDL R15, [R1+0x5a4] ;  /* 0x0005a400010f7983 */ /* 0x002ee80000100800 */
[----:B------:R-:W-:Y:S04]  /*14020*/  STS.U16 [R26+0x2b00], R20 ;  /* 0x002b00141a007388 */ /* 0x000fe80000000400 */
[----:B------:R-:W-:Y:S04]  /*14030*/  STS.U16 [R26+0x2d00], R19 ;  /* 0x002d00131a007388 */ /* 0x000fe80000000400 */
[----:B------:R-:W-:Y:S04]  /*14040*/  STS.U16 [R26+0x2f00], R18 ;  /* 0x002f00121a007388 */ /* 0x000fe80000000400 */
[----:B------:R-:W-:Y:S01]  /*14050*/  STS.U16 [R26+0x3100], R9 ;  /* 0x003100091a007388 */ /* 0x000fe20000000400 */
[----:B------:R-:W-:-:S03]  /*14060*/  PRMT R23, RZ, 0x7610, R23 ;  /* 0x00007610ff177816 */ /* 0x000fc60000000017 */
[----:B--2---:R0:W-:Y:S01]  /*14070*/  STL [R1+0x99c], R29 ;  /* 0x00099c1d01007387 */ /* 0x0041e20000100800 */
[----:B---3--:R-:W-:-:S05]  /*14080*/  IADD3 R14, P1, R15, R3, RZ ;  /* 0x000000030f0e7210 */ /* 0x008fca0007f3e0ff */
[----:B------:R-:W-:Y:S02]  /*14090*/  IMAD.X R15, R29, 0x1, R2, P1 ;  /* 0x000000011d0f7824 */ /* 0x000fe400008e0602 */
[----:B0-----:R-:W2:Y:S04]  /*140a0*/  LDL.LU R29, [R1+0x3ec] ;  /* 0x0003ec00011d7983 */ /* 0x001ea80000300800 */
[----:B------:R-:W3:Y:S04]  /*140b0*/  LDL R9, [R1+0x59c] ;  /* 0x00059c0001097983 */ /* 0x000ee80000100800 */
[----:B------:R0:W2:Y:S04]  /*140c0*/  @!P0 LDG.E.U16 R23, [R14.64] ;  /* 0x000000060e178981 */ /* 0x0000a8000c1e1500 */
[----:B------:R1:W-:Y:S01]  /*140d0*/  STL [R1+0x9a0], R28 ;  /* 0x0009a01c01007387 */ /* 0x0003e20000100800 */
[----:B0-----:R-:W-:-:S03]  /*140e0*/  IADD3 R14, P1, R28, R3, RZ ;  /* 0x000000031c0e7210 */ /* 0x001fc60007f3e0ff */
[----:B-1----:R-:W4:Y:S02]  /*140f0*/  LDL.LU R28, [R1+0x598] ;  /* 0x00059800011c7983 */ /* 0x002f240000300800 */
[----:B------:R-:W-:Y:S02]  /*14100*/  IMAD.X R15, R0, 0x1, R2, P1 ;  /* 0x00000001000f7824 */ /* 0x000fe400008e0602 */
[----:B------:R0:W-:Y:S04]  /*14110*/  STL [R1+0x9a4], R0 ;  /* 0x0009a40001007387 */ /* 0x0001e80000100800 */
[----:B0-----:R-:W4:Y:S01]  /*14120*/  LDL.LU R0, [R1+0x3e4] ;  /* 0x0003e40001007983 */ /* 0x001f220000300800 */
[----:B------:R-:W-:-:S06]  /*14130*/  PRMT R22, RZ, 0x7610, R22 ;  /* 0x00007610ff167816 */ /* 0x000fcc0000000016 */
[----:B------:R3:W4:Y:S01]  /*14140*/  @!P0 LDG.E.U16 R22, [R14.64] ;  /* 0x000000060e168981 */ /* 0x000722000c1e1500 */
[----:B------:R-:W-:-:S03]  /*14150*/  PRMT R20, RZ, 0x7610, R20 ;  /* 0x00007610ff147816 */ /* 0x000fc60000000014 */
[----:B------:R-:W-:Y:S04]  /*14160*/  STS.U16 [R26+0x3300], R17 ;  /* 0x003300111a007388 */ /* 0x000fe80000000400 */
[----:B------:R0:W-:Y:S02]  /*14170*/  STS.U16 [R26+0x3500], R7 ;  /* 0x003500071a007388 */ /* 0x0001e40000000400 */
[----:B0-----:R-:W-:Y:S02]  /*14180*/  PRMT R7, RZ, 0x7610, R7 ;  /* 0x00007610ff077816 */ /* 0x001fe40000000007 */
[----:B---3--:R-:W-:Y:S02]  /*14190*/  IADD3 R14, P1, R9, R3, RZ ;  /* 0x00000003090e7210 */ /* 0x008fe40007f3e0ff */
[----:B------:R-:W3:Y:S03]  /*141a0*/  LDL R9, [R1+0x58c] ;  /* 0x00058c0001097983 */ /* 0x000ee60000100800 */
[----:B--2---:R-:W-:-:S05]  /*141b0*/  IMAD.X R15, R29, 0x1, R2, P1 ;  /* 0x000000011d0f7824 */ /* 0x004fca00008e0602 */
[----:B------:R4:W2:Y:S04]  /*141c0*/  @!P0 LDG.E.U16 R20, [R14.64] ;  /* 0x000000060e148981 */ /* 0x0008a8000c1e1500 */
[----:B------:R0:W-:Y:S01]  /*141d0*/  STL [R1+0x9a8], R29 ;  /* 0x0009a81d01007387 */ /* 0x0001e20000100800 */
[----:B----4-:R-:W-:-:S03]  /*141e0*/  IADD3 R14, P1, R28, R3, RZ ;  /* 0x000000031c0e7210 */ /* 0x010fc60007f3e0ff */
[----:B0-----:R-:W4:Y:S04]  /*141f0*/  LDL.LU R29, [R1+0x3dc] ;  /* 0x0003dc00011d7983 */ /* 0x001f280000300800 */
[----:B------:R0:W-:Y:S01]  /*14200*/  STL [R1+0x9ac], R28 ;  /* 0x0009ac1c01007387 */ /* 0x0001e20000100800 */
[----:B------:R-:W-:-:S05]  /*14210*/  IMAD.X R15, R0, 0x1, R2, P1 ;  /* 0x00000001000f7824 */ /* 0x000fca00008e0602 */
[----:B------:R1:W2:Y:S04]  /*14220*/  @!P0 LDG.E.U16 R7, [R14.64] ;  /* 0x000000060e078981 */ /* 0x0002a8000c1e1500 */
[----:B0-----:R-:W2:Y:S04]  /*14230*/  LDL.LU R28, [R1+0x590] ;  /* 0x00059000011c7983 */ /* 0x001ea80000300800 */
[----:B------:R0:W-:Y:S04]  /*14240*/  STL [R1+0x9b0], R0 ;  /* 0x0009b00001007387 */ /* 0x0001e80000100800 */
[----:B0-----:R-:W2:Y:S04]  /*14250*/  LDL.LU R0, [R1+0x3d4] ;  /* 0x0003d40001007983 */ /* 0x001ea80000300800 */
[----:B-1----:R-:W2:Y:S01]  /*14260*/  LDL R15, [R1+0x594] ;  /* 0x00059400010f7983 */ /* 0x002ea20000100800 */
[----:B------:R-:W-:-:S03]  /*14270*/  PRMT R18, RZ, 0x7610, R18 ;  /* 0x00007610ff127816 */ /* 0x000fc60000000012 */
[----:B----4-:R0:W-:Y:S01]  /*14280*/  STL [R1+0x9b4], R29 ;  /* 0x0009b41d01007387 */ /* 0x0101e20000100800 */
[----:B--2---:R-:W-:-:S05]  /*14290*/  IADD3 R14, P1, R15, R3, RZ ;  /* 0x000000030f0e7210 */ /* 0x004fca0007f3e0ff */
[----:B------:R-:W-:Y:S02]  /*142a0*/  IMAD.X R15, R29, 0x1, R2, P1 ;  /* 0x000000011d0f7824 */ /* 0x000fe400008e0602 */
[----:B0-----:R-:W2:Y:S04]  /*142b0*/  LDL.LU R29, [R1+0x3cc] ;  /* 0x0003cc00011d7983 */ /* 0x001ea80000300800 */
[----:B------:R0:W4:Y:S04]  /*142c0*/  @!P0 LDG.E.U16 R18, [R14.64] ;  /* 0x000000060e128981 */ /* 0x000128000c1e1500 */
[----:B------:R1:W-:Y:S01]  /*142d0*/  STL [R1+0x9b8], R28 ;  /* 0x0009b81c01007387 */ /* 0x0003e20000100800 */
[----:B0-----:R-:W-:-:S03]  /*142e0*/  IADD3 R14, P1, R28, R3, RZ ;  /* 0x000000031c0e7210 */ /* 0x001fc60007f3e0ff */
[----:B-1----:R-:W4:Y:S02]  /*142f0*/  LDL.LU R28, [R1+0x588] ;  /* 0x00058800011c7983 */ /* 0x002f240000300800 */
[----:B------:R-:W-:Y:S02]  /*14300*/  IMAD.X R15, R0, 0x1, R2, P1 ;  /* 0x00000001000f7824 */ /* 0x000fe400008e0602 */
[----:B------:R0:W-:Y:S04]  /*14310*/  STL [R1+0x9bc], R0 ;  /* 0x0009bc0001007387 */ /* 0x0001e80000100800 */
[----:B0-----:R-:W4:Y:S04]  /*14320*/  LDL.LU R0, [R1+0x3c4] ;  /* 0x0003c40001007983 */ /* 0x001f280000300800 */
[----:B------:R-:W-:Y:S04]  /*14330*/  STS.U16 [R26+0x3700], R6 ;  /* 0x003700061a007388 */ /* 0x000fe80000000400 */
[----:B------:R0:W-:Y:S02]  /*14340*/  STS.U16 [R26+0x3900], R5 ;  /* 0x003900051a007388 */ /* 0x0001e40000000400 */
[----:B0-----:R-:W-:-:S02]  /*14350*/  PRMT R5, RZ, 0x7610, R5 ;  /* 0x00007610ff057816 */ /* 0x001fc40000000005 */
[----:B------:R0:W-:Y:S04]  /*14360*/  STS.U16 [R26+0x3b00], R4 ;  /* 0x003b00041a007388 */ /* 0x0001e80000000400 */
[----:B------:R3:W4:Y:S01]  /*14370*/  @!P0 LDG.E.U16 R5, [R14.64] ;  /* 0x000000060e058981 */ /* 0x000722000c1e1500 */
[----:B0-----:R-:W-:Y:S02]  /*14380*/  PRMT R4, RZ, 0x7610, R4 ;  /* 0x00007610ff047816 */ /* 0x001fe40000000004 */
[-C--:B---3--:R-:W-:Y:S01]  /*14390*/  IADD3 R14, P1, R9, R3.reuse, RZ ;  /* 0x00000003090e7210 */ /* 0x088fe20007f3e0ff */
[----:B------:R-:W-:Y:S04]  /*143a0*/  STS.U16 [R26+0x3d00], R8 ;  /* 0x003d00081a007388 */ /* 0x000fe80000000400 */
[----:B--2---:R-:W-:Y:S01]  /*143b0*/  IMAD.X R15, R29, 0x1, R2, P1 ;  /* 0x000000011d0f7824 */ /* 0x004fe200008e0602 */
[----:B------:R0:W-:Y:S04]  /*143c0*/  STL [R1+0x9c0], R29 ;  /* 0x0009c01d01007387 */ /* 0x0001e80000100800 */
[----:B------:R1:W2:Y:S04]  /*143d0*/  @!P0 LDG.E.U16 R4, [R14.64] ;  /* 0x000000060e048981 */ /* 0x0002a8000c1e1500 */
[----:B0-----:R-:W3:Y:S04]  /*143e0*/  LDL.LU R29, [R1+0x3bc] ;  /* 0x0003bc00011d7983 */ /* 0x001ee80000300800 */
[----:B-1----:R-:W2:Y:S01]  /*143f0*/  LDL R15, [R1+0x584] ;  /* 0x00058400010f7983 */ /* 0x002ea20000100800 */
[----:B----4-:R-:W-:-:S03]  /*14400*/  IADD3 R8, P1, R28, R3, RZ ;  /* 0x000000031c087210 */ /* 0x010fc60007f3e0ff */
[----:B------:R0:W-:Y:S04]  /*14410*/  STL [R1+0x9c4], R28 ;  /* 0x0009c41c01007387 */ /* 0x0001e80000100800 */
[----:B0-----:R-:W4:Y:S01]  /*14420*/  LDL.LU R28, [R1+0x580] ;  /* 0x00058000011c7983 */ /* 0x001f220000300800 */
[----:B------:R-:W-:-:S03]  /*14430*/  IMAD.X R9, R0, 0x1, R2, P1 ;  /* 0x0000000100097824 */ /* 0x000fc600008e0602 */
[----:B------:R0:W-:Y:S04]  /*14440*/  STL [R1+0x9c8], R0 ;  /* 0x0009c80001007387 */ /* 0x0001e80000100800 */
[----:B0-----:R-:W4:Y:S01]  /*14450*/  LDL.LU R0, [R1+0x3b4] ;  /* 0x0003b40001007983 */ /* 0x001f220000300800 */
[----:B------:R-:W-:-:S06]  /*14460*/  PRMT R6, RZ, 0x7610, R6 ;  /* 0x00007610ff067816 */ /* 0x000fcc0000000006 */
[----:B------:R0:W4:Y:S02]  /*14470*/  @!P0 LDG.E.U16 R6, [R8.64] ;  /* 0x0000000608068981 */ /* 0x000124000c1e1500 */
[----:B0-----:R-:W-:Y:S02]  /*14480*/  PRMT R8, RZ, 0x7610, R8 ;  /* 0x00007610ff087816 */ /* 0x001fe40000000008 */
[----:B------:R-:W-:Y:S04]  /*14490*/  STS.U16 [R26+0x3f00], R10 ;  /* 0x003f000a1a007388 */ /* 0x000fe80000000400 */
[----:B------:R-:W-:Y:S01]  /*144a0*/  STS.U16 [R26+0x4100], R11 ;  /* 0x0041000b1a007388 */ /* 0x000fe20000000400 */
[----:B--2---:R-:W-:-:S03]  /*144b0*/  IADD3 R14, P1, R15, R3, RZ ;  /* 0x000000030f0e7210 */ /* 0x004fc60007f3e0ff */
[----:B---3--:R0:W-:Y:S02]  /*144c0*/  STL [R1+0x9cc], R29 ;  /* 0x0009cc1d01007387 */ /* 0x0081e40000100800 */
[----:B------:R-:W-:-:S05]  /*144d0*/  IMAD.X R15, R29, 0x1, R2, P1 ;  /* 0x000000011d0f7824 */ /* 0x000fca00008e0602 */
[----:B------:R1:W2:Y:S04]  /*144e0*/  @!P0 LDG.E.U16 R8, [R14.64] ;  /* 0x000000060e088981 */ /* 0x0002a8000c1e1500 */
[----:B0-----:R-:W3:Y:S04]  /*144f0*/  LDL.LU R29, [R1+0x3ac] ;  /* 0x0003ac00011d7983 */ /* 0x001ee80000300800 */
[----:B-1----:R-:W2:Y:S01]  /*14500*/  LDL R15, [R1+0x57c] ;  /* 0x00057c00010f7983 */ /* 0x002ea20000100800 */
[----:B----4-:R-:W-:-:S03]  /*14510*/  IADD3 R10, P1, R28, R3, RZ ;  /* 0x000000031c0a7210 */ /* 0x010fc60007f3e0ff */
[----:B------:R0:W-:Y:S02]  /*14520*/  STL [R1+0x9d0], R28 ;  /* 0x0009d01c01007387 */ /* 0x0001e40000100800 */
[----:B------:R-:W-:Y:S02]  /*14530*/  IMAD.X R11, R0, 0x1, R2, P1 ;  /* 0x00000001000b7824 */ /* 0x000fe400008e0602 */
[----:B0-----:R-:W4:Y:S04]  /*14540*/  LDL.LU R28, [R1+0x578] ;  /* 0x00057800011c7983 */ /* 0x001f280000300800 */
        /* <DEDUP_REMOVED lines=20> */
[----:B------:R2:W4:Y:S04]  /*14690*/  @!P0 LDG.E.U16 R11, [R12.64] ;  /* 0x000000060c0b8981 */ /* 0x000528000c1e1500 */
[----:B------:R0:W-:Y:S02]  /*146a0*/  STS.U16 [R26+0x4700], R16 ;  /* 0x004700101a007388 */ /* 0x0001e40000000400 */
[----:B0-----:R-:W-:Y:S02]  /*146b0*/  PRMT R16, RZ, 0x7610, R16 ;  /* 0x00007610ff107816 */ /* 0x001fe40000000010 */
[----:B------:R-:W-:Y:S01]  /*146c0*/  STS.U16 [R26+0x4900], R27 ;  /* 0x0049001b1a007388 */ /* 0x000fe20000000400 */
[----:B--2---:R-:W-:-:S05]  /*146d0*/  IADD3 R12, P1, R15, R3, RZ ;  /* 0x000000030f0c7210 */ /* 0x004fca0007f3e0ff */
[----:B---3--:R-:W-:Y:S01]  /*146e0*/  IMAD.X R13, R29, 0x1, R2, P1 ;  /* 0x000000011d0d7824 */ /* 0x008fe200008e0602 */
[----:B------:R0:W-:Y:S04]  /*146f0*/  STL [R1+0x9e4], R29 ;  /* 0x0009e41d01007387 */ /* 0x0001e80000100800 */
[----:B------:R1:W2:Y:S01]  /*14700*/  @!P0 LDG.E.U16 R16, [R12.64] ;  /* 0x000000060c108981 */ /* 0x0002a2000c1e1500 */
[----:B----4-:R-:W-:-:S03]  /*14710*/  IADD3 R14, P1, R28, R3, RZ ;  /* 0x000000031c0e7210 */ /* 0x010fc60007f3e0ff */
[----:B0-----:R-:W3:Y:S01]  /*14720*/  LDL.LU R29, [R1+0x38c] ;  /* 0x00038c00011d7983 */ /* 0x001ee20000300800 */
[----:B-1----:R-:W-:-:S03]  /*14730*/  PRMT R13, RZ, 0x7610, R13 ;  /* 0x00007610ff0d7816 */ /* 0x002fc6000000000d */
[----:B------:R-:W4:Y:S04]  /*14740*/  LDL.LU R26, [R1+0xb80] ;  /* 0x000b8000011a7983 */ /* 0x000f280000300800 */
[----:B------:R-:W4:Y:S01]  /*14750*/  LDL R27, [R1+0x650] ;  /* 0x00065000011b7983 */ /* 0x000f220000100800 */
[----:B------:R-:W-:-:S03]  /*14760*/  IMAD.X R15, R0, 0x1, R2, P1 ;  /* 0x00000001000f7824 */ /* 0x000fc600008e0602 */
[----:B------:R0:W-:Y:S04]  /*14770*/  STL [R1+0x9e8], R28 ;  /* 0x0009e81c01007387 */ /* 0x0001e80000100800 */
[----:B------:R1:W2:Y:S04]  /*14780*/  @!P0 LDG.E.U16 R13, [R14.64] ;  /* 0x000000060e0d8981 */ /* 0x0002a8000c1e1500 */
[----:B0-----:R-:W2:Y:S04]  /*14790*/  LDL.LU R28, [R1+0x568] ;  /* 0x00056800011c7983 */ /* 0x001ea80000300800 */
[----:B------:R0:W-:Y:S04]  /*147a0*/  STL [R1+0x9ec], R0 ;  /* 0x0009ec0001007387 */ /* 0x0001e80000100800 */
[----:B0-----:R-:W2:Y:S04]  /*147b0*/  LDL.LU R0, [R1+0x384] ;  /* 0x0003840001007983 */ /* 0x001ea80000300800 */
[----:B-1----:R-:W2:Y:S01]  /*147c0*/  LDL R15, [R1+0x56c] ;  /* 0x00056c00010f7983 */ /* 0x002ea20000100800 */
[----:B------:R-:W-:-:S03]  /*147d0*/  PRMT R12, RZ, 0x7610, R12 ;  /* 0x00007610ff0c7816 */ /* 0x000fc6000000000c */
[----:B----4-:R0:W-:Y:S04]  /*147e0*/  STS.U16 [R27+0x4b00], R26 ;  /* 0x004b001a1b007388 */ /* 0x0101e80000000400 */
[----:B0-----:R-:W4:Y:S04]  /*147f0*/  LDL R26, [R1+0x564] ;  /* 0x00056400011a7983 */ /* 0x001f280000100800 */
[----:B---3--:R0:W-:Y:S01]  /*14800*/  STL [R1+0x9f0], R29 ;  /* 0x0009f01d01007387 */ /* 0x0081e20000100800 */
        /* <DEDUP_REMOVED lines=9> */
[----:B0-----:R-:W3:Y:S01]  /*148a0*/  LDL.LU R0, [R1+0x374] ;  /* 0x0003740001007983 */ /* 0x001ee20000300800 */
[----:B------:R-:W-:-:S03]  /*148b0*/  PRMT R17, RZ, 0x7610, R17 ;  /* 0x00007610ff117816 */ /* 0x000fc60000000011 */
[----:B------:R0:W-:Y:S04]  /*148c0*/  STS.U16 [R27+0x4d00], R25 ;  /* 0x004d00191b007388 */ /* 0x0001e80000000400 */
[----:B------:R4:W3:Y:S01]  /*148d0*/  @!P0 LDG.E.U16 R17, [R14.64] ;  /* 0x000000060e118981 */ /* 0x0008e2000c1e1500 */
[----:B------:R-:W-:-:S03]  /*148e0*/  PRMT R19, RZ, 0x7610, R19 ;  /* 0x00007610ff137816 */ /* 0x000fc60000000013 */
[----:B------:R1:W-:Y:S04]  /*148f0*/  STS.U16 [R27+0x4f00], R24 ;  /* 0x004f00181b007388 */ /* 0x0003e80000000400 */
[----:B0-----:R-:W3:Y:S04]  /*14900*/  LDL R25, [R1+0x55c] ;  /* 0x00055c0001197983 */ /* 0x001ee80000100800 */
[----:B-1----:R-:W3:Y:S01]  /*14910*/  LDL R24, [R1+0x554] ;  /* 0x0005540001187983 */ /* 0x002ee20000100800 */
[----:B----4-:R-:W-:-:S03]  /*14920*/  IADD3 R14, P1, R26, R3, RZ ;  /* 0x000000031a0e7210 */ /* 0x010fc60007f3e0ff */
[----:B------:R-:W4:Y:S02]  /*14930*/  LDL.LU R26, [R1] ;  /* 0x00000000011a7983 */ /* 0x000f240000300800 */
[----:B--2---:R-:W-:Y:S02]  /*14940*/  IMAD.X R15, R29, 0x1, R2, P1 ;  /* 0x000000011d0f7824 */ /* 0x004fe400008e0602 */
[----:B------:R0:W-:Y:S04]  /*14950*/  STL [R1+0x9fc], R29 ;  /* 0x0009fc1d01007387 */ /* 0x0001e80000100800 */
[----:B------:R3:W2:Y:S04]  /*14960*/  @!P0 LDG.E.U16 R19, [R14.64] ;  /* 0x000000060e138981 */ /* 0x0006a8000c1e1500 */
[----:B0-----:R-:W2:Y:S01]  /*14970*/  LDL.LU R29, [R1+0x36c] ;  /* 0x00036c00011d7983 */ /* 0x001ea20000300800 */
[----:B---3--:R-:W-:-:S03]  /*14980*/  IADD3 R14, P1, R28, R3, RZ ;  /* 0x000000031c0e7210 */ /* 0x008fc60007f3e0ff */
[----:B------:R0:W-:Y:S04]  /*14990*/  STL [R1+0xa00], R28 ;  /* 0x000a001c01007387 */ /* 0x0001e80000100800 */
[----:B0-----:R-:W3:Y:S01]  /*149a0*/  LDL.LU R28, [R1+0x558] ;  /* 0x00055800011c7983 */ /* 0x001ee20000300800 */
[----:B------:R-:W-:-:S03]  /*149b0*/  IMAD.X R15, R0, 0x1, R2, P1 ;  /* 0x00000001000f7824 */ /* 0x000fc600008e0602 */
[----:B------:R0:W-:Y:S04]  /*149c0*/  STL [R1+0xa04], R0 ;  /* 0x000a040001007387 */ /* 0x0001e80000100800 */
[----:B0-----:R-:W4:Y:S04]  /*149d0*/  LDL.LU R0, [R1+0x364] ;  /* 0x0003640001007983 */ /* 0x001f280000300800 */
[----:B------:R0:W-:Y:S02]  /*149e0*/  STS.U16 [R27+0x5100], R21 ;  /* 0x005100151b007388 */ /* 0x0001e40000000400 */
[----:B0-----:R-:W-:-:S02]  /*149f0*/  PRMT R21, RZ, 0x7610, R21 ;  /* 0x00007610ff157816 */ /* 0x001fc40000000015 */
[----:B------:R0:W-:Y:S04]  /*14a00*/  STS.U16 [R27+0x5300], R23 ;  /* 0x005300171b007388 */ /* 0x0001e80000000400 */
[----:B------:R1:W4:Y:S01]  /*14a10*/  @!P0 LDG.E.U16 R21, [R14.64] ;  /* 0x000000060e158981 */ /* 0x000322000c1e1500 */
[----:B0-----:R-:W-:Y:S02]  /*14a20*/  PRMT R23, RZ, 0x7610, R23 ;  /* 0x00007610ff177816 */ /* 0x001fe40000000017 */
[----:B-1----:R-:W-:-:S05]  /*14a30*/  IADD3 R14, P1, R25, R3, RZ ;  /* 0x00000003190e7210 */ /* 0x002fca0007f3e0ff */
[----:B--2---:R-:W-:Y:S01]  /*14a40*/  IMAD.X R15, R29, 0x1, R2, P1 ;  /* 0x000000011d0f7824 */ /* 0x004fe200008e0602 */
[----:B------:R0:W-:Y:S04]  /*14a50*/  STL [R1+0xa08], R29 ;  /* 0x000a081d01007387 */ /* 0x0001e80000100800 */
[----:B------:R3:W2:Y:S04]  /*14a60*/  @!P0 LDG.E.U16 R23, [R14.64] ;  /* 0x000000060e178981 */ /* 0x0006a8000c1e1500 */
[----:B0-----:R-:W2:Y:S01]  /*14a70*/  LDL.LU R29, [R1+0x35c] ;  /* 0x00035c00011d7983 */ /* 0x001ea20000300800 */
[----:B---3--:R-:W-:-:S03]  /*14a80*/  IADD3 R14, P1, R28, R3, RZ ;  /* 0x000000031c0e7210 */ /* 0x008fc60007f3e0ff */
[----:B------:R0:W-:Y:S04]  /*14a90*/  STL [R1+0xa0c], R28 ;  /* 0x000a0c1c01007387 */ /* 0x0001e80000100800 */
[----:B0-----:R-:W3:Y:S01]  /*14aa0*/  LDL.LU R28, [R1+0x550] ;  /* 0x00055000011c7983 */ /* 0x001ee20000300800 */
[----:B----4-:R-:W-:-:S03]  /*14ab0*/  IMAD.X R15, R0, 0x1, R2, P1 ;  /* 0x00000001000f7824 */ /* 0x010fc600008e0602 */
[----:B------:R0:W-:Y:S04]  /*14ac0*/  STL [R1+0xa10], R0 ;  /* 0x000a100001007387 */ /* 0x0001e80000100800 */
[----:B0-----:R-:W4:Y:S04]  /*14ad0*/  LDL.LU R0, [R1+0x354] ;  /* 0x0003540001007983 */ /* 0x001f280000300800 */
[----:B------:R0:W-:Y:S02]  /*14ae0*/  STS.U16 [R27+0x5500], R22 ;  /* 0x005500161b007388 */ /* 0x0001e40000000400 */
[----:B0-----:R-:W-:-:S02]  /*14af0*/  PRMT R22, RZ, 0x7610, R22 ;  /* 0x00007610ff167816 */ /* 0x001fc40000000016 */
[----:B------:R0:W-:Y:S04]  /*14b00*/  STS.U16 [R27+0x5700], R20 ;  /* 0x005700141b007388 */ /* 0x0001e80000000400 */
[----:B------:R1:W4:Y:S01]  /*14b10*/  @!P0 LDG.E.U16 R22, [R14.64] ;  /* 0x000000060e168981 */ /* 0x000322000c1e1500 */
[----:B0-----:R-:W-:Y:S02]  /*14b20*/  PRMT R20, RZ, 0x7610, R20 ;  /* 0x00007610ff147816 */ /* 0x001fe40000000014 */
[----:B-1----:R-:W-:Y:S01]  /*14b30*/  IADD3 R14, P1, R24, R3, RZ ;  /* 0x00000003180e7210 */ /* 0x002fe20007f3e0ff */
[----:B------:R0:W-:Y:S02]  /*14b40*/  STS.U16 [R27+0x5900], R7 ;  /* 0x005900071b007388 */ /* 0x0001e40000000400 */
[----:B0-----:R-:W-:-:S02]  /*14b50*/  PRMT R7, RZ, 0x7610, R7 ;  /* 0x00007610ff077816 */ /* 0x001fc40000000007 */
[----:B------:R-:W-:Y:S04]  /*14b60*/  STS.U16 [R27+0x7f00], R26 ;  /* 0x007f001a1b007388 */ /* 0x000fe80000000400 */
[----:B------:R-:W-:Y:S04]  /*14b70*/  STS.U16 [R27+0x5b00], R18 ;  /* 0x005b00121b007388 */ /* 0x000fe80000000400 */
[----:B------:R-:W-:Y:S04]  /*14b80*/  STS.U16 [R27+0x5d00], R5 ;  /* 0x005d00051b007388 */ /* 0x000fe80000000400 */
[----:B------:R-:W-:Y:S04]  /*14b90*/  STS.U16 [R27+0x5f00], R4 ;  /* 0x005f00041b007388 */ /* 0x000fe80000000400 */
[----:B------:R-:W-:Y:S04]  /*14ba0*/  STS.U16 [R27+0x6100], R6 ;  /* 0x006100061b007388 */ /* 0x000fe80000000400 */
[----:B------:R-:W-:Y:S04]  /*14bb0*/  STS.U16 [R27+0x6300], R8 ;  /* 0x006300081b007388 */ /* 0x000fe80000000400 */
[----:B------:R-:W-:Y:S04]  /*14bc0*/  STS.U16 [R27+0x6500], R9 ;  /* 0x006500091b007388 */ /* 0x000fe80000000400 */
[----:B------:R-:W-:Y:S04]  /*14bd0*/  STS.U16 [R27+0x6700], R10 ;  /* 0x0067000a1b007388 */ /* 0x000fe80000000400 */
[----:B------:R-:W-:Y:S01]  /*14be0*/  STS.U16 [R27+0x6900], R11 ;  /* 0x0069000b1b007388 */ /* 0x000fe20000000400 */
[----:B--2---:R-:W-:-:S05]  /*14bf0*/  IMAD.X R15, R29, 0x1, R2, P1 ;  /* 0x000000011d0f7824 */ /* 0x004fca00008e0602 */
[----:B------:R3:W2:Y:S02]  /*14c00*/  @!P0 LDG.E.U16 R20, [R14.64] ;  /* 0x000000060e148981 */ /* 0x0006a4000c1e1500 */
[----:B---3--:R-:W-:-:S05]  /*14c10*/  IADD3 R14, P1, R28, R3, RZ ;  /* 0x000000031c0e7210 */ /* 0x008fca0007f3e0ff */
[----:B----4-:R-:W-:-:S05]  /*14c20*/  IMAD.X R15, R0, 0x1, R2, P1 ;  /* 0x00000001000f7824 */ /* 0x010fca00008e0602 */
[----:B------:R-:W3:Y:S04]  /*14c30*/  @!P0 LDG.E.U16 R7, [R14.64] ;  /* 0x000000060e078981 */ /* 0x000ee8000c1e1500 */
[----:B------:R0:W-:Y:S04]  /*14c40*/  STL [R1+0xb48], R29 ;  /* 0x000b481d01007387 */ /* 0x0001e80000100800 */
[----:B0-----:R-:W4:Y:S04]  /*14c50*/  LDL R29, [R1+0x40] ;  /* 0x00004000011d7983 */ /* 0x001f280000100800 */
[----:B------:R-:W-:Y:S04]  /*14c60*/  STL [R1+0xb50], R28 ;  /* 0x000b501c01007387 */ /* 0x000fe80000100800 */
[----:B------:R-:W-:Y:S04]  /*14c70*/  STL [R1+0xb4c], R3 ;  /* 0x000b4c0301007387 */ /* 0x000fe80000100800 */
[----:B------:R-:W-:Y:S04]  /*14c80*/  STL [R1+0xb54], R2 ;  /* 0x000b540201007387 */ /* 0x000fe80000100800 */
[----:B------:R-:W4:Y:S04]  /*14c90*/  LDL R5, [R1+0x658] ;  /* 0x0006580001057983 */ /* 0x000f280000100800 */
[----:B------:R-:W4:Y:S04]  /*14ca0*/  LDL R4, [R1+0x654] ;  /* 0x0006540001047983 */ /* 0x000f280000100800 */
[----:B------:R-:W4:Y:S04]  /*14cb0*/  LDL.LU.64 R8, [R1+0x270] ;  /* 0x0002700001087983 */ /* 0x000f280000300a00 */
[----:B------:R-:W4:Y:S04]  /*14cc0*/  LDL.LU.64 R10, [R1+0x278] ;  /* 0x00027800010a7983 */ /* 0x000f280000300a00 */
        /* <DEDUP_REMOVED lines=8> */
[----:B--2---:R-:W-:Y:S04]  /*14d50*/  STS.U16 [R27+0x7b00], R20 ;  /* 0x007b00141b007388 */ /* 0x004fe80000000400 */
[----:B---3--:R-:W-:Y:S04]  /*14d60*/  STS.U16 [R27+0x7d00], R7 ;  /* 0x007d00071b007388 */ /* 0x008fe80000000400 */
[----:B------:R-:W-:Y:S06]  /*14d70*/  BAR.SYNC.DEFER_BLOCKING 0x0 ;  /* 0x0000000000007b1d */ /* 0x000fec0000010000 */
[----:B----4-:R-:W-:Y:S04]  /*14d80*/  LDSM.16.M88.4 R24, [R29] ;  /* 0x000000001d18783b */ /* 0x010fe80000000200 */
[----:B------:R-:W0:Y:S04]  /*14d90*/  LDSM.16.MT88.4 R12, [R5+0x8000] ;  /* 0x00800000050c783b */ /* 0x000e280000004200 */
[----:B------:R-:W1:Y:S04]  /*14da0*/  LDSM.16.MT88.4 R16, [R4+0x8000] ;  /* 0x008000000410783b */ /* 0x000e680000004200 */
[----:B------:R-:W2:Y:S04]  /*14db0*/  LDSM.16.M88.4 R20, [R29+0x800] ;  /* 0x000800001d14783b */ /* 0x000ea80000000200 */
[----:B0-----:R-:W-:Y:S04]  /*14dc0*/  STL.64 [R1+0xb78], R14 ;  /* 0x000b780e01007387 */ /* 0x001fe80000100a00 */
[----:B------:R1:W-:Y:S02]  /*14dd0*/  STL.64 [R1+0xb70], R12 ;  /* 0x000b700c01007387 */ /* 0x0003e40000100a00 */
[----:B-1----:R-:W-:Y:S02]  /*14de0*/  HMMA.16816.F32 R12, R16, R24, R8 ;  /* 0x00000018100c723c */ /* 0x002fe40000001808 */
[----:B------:R0:W-:Y:S04]  /*14df0*/  STL.64 [R1+0xb68], R4 ;  /* 0x000b680401007387 */ /* 0x0001e80000100a00 */
[----:B0-----:R-:W3:Y:S04]  /*14e00*/  LDL.LU.64 R4, [R1+0x1f0] ;  /* 0x0001f00001047983 */ /* 0x001ee80000300a00 */
[----:B------:R-:W3:Y:S11]  /*14e10*/  LDL.LU.64 R6, [R1+0x1f8] ;  /* 0x0001f80001067983 */ /* 0x000ef60000300a00 */
[----:B------:R-:W-:Y:S03]  /*14e20*/  @!UPT UIADD3 URZ, URZ, URZ, URZ ;  /* 0x0000003f3f3ff290 */ /* 0x000fe6000fffe03f */
[----:B------:R-:W-:Y:S02]  /*14e30*/  IMAD.MOV.U32 R11, RZ, RZ, R14 ;  /* 0x000000ffff0b7224 */ /* 0x000fe400078e000e */
[----:B------:R-:W-:Y:S02]  /*14e40*/  IMAD.MOV.U32 R10, RZ, RZ, R15 ;  /* 0x000000ffff0a7224 */ /* 0x000fe400078e000f */
[----:B------:R-:W-:Y:S01]  /*14e50*/  IMAD.MOV.U32 R3, RZ, RZ, R12 ;  /* 0x000000ffff037224 */ /* 0x000fe200078e000c */
[----:B------:R-:W3:Y:S01]  /*14e60*/  LDL.LU.64 R14, [R1+0xb78] ;  /* 0x000b7800010e7983 */ /* 0x000ee20000300a00 */
[----:B------:R-:W-:-:S03]  /*14e70*/  IMAD.MOV.U32 R29, RZ, RZ, R13 ;  /* 0x000000ffff1d7224 */ /* 0x000fc600078e000d */
[----:B------:R-:W3:Y:S02]  /*14e80*/  LDL.LU.64 R12, [R1+0xb70] ;  /* 0x000b7000010c7983 */ /* 0x000ee40000300a00 */
[----:B---3--:R-:W-:Y:S11]  /*14e90*/  HMMA.16816.F32 R4, R12, R24, R4 ;  /* 0x000000180c04723c */ /* 0x008ff60000001804 */
[----:B------:R-:W-:Y:S11]  /*14ea0*/  @!UPT UIADD3 URZ, URZ, URZ, URZ ;  /* 0x0000003f3f3ff290 */ /* 0x000ff6000fffe03f */
[----:B------:R-:W-:Y:S02]  /*14eb0*/  @!UPT UIADD3 URZ, URZ, URZ, URZ ;  /* 0x0000003f3f3ff290 */ /* 0x000fe4000fffe03f */
[----:B------:R-:W-:Y:S02]  /*14ec0*/  IMAD.MOV.U32 R2, RZ, RZ, R4 ;  /* 0x000000ffff027224 */ /* 0x000fe400078e0004 */
[----:B------:R-:W-:Y:S02]  /*14ed0*/  IMAD.MOV.U32 R28, RZ, RZ, R5 ;  /* 0x000000ffff1c7224 */ /* 0x000fe400078e0005 */
[----:B------:R-:W3:Y:S04]  /*14ee0*/  LDL.LU.64 R4, [R1+0xb68] ;  /* 0x000b680001047983 */ /* 0x000ee80000300a00 */
[----:B------:R-:W-:Y:S04]  /*14ef0*/  STL.64 [R1+0xb60], R14 ;  /* 0x000b600e01007387 */ /* 0x000fe80000100a00 */
[----:B------:R0:W-:Y:S04]  /*14f00*/  STL.64 [R1+0xb58], R12 ;  /* 0x000b580c01007387 */ /* 0x0001e80000100a00 */
[----:B0-----:R-:W2:Y:S04]  /*14f10*/  LDL.LU.64 R12, [R1+0x260] ;  /* 0x00026000010c7983 */ /* 0x001ea80000300a00 */
[----:B------:R-:W2:Y:S01]  /*14f20*/  LDL.LU.64 R14, [R1+0x268] ;  /* 0x00026800010e7983 */ /* 0x000ea20000300a00 */
[----:B------:R-:W-:-:S02]  /*14f30*/  IMAD.MOV.U32 R25, RZ, RZ, R6 ;  /* 0x000000ffff197224 */ /* 0x000fc400078e0006 */
[----:B------:R-:W-:Y:S01]  /*14f40*/  IMAD.MOV.U32 R24, RZ, RZ, R7 ;  /* 0x000000ffff187224 */ /* 0x000fe200078e0007 */
[----:B--2---:R-:W-:Y:S11]  /*14f50*/  HMMA.16816.F32 R12, R16, R20, R12 ;  /* 0x00000014100c723c */ /* 0x004ff6000000180c */
[----:B------:R-:W-:Y:S11]  /*14f60*/  @!UPT UIADD3 URZ, URZ, URZ, URZ ;  /* 0x0000003f3f3ff290 */ /* 0x000ff6000fffe03f */
[----:B------:R-:W-:Y:S02]  /*14f70*/  @!UPT UIADD3 URZ, URZ, URZ, URZ ;  /* 0x0000003f3f3ff290 */ /* 0x000fe4000fffe03f */
[----:B------:R-:W-:Y:S02]  /*14f80*/  IMAD.MOV.U32 R7, RZ, RZ, R14 ;  /* 0x000000ffff077224 */ /* 0x000fe400078e000e */
[----:B------:R-:W-:Y:S02]  /*14f90*/  IMAD.MOV.U32 R6, RZ, RZ, R15 ;  /* 0x000000ffff067224 */ /* 0x000fe400078e000f */
[----:B------:R-:W-:Y:S01]  /*14fa0*/  IMAD.MOV.U32 R9, RZ, RZ, R12 ;  /* 0x000000ffff097224 */ /* 0x000fe200078e000c */
[----:B------:R-:W2:Y:S01]  /*14fb0*/  LDL.LU.64 R14, [R1+0xb60] ;  /* 0x000b6000010e7983 */ /* 0x000ea20000300a00 */
[----:B------:R-:W-:-:S03]  /*14fc0*/  IMAD.MOV.U32 R8, RZ, RZ, R13 ;  /* 0x000000ffff087224 */ /* 0x000fc600078e000d */
[----:B------:R-:W2:Y:S04]  /*14fd0*/  LDL.LU.64 R12, [R1+0xb58] ;  /* 0x000b5800010c7983 */ /* 0x000ea80000300a00 */
[----:B------:R-:W-:Y:S04]  /*14fe0*/  STL.64 [R1+0xb10], R18 ;  /* 0x000b101201007387 */ /* 0x000fe80000100a00 */
[----:B------:R0:W-:Y:S04]  /*14ff0*/  STL.64 [R1+0xb08], R16 ;  /* 0x000b081001007387 */ /* 0x0001e80000100a00 */
[----:B0-----:R-:W2:Y:S04]  /*15000*/  LDL.LU.64 R16, [R1+0x1e0] ;  /* 0x0001e00001107983 */ /* 0x001ea80000300a00 */
[----:B------:R-:W2:Y:S02]  /*15010*/  LDL.LU.64 R18, [R1+0x1e8] ;  /* 0x0001e80001127983 */ /* 0x000ea40000300a00 */
[----:B--2---:R-:W-:Y:S11]  /*15020*/  HMMA.16816.F32 R16, R12, R20, R16 ;  /* 0x000000140c10723c */ /* 0x004ff60000001810 */
[----:B------:R-:W-:Y:S11]  /*15030*/  @!UPT UIADD3 URZ, URZ, URZ, URZ ;  /* 0x0000003f3f3ff290 */ /* 0x000ff6000fffe03f */
[----:B------:R-:W-:Y:S01]  /*15040*/  @!UPT UIADD3 URZ, URZ, URZ, URZ ;  /* 0x0000003f3f3ff290 */ /* 0x000fe2000fffe03f */
[----:B------:R0:W-:Y:S04]  /*15050*/  STL.64 [R1+0xb30], R18 ;  /* 0x000b301201007387 */ /* 0x0001e80000100a00 */
[----:B------:R1:W-:Y:S01]  /*15060*/  STL.64 [R1+0xb28], R16 ;  /* 0x000b281001007387 */ /* 0x0003e20000100a00 */
[----:B0-----:R-:W-:Y:S02]  /*15070*/  IMAD.MOV.U32 R18, RZ, RZ, R25 ;  /* 0x000000ffff127224 */ /* 0x001fe400078e0019 */
[----:B------:R-:W-:Y:S02]  /*15080*/  IMAD.MOV.U32 R19, RZ, RZ, R24 ;  /* 0x000000ffff137224 */ /* 0x000fe400078e0018 */
[----:B-1----:R-:W-:Y:S02]  /*15090*/  IMAD.MOV.U32 R16, RZ, RZ, R2 ;  /* 0x000000ffff107224 */ /* 0x002fe400078e0002 */
[----:B------:R-:W-:Y:S01]  /*150a0*/  IMAD.MOV.U32 R17, RZ, RZ, R28 ;  /* 0x000000ffff117224 */ /* 0x000fe200078e001c */
[----:B------:R0:W5:Y:S04]  /*150b0*/  LDL.LU R2, [R1+0xb54] ;  /* 0x000b540001027983 */ /* 0x0001680000300800 */
[----:B------:R-:W2:Y:S04]  /*150c0*/  LDL.LU R28, [R1+0xb50] ;  /* 0x000b5000011c7983 */ /* 0x000ea80000300800 */
[----:B------:R-:W-:Y:S04]  /*150d0*/  STL.64 [R1+0xb40], R18 ;  /* 0x000b401201007387 */ /* 0x000fe80000100a00 */
[----:B------:R1:W-:Y:S02]  /*150e0*/  STL.64 [R1+0xb38], R16 ;  /* 0x000b381001007387 */ /* 0x0003e40000100a00 */
[----:B-1----:R-:W-:-:S02]  /*150f0*/  IMAD.MOV.U32 R16, RZ, RZ, R3 ;  /* 0x000000ffff107224 */ /* 0x002fc400078e0003 */
[----:B------:R0:W5:Y:S01]  /*15100*/  LDL.LU R3, [R1+0xb4c] ;  /* 0x000b4c0001037983 */ /* 0x0001620000300800 */
[----:B------:R-:W-:-:S03]  /*15110*/  IMAD.MOV.U32 R17, RZ, RZ, R29 ;  /* 0x000000ffff117224 */ /* 0x000fc600078e001d */
[----:B------:R-:W4:Y:S01]  /*15120*/  LDL.LU R29, [R1+0xb48] ;  /* 0x000b4800011d7983 */ /* 0x000f220000300800 */
[----:B------:R-:W-:-:S03]  /*15130*/  IMAD.MOV.U32 R18, RZ, RZ, R11 ;  /* 0x000000ffff127224 */ /* 0x000fc600078e000b */
[----:B------:R-:W-:Y:S01]  /*15140*/  STL.64 [R1+0xb20], R14 ;  /* 0x000b200e01007387 */ /* 0x000fe20000100a00 */
[----:B------:R-:W-:-:S03]  /*15150*/  IMAD.MOV.U32 R19, RZ, RZ, R10 ;  /* 0x000000ffff137224 */ /* 0x000fc600078e000a */
[----:B------:R1:W-:Y:S04]  /*15160*/  STL.64 [R1+0xb18], R12 ;  /* 0x000b180c01007387 */ /* 0x0003e80000100a00 */
[----:B------:R-:W2:Y:S01]  /*15170*/  LDL R21, [R1+0x40] ;  /* 0x0000400001157983 */ /* 0x000ea20000100800 */
[----:B-1----:R-:W-:Y:S02]  /*15180*/  IMAD.MOV.U32 R12, RZ, RZ, R9 ;  /* 0x000000ffff0c7224 */ /* 0x002fe400078e0009 */
[----:B------:R-:W-:Y:S02]  /*15190*/  IMAD.MOV.U32 R13, RZ, RZ, R8 ;  /* 0x000000ffff0d7224 */ /* 0x000fe400078e0008 */
[----:B---3--:R-:W1:Y:S02]  /*151a0*/  LDSM.16.MT88.4 R8, [R4+0x8400] ;  /* 0x008400000408783b */ /* 0x008e640000004200 */
[----:B-1----:R-:W-:Y:S11]  /*151b0*/  HMMA.16816.F32 R16, R8, R26, R16 ;  /* 0x0000001a0810723c */ /* 0x002ff60000001810 */
[----:B------:R-:W-:Y:S11]  /*151c0*/  @!UPT UIADD3 URZ, URZ, URZ, URZ ;  /* 0x0000003f3f3ff290 */ /* 0x000ff6000fffe03f */
[----:B------:R-:W-:Y:S01]  /*151d0*/  @!UPT UIADD3 URZ, URZ, URZ, URZ ;  /* 0x0000003f3f3ff290 */ /* 0x000fe2000fffe03f */
[----:B------:R-:W-:Y:S04]  /*151e0*/  STL.64 [R1+0x270], R16 ;  /* 0x0002701001007387 */ /* 0x000fe80000100a00 */
[----:B------:R1:W-:Y:S04]  /*151f0*/  STL.64 [R1+0x278], R18 ;  /* 0x0002781201007387 */ /* 0x0003e80000100a00 */
[----:B-1----:R-:W3:Y:S04]  /*15200*/  LDL.LU.64 R18, [R1+0xb40] ;  /* 0x000b400001127983 */ /* 0x002ee80000300a00 */
[----:B------:R-:W3:Y:S01]  /*15210*/  LDL.LU.64 R16, [R1+0xb38] ;  /* 0x000b380001107983 */ /* 0x000ee20000300a00 */
[----:B------:R-:W-:-:S02]  /*15220*/  IMAD.MOV.U32 R14, RZ, RZ, R7 ;  /* 0x000000ffff0e7224 */ /* 0x000fc400078e0007 */
[----:B------:R-:W-:Y:S02]  /*15230*/  IMAD.MOV.U32 R15, RZ, RZ, R6 ;  /* 0x000000ffff0f7224 */ /* 0x000fe400078e0006 */
[----:B------:R-:W3:Y:S02]  /*15240*/  LDSM.16.MT88.4 R4, [R5+0x8400] ;  /* 0x008400000504783b */ /* 0x000ee40000004200 */
[----:B---3--:R-:W-:Y:S02]  /*15250*/  HMMA.16816.F32 R24, R4, R26, R16 ;  /* 0x0000001a0418723c */ /* 0x008fe40000001810 */
[----:B------:R-:W3:Y:S04]  /*15260*/  LDL.LU.64 R18, [R1+0xb30] ;  /* 0x000b300001127983 */ /* 0x000ee80000300a00 */
[----:B------:R-:W3:Y:S02]  /*15270*/  LDL.LU.64 R16, [R1+0xb28] ;  /* 0x000b280001107983 */ /* 0x000ee40000300a00 */
[-C--:B------:R-:W-:Y:S11]  /*15280*/  HMMA.16816.F32 R12, R8, R22.reuse, R12 ;  /* 0x00000016080c723c */ /* 0x080ff6000000180c */
[----:B------:R-:W-:Y:S04]  /*15290*/  @!UPT UIADD3 URZ, URZ, URZ, URZ ;  /* 0x0000003f3f3ff290 */ /* 0x000fe8000fffe03f */
[----:B------:R1:W-:Y:S04]  /*152a0*/  STL.64 [R1+0x1f0], R24 ;  /* 0x0001f01801007387 */ /* 0x0003e80000100a00 */
[----:B------:R0:W-:Y:S04]  /*152b0*/  STL.64 [R1+0x1f8], R26 ;  /* 0x0001f81a01007387 */ /* 0x0001e80000100a00 */
[----:B-1----:R-:W4:Y:S04]  /*152c0*/  LDL.LU.64 R24, [R1+0x1d0] ;  /* 0x0001d00001187983 */ /* 0x002f280000300a00 */
[----:B0-----:R-:W4:Y:S04]  /*152d0*/  LDL.LU.64 R26, [R1+0x1d8] ;  /* 0x0001d800011a7983 */ /* 0x001f280000300a00 */
[----:B------:R-:W-:Y:S04]  /*152e0*/  STL.64 [R1+0x260], R12 ;  /* 0x0002600c01007387 */ /* 0x000fe80000100a00 */
[----:B------:R0:W-:Y:S04]  /*152f0*/  STL.64 [R1+0x268], R14 ;  /* 0x0002680e01007387 */ /* 0x0001e80000100a00 */
[----:B0-----:R-:W4:Y:S04]  /*15300*/  LDL.LU.64 R14, [R1+0xb20] ;  /* 0x000b2000010e7983 */ /* 0x001f280000300a00 */
[----:B------:R-:W4:Y:S01]  /*15310*/  LDL.LU.64 R12, [R1+0xb18] ;  /* 0x000b1800010c7983 */ /* 0x000f220000300a00 */
[----:B---3--:R-:W-:Y:S03]  /*15320*/  HMMA.16816.F32 R16, R4, R22, R16 ;  /* 0x000000160410723c */ /* 0x008fe60000001810 */
[----:B--2---:R-:W4:Y:S11]  /*15330*/  LDSM.16.M88.4 R20, [R21+0x1000] ;  /* 0x001000001514783b */ /* 0x004f360000000200 */
[----:B------:R-:W-:Y:S09]  /*15340*/  @!UPT UIADD3 URZ, URZ, URZ, URZ ;  /* 0x0000003f3f3ff290 */ /* 0x000ff2000fffe03f */
[----:B------:R-:W-:Y:S04]  /*15350*/  STL.64 [R1+0x1e0], R16 ;  /* 0x0001e01001007387 */ /* 0x000fe80000100a00 */
[----:B------:R0:W-:Y:S04]  /*15360*/  STL.64 [R1+0x1e8], R18 ;  /* 0x0001e81201007387 */ /* 0x0001e80000100a00 */
[----:B0-----:R-:W2:Y:S04]  /*15370*/  LDL.LU.64 R18, [R1+0xb10] ;  /* 0x000b100001127983 */ /* 0x001ea80000300a00 */
[----:B------:R-:W2:Y:S04]  /*15380*/  LDL.LU.64 R16, [R1+0xb08] ;  /* 0x000b080001107983 */ /* 0x000ea80000300a00 */
[----:B------:R-:W-:Y:S04]  /*15390*/  STL.64 [R1+0xb00], R6 ;  /* 0x000b000601007387 */ /* 0x000fe80000100a00 */
[----:B------:R0:W-:Y:S04]  /*153a0*/  STL.64 [R1+0xaf8], R4 ;  /* 0x000af80401007387 */ /* 0x0001e80000100a00 */
[----:B0-----:R-:W2:Y:S04]  /*153b0*/  LDL.LU.64 R4, [R1+0x250] ;  /* 0x0002500001047983 */ /* 0x001ea80000300a00 */
[----:B------:R-:W2:Y:S01]  /*153c0*/  LDL.LU.64 R6, [R1+0x258] ;  /* 0x0002580001067983 */ /* 0x000ea20000300a00 */
[-C--:B----4-:R-:W-:Y:S08]  /*153d0*/  HMMA.16816.F32 R24, R12, R20.reuse, R24 ;  /* 0x000000140c18723c */ /* 0x090ff00000001818 */
[----:B--2---:R-:W-:Y:S01]  /*153e0*/  HMMA.16816.F32 R4, R16, R20, R4 ;  /* 0x000000141004723c */ /* 0x004fe20000001804 */
[----:B------:R-:W2:Y:S11]  /*153f0*/  LDL R21, [R1+0x40] ;  /* 0x0000400001157983 */ /* 0x000eb60000100800 */
[----:B------:R-:W-:Y:S11]  /*15400*/  @!UPT UIADD3 URZ, URZ, URZ, URZ ;  /* 0x0000003f3f3ff290 */ /* 0x000ff6000fffe03f */
[----:B------:R-:W-:Y:S01]  /*15410*/  @!UPT UIADD3 URZ, URZ, URZ, URZ ;  /* 0x0000003f3f3ff290 */ /* 0x000fe2000fffe03f */
[-C--:B------:R-:W-:Y:S11]  /*15420*/  HMMA.16816.F32 R4, R8, R22.reuse, R4 ;  /* 0x000000160804723c */ /* 0x080ff60000001804 */
[----:B------:R-:W-:Y:S11]  /*15430*/  @!UPT UIADD3 URZ, URZ, URZ, URZ ;  /* 0x0000003f3f3ff290 */ /* 0x000ff6000fffe03f */
[----:B------:R-:W-:Y:S01]  /*15440*/  @!UPT UIADD3 URZ, URZ, URZ, URZ ;  /* 0x0000003f3f3ff290 */ /* 0x000fe2000fffe03f */
[----:B------:R-:W-:Y:S04]  /*15450*/  STL.64 [R1+0x250], R4 ;  /* 0x0002500401007387 */ /* 0x000fe80000100a00 */
[----:B------:R0:W-:Y:S04]  /*15460*/  STL.64 [R1+0x258], R6 ;  /* 0x0002580601007387 */ /* 0x0001e80000100a00 */
[----:B0-----:R-:W3:Y:S04]  /*15470*/  LDL.LU.64 R6, [R1+0xb00] ;  /* 0x000b000001067983 */ /* 0x001ee80000300a00 */
[----:B------:R-:W3:Y:S02]  /*15480*/  LDL.LU.64 R4, [R1+0xaf8] ;  /* 0x000af80001047983 */ /* 0x000ee40000300a00 */
[----:B---3--:R-:W-:Y:S02]  /*15490*/  HMMA.16816.F32 R24, R4, R22, R24 ;  /* 0x000000160418723c */ /* 0x008fe40000001818 */
[----:B--2---:R-:W0:Y:S11]  /*154a0*/  LDSM.16.M88.4 R20, [R21+0x1800] ;  /* 0x001800001514783b */ /* 0x004e360000000200 */
[----:B------:R-:W-:Y:S10]  /*154b0*/  @!UPT UIADD3 URZ, URZ, URZ, URZ ;  /* 0x0000003f3f3ff290 */ /* 0x000ff4000fffe03f */
[----:B------:R1:W-:Y:S04]  /*154c0*/  STL.64 [R1+0x1d0], R24 ;  /* 0x0001d01801007387 */ /* 0x0003e80000100a00 */
[----:B------:R2:W-:Y:S04]  /*154d0*/  STL.64 [R1+0x1d8], R26 ;  /* 0x0001d81a01007387 */ /* 0x0005e80000100a00 */
[----:B-1----:R-:W3:Y:S04]  /*154e0*/  LDL.LU.64 R24, [R1+0x1c0] ;  /* 0x0001c00001187983 */ /* 0x002ee80000300a00 */
[----:B--2---:R-:W3:Y:S04]  /*154f0*/  LDL.LU.64 R26, [R1+0x1c8] ;  /* 0x0001c800011a7983 */ /* 0x004ee80000300a00 */
[----:B------:R-:W-:Y:S04]  /*15500*/  STL.64 [R1+0xaf0], R6 ;  /* 0x000af00601007387 */ /* 0x000fe80000100a00 */
[----:B------:R1:W-:Y:S04]  /*15510*/  STL.64 [R1+0xae8], R4 ;  /* 0x000ae80401007387 */ /* 0x0003e80000100a00 */
[----:B-1----:R-:W0:Y:S04]  /*15520*/  LDL.LU.64 R4, [R1+0x240] ;  /* 0x0002400001047983 */ /* 0x002e280000300a00 */
[----:B------:R-:W0:Y:S02]  /*15530*/  LDL.LU.64 R6, [R1+0x248] ;  /* 0x0002480001067983 */ /* 0x000e240000300a00 */
[----:B0-----:R-:W-:Y:S11]  /*15540*/  HMMA.16816.F32 R4, R16, R20, R4 ;  /* 0x000000141004723c */ /* 0x001ff60000001804 */
[----:B------:R-:W-:Y:S11]  /*15550*/  @!UPT UIADD3 URZ, URZ, URZ, URZ ;  /* 0x0000003f3f3ff290 */ /* 0x000ff6000fffe03f */
[----:B------:R-:W-:Y:S02]  /*15560*/  @!UPT UIADD3 URZ, URZ, URZ, URZ ;  /* 0x0000003f3f3ff290 */ /* 0x000fe4000fffe03f */
[----:B------:R-:W-:Y:S08]  /*15570*/  HMMA.16816.F32 R4, R8, R22, R4 ;  /* 0x000000160804723c */ /* 0x000ff00000001804 */
[----:B---3--:R-:W-:Y:S01]  /*15580*/  HMMA.16816.F32 R24, R12, R20, R24 ;  /* 0x000000140c18723c */ /* 0x008fe20000001818 */
[----:B------:R-:W2:Y:S11]  /*15590*/  LDL R21, [R1+0x40] ;  /* 0x0000400001157983 */ /* 0x000eb60000100800 */
[----:B------:R-:W-:Y:S03]  /*155a0*/  @!UPT UIADD3 URZ, URZ, URZ, URZ ;  /* 0x0000003f3f3ff290 */ /* 0x000fe6000fffe03f */
        /* <DEDUP_REMOVED lines=235> */
[-C--:B0-----:R-:W-:Y:S08]  /*16460*/  HMMA.16816.F32 R4, R16, R20.reuse, R4 ;  /* 0x000000141004723c */ /* 0x081ff00000001804 */
[----:B---3--:R-:W-:Y:S01]  /*16470*/  HMMA.16816.F32 R24, R12, R20, R24 ;  /* 0x000000140c18723c */ /* 0x008fe20000001818 */
[----:B------:R-:W2:Y:S04]  /*16480*/  LDL.LU R20, [R1+0x64c] ;  /* 0x00064c0001147983 */ /* 0x000ea80000300800 */
[----:B------:R-:W3:Y:S11]  /*16490*/  LDL R21, [R1+0x40] ;  /* 0x0000400001157983 */ /* 0x000ef60000100800 */
[-C--:B------:R-:W-:Y:S01]  /*164a0*/  HMMA.16816.F32 R4, R8, R22.reuse, R4 ;  /* 0x000000160804723c */ /* 0x080fe20000001804 */
[----:B------:R-:W-:Y:S04]  /*164b0*/  STL.64 [R1+0xa30], R14 ;  /* 0x000a300e01007387 */ /* 0x000fe80000100a00 */
[----:B------:R0:W-:Y:S04]  /*164c0*/  STL.64 [R1+0xa28], R12 ;  /* 0x000a280c01007387 */ /* 0x0001e80000100a00 */
[----:B0-----:R-:W4:Y:S04]  /*164d0*/  LDL.LU.64 R12, [R1+0x100] ;  /* 0x00010000010c7983 */ /* 0x001f280000300a00 */
[----:B------:R-:W4:Y:S10]  /*164e0*/  LDL.LU.64 R14, [R1+0x108] ;  /* 0x00010800010e7983 */ /* 0x000f340000300a00 */
[----:B------:R-:W-:Y:S04]  /*164f0*/  STL.64 [R1+0x110], R4 ;  /* 0x0001100401007387 */ /* 0x000fe80000100a00 */
[----:B------:R0:W-:Y:S04]  /*16500*/  STL.64 [R1+0x118], R6 ;  /* 0x0001180601007387 */ /* 0x0001e80000100a00 */
[----:B0-----:R-:W2:Y:S04]  /*16510*/  LDL.LU.64 R6, [R1+0xa40] ;  /* 0x000a400001067983 */ /* 0x001ea80000300a00 */
[----:B------:R-:W2:Y:S04]  /*16520*/  LDL.LU.64 R4, [R1+0xa38] ;  /* 0x000a380001047983 */ /* 0x000ea80000300a00 */
[----:B------:R-:W-:Y:S04]  /*16530*/  STL.64 [R1+0xa20], R10 ;  /* 0x000a200a01007387 */ /* 0x000fe80000100a00 */
[----:B------:R0:W-:Y:S04]  /*16540*/  STL.64 [R1+0xa18], R8 ;  /* 0x000a180801007387 */ /* 0x0001e80000100a00 */
[----:B0-----:R-:W3:Y:S04]  /*16550*/  LDL.LU.64 R8, [R1+0x50] ;  /* 0x0000500001087983 */ /* 0x001ee80000300a00 */
[----:B------:R-:W3:Y:S01]  /*16560*/  LDL.LU.64 R10, [R1+0x58] ;  /* 0x00005800010a7983 */ /* 0x000ee20000300a00 */
[----:B--2---:R-:W-:Y:S11]  /*16570*/  HMMA.16816.F32 R24, R4, R22, R24 ;  /* 0x000000160418723c */ /* 0x004ff60000001818 */
[----:B------:R-:W-:Y:S11]  /*16580*/  @!UPT UIADD3 URZ, URZ, URZ, URZ ;  /* 0x0000003f3f3ff290 */ /* 0x000ff6000fffe03f */
[----:B------:R-:W-:Y:S01]  /*16590*/  @!UPT UIADD3 URZ, URZ, URZ, URZ ;  /* 0x0000003f3f3ff290 */ /* 0x000fe2000fffe03f */
[----:B------:R-:W-:Y:S04]  /*165a0*/  STL.64 [R1+0x60], R24 ;  /* 0x0000601801007387 */ /* 0x000fe80000100a00 */
[----:B------:R0:W-:Y:S02]  /*165b0*/  STL.64 [R1+0x68], R26 ;  /* 0x0000681a01007387 */ /* 0x0001e40000100a00 */
[----:B0-----:R-:W-:Y:S02]  /*165c0*/  IMAD.MOV.U32 R26, RZ, RZ, R20 ;  /* 0x000000ffff1a7224 */ /* 0x001fe400078e0014 */
[----:B---3--:R-:W4:Y:S01]  /*165d0*/  LDSM.16.M88.4 R20, [R21+0x7800] ;  /* 0x007800001514783b */ /* 0x008f220000000200 */
[----:B------:R-:W-:-:S03]  /*165e0*/  IMAD.MOV.U32 R24, RZ, RZ, R27 ;  /* 0x000000ffff187224 */ /* 0x000fc600078e001b */
[----:B------:R-:W2:Y:S04]  /*165f0*/  LDL.LU R27, [R1+0x634] ;  /* 0x00063400011b7983 */ /* 0x000ea80000300800 */
[----:B------:R-:W3:Y:S01]  /*16600*/  LDL.LU R25, [R1+0x548] ;  /* 0x0005480001197983 */ /* 0x000ee20000300800 */
[-C--:B----4-:R-:W-:Y:S03]  /*16610*/  HMMA.16816.F32 R16, R16, R20.reuse, R12 ;  /* 0x000000141010723c */ /* 0x090fe6000000180c */
[----:B------:R-:W4:Y:S04]  /*16620*/  LDL.LU.64 R14, [R1+0xa30] ;  /* 0x000a3000010e7983 */ /* 0x000f280000300a00 */
[----:B------:R-:W4:Y:S02]  /*16630*/  LDL.LU.64 R12, [R1+0xa28] ;  /* 0x000a2800010c7983 */ /* 0x000f240000300a00 */
[----:B----4-:R-:W-:Y:S02]  /*16640*/  HMMA.16816.F32 R12, R12, R20, R8 ;  /* 0x000000140c0c723c */ /* 0x010fe40000001808 */
[----:B------:R-:W4:Y:S04]  /*16650*/  LDL.LU.64 R10, [R1+0xa20] ;  /* 0x000a2000010a7983 */ /* 0x000f280000300a00 */
[----:B------:R-:W4:Y:S04]  /*16660*/  LDL.LU.64 R8, [R1+0xa18] ;  /* 0x000a180001087983 */ /* 0x000f280000300a00 */
[----:B------:R-:W2:Y:S04]  /*16670*/  LDL.LU R21, [R1+0x648] ;  /* 0x0006480001157983 */ /* 0x000ea80000300800 */
[----:B------:R-:W2:Y:S10]  /*16680*/  LDL.LU R20, [R1+0x544] ;  /* 0x0005440001147983 */ /* 0x000eb40000300800 */
[-C--:B------:R-:W-:Y:S08]  /*16690*/  HMMA.16816.F32 R4, R4, R22.reuse, R12 ;  /* 0x000000160404723c */ /* 0x080ff0000000180c */
[----:B----4-:R-:W-:Y:S11]  /*166a0*/  HMMA.16816.F32 R8, R8, R22, R16 ;  /* 0x000000160808723c */ /* 0x010ff60000001810 */
[----:B------:R-:W-:Y:S11]  /*166b0*/  @!UPT UIADD3 URZ, URZ, URZ, URZ ;  /* 0x0000003f3f3ff290 */ /* 0x000ff6000fffe03f */
[----:B------:R-:W-:Y:S01]  /*166c0*/  @!UPT UIADD3 URZ, URZ, URZ, URZ ;  /* 0x0000003f3f3ff290 */ /* 0x000fe2000fffe03f */
[----:B------:R-:W-:Y:S04]  /*166d0*/  STL.64 [R1+0x100], R8 ;  /* 0x0001000801007387 */ /* 0x000fe80000100a00 */
[----:B------:R0:W-:Y:S04]  /*166e0*/  STL.64 [R1+0x108], R10 ;  /* 0x0001080a01007387 */ /* 0x0001e80000100a00 */
[----:B------:R-:W4:Y:S04]  /*166f0*/  LDL.LU R16, [R1+0x640] ;  /* 0x0006400001107983 */ /* 0x000f280000300800 */
[----:B------:R-:W3:Y:S04]  /*16700*/  LDL.LU R18, [R1+0x53c] ;  /* 0x00053c0001127983 */ /* 0x000ee80000300800 */
[----:B------:R-:W3:Y:S04]  /*16710*/  LDL.LU R19, [R1+0x644] ;  /* 0x0006440001137983 */ /* 0x000ee80000300800 */
[----:B0-----:R-:W3:Y:S04]  /*16720*/  LDL.LU R10, [R1+0x63c] ;  /* 0x00063c00010a7983 */ /* 0x001ee80000300800 */
[----:B------:R-:W3:Y:S04]  /*16730*/  LDL.LU R11, [R1+0x534] ;  /* 0x00053400010b7983 */ /* 0x000ee80000300800 */
[----:B------:R0:W-:Y:S04]  /*16740*/  STL.64 [R1+0x50], R4 ;  /* 0x0000500401007387 */ /* 0x0001e80000100a00 */
[----:B------:R1:W-:Y:S04]  /*16750*/  STL.64 [R1+0x58], R6 ;  /* 0x0000580601007387 */ /* 0x0003e80000100a00 */
[----:B------:R-:W3:Y:S04]  /*16760*/  LDL.LU R13, [R1+0x638] ;  /* 0x00063800010d7983 */ /* 0x000ee80000300800 */
[----:B------:R-:W3:Y:S04]  /*16770*/  LDL.LU R12, [R1+0x524] ;  /* 0x00052400010c7983 */ /* 0x000ee80000300800 */
[----:B------:R-:W3:Y:S04]  /*16780*/  LDL.LU R23, [R1+0x514] ;  /* 0x0005140001177983 */ /* 0x000ee80000300800 */
[----:B------:R-:W3:Y:S04]  /*16790*/  LDL.LU R14, [R1+0x630] ;  /* 0x00063000010e7983 */ /* 0x000ee80000300800 */
[----:B------:R-:W3:Y:S04]  /*167a0*/  LDL.LU R22, [R1+0x51c] ;  /* 0x00051c0001167983 */ /* 0x000ee80000300800 */
[----:B------:R-:W3:Y:S04]  /*167b0*/  LDL.LU R15, [R1+0x52c] ;  /* 0x00052c00010f7983 */ /* 0x000ee80000300800 */
[----:B0-----:R-:W3:Y:S04]  /*167c0*/  LDL.LU R4, [R1+0x34c] ;  /* 0x00034c0001047983 */ /* 0x001ee80000300800 */
[----:B------:R-:W3:Y:S01]  /*167d0*/  LDL.LU R5, [R1+0x54c] ;  /* 0x00054c0001057983 */ /* 0x000ee20000300800 */
[----:B------:R-:W-:-:S03]  /*167e0*/  IMAD.MOV.U32 R9, RZ, RZ, R7 ;  /* 0x000000ffff097224 */ /* 0x000fc600078e0007 */
[----:B-1----:R-:W4:Y:S04]  /*167f0*/  LDL.LU R6, [R1+0x4c] ;  /* 0x00004c0001067983 */ /* 0x002f280000300800 */
[----:B------:R-:W4:Y:S01]  /*16800*/  LDL.LU R7, [R1+0x350] ;  /* 0x0003500001077983 */ /* 0x000f220000300800 */
[----:B--2---:R-:W-:Y:S02]  /*16810*/  IMAD.MOV.U32 R17, RZ, RZ, R27 ;  /* 0x000000ffff117224 */ /* 0x004fe400078e001b */
[----:B------:R-:W-:-:S04]  /*16820*/  IMAD.MOV.U32 R27, RZ, RZ, c[0x0][0x18c] ;  /* 0x00006300ff1b7624 */ /* 0x000fc800078e00ff */
[----:B------:R-:W-:Y:S01]  /*16830*/  IMAD.SHL.U32 R27, R27, 0x20, RZ ;  /* 0x000000201b1b7824 */ /* 0x000fe200078e00ff */
[----:B---3--:R-:W-:-:S04]  /*16840*/  LOP3.LUT R5, R5, R4, RZ, 0x3c, !PT ;  /* 0x0000000405057212 */ /* 0x008fc800078e3cff */
[----:B------:R-:W-:-:S04]  /*16850*/  LOP3.LUT R4, R5, R4, RZ, 0x3c, !PT ;  /* 0x0000000405047212 */ /* 0x000fc800078e3cff */
[----:B------:R-:W-:-:S05]  /*16860*/  LOP3.LUT R5, R5, R4, RZ, 0x3c, !PT ;  /* 0x0000000405057212 */ /* 0x000fca00078e3cff */
[----:B------:R-:W-:-:S05]  /*16870*/  IMAD.WIDE R4, R27, 0x2, R4 ;  /* 0x000000021b047825 */ /* 0x000fca00078e0204 */
[----:B------:R4:W-:Y:S04]  /*16880*/  STL [R1+0x54c], R4 ;  /* 0x00054c0401007387 */ /* 0x0009e80000100800 */
[----:B------:R0:W-:Y:S01]  /*16890*/  STL [R1+0x34c], R5 ;  /* 0x00034c0501007387 */ /* 0x0001e20000100800 */
[----:B----4-:R-:W-:Y:S02]  /*168a0*/  IMAD.MOV.U32 R4, RZ, RZ, R7 ;  /* 0x000000ffff047224 */ /* 0x010fe400078e0007 */
[----:B0-----:R-:W-:Y:S02]  /*168b0*/  IMAD.MOV.U32 R5, RZ, RZ, R6 ;  /* 0x000000ffff057224 */ /* 0x001fe400078e0006 */
[----:B------:R-:W-:Y:S02]  /*168c0*/  IMAD.MOV.U32 R7, RZ, RZ, R0 ;  /* 0x000000ffff077224 */ /* 0x000fe400078e0000 */
[----:B------:R-:W-:Y:S01]  /*168d0*/  IMAD.WIDE R4, R27, 0x2, R4 ;  /* 0x000000021b047825 */ /* 0x000fe200078e0204 */
[----:B------:R-:W2:Y:S03]  /*168e0*/  LDL.LU R0, [R1+0xa10] ;  /* 0x000a100001007983 */ /* 0x000ea60000300800 */
[----:B------:R-:W-:-:S02]  /*168f0*/  IMAD.MOV.U32 R6, RZ, RZ, R28 ;  /* 0x000000ffff067224 */ /* 0x000fc400078e001c */
[----:B------:R-:W3:Y:S04]  /*16900*/  LDL.LU R28, [R1+0xa0c] ;  /* 0x000a0c00011c7983 */ /* 0x000ee80000300800 */
[----:B------:R0:W-:Y:S04]  /*16910*/  STL [R1+0x350], R4 ;  /* 0x0003500401007387 */ /* 0x0001e80000100800 */
[----:B------:R1:W-:Y:S04]  /*16920*/  STL [R1+0x4c], R5 ;  /* 0x00004c0501007387 */ /* 0x0003e80000100800 */
[----:B0-----:R-:W4:Y:S04]  /*16930*/  LDL.LU R4, [R1+0x70] ;  /* 0x0000700001047983 */ /* 0x001f280000300800 */
[----:B-1----:R-:W4:Y:S01]  /*16940*/  LDL.LU R5, [R1+0x358] ;  /* 0x0003580001057983 */ /* 0x002f220000300800 */
[----:B------:R-:W-:-:S05]  /*16950*/  IMAD.WIDE R6, R27, 0x2, R6 ;  /* 0x000000021b067825 */ /* 0x000fca00078e0206 */
[----:B------:R-:W-:Y:S04]  /*16960*/  STL [R1+0x550], R6 ;  /* 0x0005500601007387 */ /* 0x000fe80000100800 */
[----:B------:R0:W-:Y:S04]  /*16970*/  STL [R1+0x354], R7 ;  /* 0x0003540701007387 */ /* 0x0001e80000100800 */
[----:B0-----:R-:W2:Y:S01]  /*16980*/  LDL.LU R7, [R1+0x554] ;  /* 0x0005540001077983 */ /* 0x001ea20000300800 */
[----:B----4-:R-:W-:-:S04]  /*16990*/  LOP3.LUT R5, R5, R4, RZ, 0x3c, !PT ;  /* 0x0000000405057212 */ /* 0x010fc800078e3cff */
[----:B------:R-:W-:-:S04]  /*169a0*/  LOP3.LUT R4, R5, R4, RZ, 0x3c, !PT ;  /* 0x0000000405047212 */ /* 0x000fc800078e3cff */
[----:B------:R-:W-:-:S05]  /*169b0*/  LOP3.LUT R5, R5, R4, RZ, 0x3c, !PT ;  /* 0x0000000405057212 */ /* 0x000fca00078e3cff */
[----:B------:R-:W-:-:S04]  /*169c0*/  IMAD.WIDE R4, R27, 0x2, R4 ;  /* 0x000000021b047825 */ /* 0x000fc800078e0204 */
[----:B--2---:R-:W-:Y:S02]  /*169d0*/  IMAD.MOV.U32 R6, RZ, RZ, R7 ;  /* 0x000000ffff067224 */ /* 0x004fe400078e0007 */
[----:B------:R-:W-:Y:S02]  /*169e0*/  IMAD.MOV.U32 R7, RZ, RZ, R29 ;  /* 0x000000ffff077224 */ /* 0x000fe400078e001d */
[----:B------:R-:W2:Y:S04]  /*169f0*/  LDL.LU R29, [R1+0xa08] ;  /* 0x000a0800011d7983 */ /* 0x000ea80000300800 */
[----:B------:R0:W-:Y:S04]  /*16a00*/  STL [R1+0x358], R4 ;  /* 0x0003580401007387 */ /* 0x0001e80000100800 */
[----:B------:R1:W-:Y:S04]  /*16a10*/  STL [R1+0x70], R5 ;  /* 0x0000700501007387 */ /* 0x0003e80000100800 */
[----:B0-----:R-:W4:Y:S04]  /*16a20*/  LDL.LU R4, [R1+0x74] ;  /* 0x0000740001047983 */ /* 0x001f280000300800 */
[----:B-1----:R-:W4:Y:S01]  /*16a30*/  LDL.LU R5, [R1+0x360] ;  /* 0x0003600001057983 */ /* 0x002f220000300800 */
[----:B------:R-:W-:-:S05]  /*16a40*/  IMAD.WIDE R6, R27, 0x2, R6 ;  /* 0x000000021b067825 */ /* 0x000fca00078e0206 */
[----:B------:R3:W-:Y:S04]  /*16a50*/  STL [R1+0x554], R6 ;  /* 0x0005540601007387 */ /* 0x0007e80000100800 */
[----:B------:R0:W-:Y:S01]  /*16a60*/  STL [R1+0x35c], R7 ;  /* 0x00035c0701007387 */ /* 0x0001e20000100800 */
[----:B---3--:R-:W-:Y:S02]  /*16a70*/  IMAD.MOV.U32 R6, RZ, RZ, R28 ;  /* 0x000000ffff067224 */ /* 0x008fe400078e001c */
[----:B0-----:R-:W-:Y:S02]  /*16a80*/  IMAD.MOV.U32 R7, RZ, RZ, R0 ;  /* 0x000000ffff077224 */ /* 0x001fe400078e0000 */
[----:B------:R-:W3:Y:S04]  /*16a90*/  LDL.LU R0, [R1+0xa04] ;  /* 0x000a040001007983 */ /* 0x000ee80000300800 */
[----:B------:R-:W2:Y:S01]  /*16aa0*/  LDL.LU R28, [R1+0xa00] ;  /* 0x000a0000011c7983 */ /* 0x000ea20000300800 */
[----:B------:R-:W-:Y:S01]  /*16ab0*/  IMAD.WIDE R6, R27, 0x2, R6 ;  /* 0x000000021b067825 */ /* 0x000fe200078e0206 */
[----:B----4-:R-:W-:-:S04]  /*16ac0*/  LOP3.LUT R5, R5, R4, RZ, 0x3c, !PT ;  /* 0x0000000405057212 */ /* 0x010fc800078e3cff */
[----:B------:R-:W-:-:S04]  /*16ad0*/  LOP3.LUT R4, R5, R4, RZ, 0x3c, !PT ;  /* 0x0000000405047212 */ /* 0x000fc800078e3cff */
[----:B------:R-:W-:-:S05]  /*16ae0*/  LOP3.LUT R5, R5, R4, RZ, 0x3c, !PT ;  /* 0x0000000405057212 */ /* 0x000fca00078e3cff */
[----:B------:R-:W-:-:S05]  /*16af0*/  IMAD.WIDE R4, R27, 0x2, R4 ;  /* 0x000000021b047825 */ /* 0x000fca00078e0204 */
[----:B------:R0:W-:Y:S04]  /*16b00*/  STL [R1+0x360], R4 ;  /* 0x0003600401007387 */ /* 0x0001e80000100800 */
[----:B------:R1:W-:Y:S04]  /*16b10*/  STL [R1+0x74], R5 ;  /* 0x0000740501007387 */ /* 0x0003e80000100800 */
[----:B0-----:R-:W4:Y:S04]  /*16b20*/  LDL.LU R4, [R1+0x78] ;  /* 0x0000780001047983 */ /* 0x001f280000300800 */
[----:B-1----:R-:W4:Y:S04]  /*16b30*/  LDL.LU R5, [R1+0x368] ;  /* 0x0003680001057983 */ /* 0x002f280000300800 */
        /* <DEDUP_REMOVED lines=17> */
[----:B0-----:R-:W-:Y:S02]  /*16c50*/  IMAD.MOV.U32 R6, RZ, RZ, R28 ;  /* 0x000000ffff067224 */ /* 0x001fe400078e001c */
[----:B---3--:R-:W-:Y:S02]  /*16c60*/  IMAD.MOV.U32 R7, RZ, RZ, R0 ;  /* 0x000000ffff077224 */ /* 0x008fe400078e0000 */
        /* <DEDUP_REMOVED lines=600> */
[----:B------:R0:W5:Y:S04]  /*191f0*/  LDL.LU R0, [R1+0x908] ;  /* 0x0009080001007983 */ /* 0x0001680000300800 */
[----:B------:R-:W3:Y:S01]  /*19200*/  LDL.LU R28, [R1+0x904] ;  /* 0x00090400011c7983 */ /* 0x000ee20000300800 */
[----:B------:R-:W-:Y:S01]  /*19210*/  IMAD.WIDE R6, R27, 0x2, R6 ;  /* 0x000000021b067825 */ /* 0x000fe200078e0206 */
[----:B----4-:R-:W-:-:S04]  /*19220*/  LOP3.LUT R5, R5, R4, RZ, 0x3c, !PT ;  /* 0x0000000405057212 */ /* 0x010fc800078e3cff */
[----:B------:R-:W-:-:S04]  /*19230*/  LOP3.LUT R4, R5, R4, RZ, 0x3c, !PT ;  /* 0x0000000405047212 */ /* 0x000fc800078e3cff */
[----:B------:R-:W-:-:S05]  /*19240*/  LOP3.LUT R5, R5, R4, RZ, 0x3c, !PT ;  /* 0x0000000405057212 */ /* 0x000fca00078e3cff */
[----:B------:R-:W-:-:S05]  /*19250*/  IMAD.WIDE R4, R27, 0x2, R4 ;  /* 0x000000021b047825 */ /* 0x000fca00078e0204 */
[----:B------:R1:W-:Y:S04]  /*19260*/  STL [R1+0x4b0], R4 ;  /* 0x0004b00401007387 */ /* 0x0003e80000100800 */
[----:B------:R4:W-:Y:S04]  /*19270*/  STL [R1+0x300], R5 ;  /* 0x0003000501007387 */ /* 0x0009e80000100800 */
[----:B-1----:R-:W2:Y:S04]  /*19280*/  LDL.LU R4, [R1+0x304] ;  /* 0x0003040001047983 */ /* 0x002ea80000300800 */
[----:B----4-:R-:W2:Y:S04]  /*19290*/  LDL.LU R5, [R1+0x4b8] ;  /* 0x0004b80001057983 */ /* 0x010ea80000300800 */
[----:B------:R-:W-:Y:S04]  /*192a0*/  STL [R1+0x600], R6 ;  /* 0x0006000601007387 */ /* 0x000fe80000100800 */
[----:B------:R1:W-:Y:S04]  /*192b0*/  STL [R1+0x4b4], R7 ;  /* 0x0004b40701007387 */ /* 0x0003e80000100800 */
[----:B-1----:R-:W4:Y:S01]  /*192c0*/  LDL.LU R7, [R1+0x604] ;  /* 0x0006040001077983 */ /* 0x002f220000300800 */
[----:B--2---:R-:W-:-:S04]  /*192d0*/  LOP3.LUT R5, R5, R4, RZ, 0x3c, !PT ;  /* 0x0000000405057212 */ /* 0x004fc800078e3cff */
[----:B------:R-:W-:-:S04]  /*192e0*/  LOP3.LUT R4, R5, R4, RZ, 0x3c, !PT ;  /* 0x0000000405047212 */ /* 0x000fc800078e3cff */
[----:B------:R-:W-:-:S05]  /*192f0*/  LOP3.LUT R5, R5, R4, RZ, 0x3c, !PT ;  /* 0x0000000405057212 */ /* 0x000fca00078e3cff */
[----:B------:R-:W-:-:S04]  /*19300*/  IMAD.WIDE R4, R27, 0x2, R4 ;  /* 0x000000021b047825 */ /* 0x000fc800078e0204 */
[----:B----4-:R-:W-:Y:S02]  /*19310*/  IMAD.MOV.U32 R6, RZ, RZ, R7 ;  /* 0x000000ffff067224 */ /* 0x010fe400078e0007 */
[----:B------:R-:W-:Y:S02]  /*19320*/  IMAD.MOV.U32 R7, RZ, RZ, R29 ;  /* 0x000000ffff077224 */ /* 0x000fe400078e001d */
[----:B------:R-:W2:Y:S04]  /*19330*/  LDL.LU R29, [R1+0x900] ;  /* 0x00090000011d7983 */ /* 0x000ea80000300800 */
[----:B------:R1:W-:Y:S04]  /*19340*/  STL [R1+0x4b8], R4 ;  /* 0x0004b80401007387 */ /* 0x0003e80000100800 */
[----:B------:R4:W-:Y:S04]  /*19350*/  STL [R1+0x304], R5 ;  /* 0x0003040501007387 */ /* 0x0009e80000100800 */
[----:B-1----:R-:W2:Y:S04]  /*19360*/  LDL.LU R4, [R1+0x308] ;  /* 0x0003080001047983 */ /* 0x002ea80000300800 */
[----:B----4-:R-:W4:Y:S01]  /*19370*/  LDL.LU R5, [R1+0x4c0] ;  /* 0x0004c00001057983 */ /* 0x010f220000300800 */
[----:B------:R-:W-:-:S05]  /*19380*/  IMAD.WIDE R6, R27, 0x2, R6 ;  /* 0x000000021b067825 */ /* 0x000fca00078e0206 */
[----:B------:R-:W-:Y:S04]  /*19390*/  STL [R1+0x604], R6 ;  /* 0x0006040601007387 */ /* 0x000fe80000100800 */
[----:B------:R3:W-:Y:S02]  /*193a0*/  STL [R1+0x4bc], R7 ;  /* 0x0004bc0701007387 */ /* 0x0007e40000100800 */
[----:B---3--:R-:W-:Y:S02]  /*193b0*/  IMAD.MOV.U32 R7, RZ, RZ, R28 ;  /* 0x000000ffff077224 */ /* 0x008fe400078e001c */
[----:B------:R-:W3:Y:S01]  /*193c0*/  LDL.LU R28, [R1+0x8fc] ;  /* 0x0008fc00011c7983 */ /* 0x000ee20000300800 */
[----:B--2---:R-:W-:-:S03]  /*193d0*/  IMAD.MOV.U32 R6, RZ, RZ, R29 ;  /* 0x000000ffff067224 */ /* 0x004fc600078e001d */
[----:B------:R-:W2:Y:S01]  /*193e0*/  LDL.LU R29, [R1+0x8f8] ;  /* 0x0008f800011d7983 */ /* 0x000ea20000300800 */
[----:B----4-:R-:W-:-:S04]  /*193f0*/  LOP3.LUT R5, R5, R4, RZ, 0x3c, !PT ;  /* 0x0000000405057212 */ /* 0x010fc800078e3cff */
[----:B------:R-:W-:-:S04]  /*19400*/  LOP3.LUT R4, R5, R4, RZ, 0x3c, !PT ;  /* 0x0000000405047212 */ /* 0x000fc800078e3cff */
[----:B------:R-:W-:-:S05]  /*19410*/  LOP3.LUT R5, R5, R4, RZ, 0x3c, !PT ;  /* 0x0000000405057212 */ /* 0x000fca00078e3cff */
[----:B------:R-:W-:-:S05]  /*19420*/  IMAD.WIDE R4, R27, 0x2, R4 ;  /* 0x000000021b047825 */ /* 0x000fca00078e0204 */
[----:B------:R1:W-:Y:S04]  /*19430*/  STL [R1+0x4c0], R4 ;  /* 0x0004c00401007387 */ /* 0x0003e80000100800 */
[----:B------:R4:W-:Y:S04]  /*19440*/  STL [R1+0x308], R5 ;  /* 0x0003080501007387 */ /* 0x0009e80000100800 */
[----:B-1----:R-:W2:Y:S04]  /*19450*/  LDL.LU R4, [R1+0x30c] ;  /* 0x00030c0001047983 */ /* 0x002ea80000300800 */
[----:B----4-:R-:W2:Y:S01]  /*19460*/  LDL.LU R5, [R1+0x4c8] ;  /* 0x0004c80001057983 */ /* 0x010ea20000300800 */
[----:B------:R-:W-:-:S05]  /*19470*/  IMAD.WIDE R6, R27, 0x2, R6 ;  /* 0x000000021b067825 */ /* 0x000fca00078e0206 */
[----:B------:R-:W-:Y:S04]  /*19480*/  STL [R1+0x608], R6 ;  /* 0x0006080601007387 */ /* 0x000fe80000100800 */
[----:B------:R1:W-:Y:S04]  /*19490*/  STL [R1+0x4c4], R7 ;  /* 0x0004c40701007387 */ /* 0x0003e80000100800 */
[----:B-1----:R-:W4:Y:S01]  /*194a0*/  LDL.LU R7, [R1+0x4cc] ;  /* 0x0004cc0001077983 */ /* 0x002f220000300800 */
[----:B---3--:R-:W-:-:S03]  /*194b0*/  IMAD.MOV.U32 R6, RZ, RZ, R28 ;  /* 0x000000ffff067224 */ /* 0x008fc600078e001c */
[----:B------:R-:W3:Y:S01]  /*194c0*/  LDL.LU R28, [R1+0x8f4] ;  /* 0x0008f400011c7983 */ /* 0x000ee20000300800 */
[----:B--2---:R-:W-:-:S04]  /*194d0*/  LOP3.LUT R5, R5, R4, RZ, 0x3c, !PT ;  /* 0x0000000405057212 */ /* 0x004fc800078e3cff */
[----:B------:R-:W-:-:S04]  /*194e0*/  LOP3.LUT R4, R5, R4, RZ, 0x3c, !PT ;  /* 0x0000000405047212 */ /* 0x000fc800078e3cff */
[----:B------:R-:W-:-:S05]  /*194f0*/  LOP3.LUT R5, R5, R4, RZ, 0x3c, !PT ;  /* 0x0000000405057212 */ /* 0x000fca00078e3cff */
[----:B------:R-:W-:-:S05]  /*19500*/  IMAD.WIDE R4, R27, 0x2, R4 ;  /* 0x000000021b047825 */ /* 0x000fca00078e0204 */
[----:B------:R1:W-:Y:S04]  /*19510*/  STL [R1+0x4c8], R4 ;  /* 0x0004c80401007387 */ /* 0x0003e80000100800 */
[----:B------:R2:W-:Y:S04]  /*19520*/  STL [R1+0x30c], R5 ;  /* 0x00030c0501007387 */ /* 0x0005e80000100800 */
[----:B-1----:R-:W3:Y:S04]  /*19530*/  LDL.LU R4, [R1+0x310] ;  /* 0x0003100001047983 */ /* 0x002ee80000300800 */
[----:B--2---:R-:W3:Y:S01]  /*19540*/  LDL.LU R5, [R1+0x4d0] ;  /* 0x0004d00001057983 */ /* 0x004ee20000300800 */
[----:B----4-:R-:W-:-:S05]  /*19550*/  IMAD.WIDE R6, R27, 0x2, R6 ;  /* 0x000000021b067825 */ /* 0x010fca00078e0206 */
[----:B------:R-:W-:Y:S04]  /*19560*/  STL [R1+0x60c], R6 ;  /* 0x00060c0601007387 */ /* 0x000fe80000100800 */
[----:B------:R1:W-:Y:S04]  /*19570*/  STL [R1+0x4cc], R7 ;  /* 0x0004cc0701007387 */ /* 0x0003e80000100800 */
[----:B-1----:R-:W2:Y:S01]  /*19580*/  LDL.LU R7, [R1+0x610] ;  /* 0x0006100001077983 */ /* 0x002ea20000300800 */
[----:B---3--:R-:W-:-:S04]  /*19590*/  LOP3.LUT R5, R5, R4, RZ, 0x3c, !PT ;  /* 0x0000000405057212 */ /* 0x008fc800078e3cff */
        /* <DEDUP_REMOVED lines=8> */
[----:B-1----:R-:W4:Y:S04]  /*19620*/  LDL.LU R4, [R1+0x314] ;  /* 0x0003140001047983 */ /* 0x002f280000300800 */
[----:B---3--:R-:W4:Y:S01]  /*19630*/  LDL.LU R5, [R1+0x4d8] ;  /* 0x0004d80001057983 */ /* 0x008f220000300800 */
[----:B------:R-:W-:-:S05]  /*19640*/  IMAD.WIDE R6, R27, 0x2, R6 ;  /* 0x000000021b067825 */ /* 0x000fca00078e0206 */
[----:B------:R-:W-:Y:S04]  /*19650*/  STL [R1+0x610], R6 ;  /* 0x0006100601007387 */ /* 0x000fe80000100800 */
[----:B------:R1:W-:Y:S02]  /*19660*/  STL [R1+0x4d4], R7 ;  /* 0x0004d40701007387 */ /* 0x0003e40000100800 */
[----:B-1----:R-:W-:Y:S02]  /*19670*/  IMAD.MOV.U32 R7, RZ, RZ, R28 ;  /* 0x000000ffff077224 */ /* 0x002fe400078e001c */
        /* <DEDUP_REMOVED lines=65> */
[----:B------:R1:W-:Y:S01]  /*19a90*/  STL [R1+0x4f8], R4 ;  /* 0x0004f80401007387 */ /* 0x0003e20000100800 */
[----:B----4-:R-:W-:-:S03]  /*19aa0*/  IMAD.WIDE R6, R27, 0x2, R6 ;  /* 0x000000021b067825 */ /* 0x010fc600078e0206 */
[----:B------:R2:W-:Y:S04]  /*19ab0*/  STL [R1+0x324], R5 ;  /* 0x0003240501007387 */ /* 0x0005e80000100800 */
[----:B-1----:R-:W4:Y:S04]  /*19ac0*/  LDL.LU R4, [R1+0x328] ;  /* 0x0003280001047983 */ /* 0x002f280000300800 */
[----:B--2---:R-:W4:Y:S04]  /*19ad0*/  LDL.LU R5, [R1+0x500] ;  /* 0x0005000001057983 */ /* 0x004f280000300800 */
[----:B------:R-:W-:Y:S04]  /*19ae0*/  STL [R1+0x624], R6 ;  /* 0x0006240601007387 */ /* 0x000fe80000100800 */
[----:B------:R1:W-:Y:S04]  /*19af0*/  STL [R1+0x4fc], R7 ;  /* 0x0004fc0701007387 */ /* 0x0003e80000100800 */
[----:B-1----:R-:W2:Y:S02]  /*19b00*/  LDL.LU R7, [R1+0x628] ;  /* 0x0006280001077983 */ /* 0x002ea40000300800 */
[----:B--2---:R-:W-:-:S02]  /*19b10*/  IMAD.MOV.U32 R6, RZ, RZ, R7 ;  /* 0x000000ffff067224 */ /* 0x004fc400078e0007 */
[----:B------:R-:W-:Y:S02]  /*19b20*/  IMAD.MOV.U32 R7, RZ, RZ, R29 ;  /* 0x000000ffff077224 */ /* 0x000fe400078e001d */
        /* <DEDUP_REMOVED lines=16> */
[----:B------:R-:W-:Y:S01]  /*19c30*/  IMAD.WIDE R6, R27, 0x2, R6 ;  /* 0x000000021b067825 */ /* 0x000fe200078e0206 */
[----:B----4-:R-:W-:-:S04]  /*19c40*/  LOP3.LUT R5, R5, R4, RZ, 0x3c, !PT ;  /* 0x0000000405057212 */ /* 0x010fc800078e3cff */
[----:B------:R-:W-:-:S04]  /*19c50*/  LOP3.LUT R4, R5, R4, RZ, 0x3c, !PT ;  /* 0x0000000405047212 */ /* 0x000fc800078e3cff */
[----:B------:R-:W-:-:S05]  /*19c60*/  LOP3.LUT R5, R5, R4, RZ, 0x3c, !PT ;  /* 0x0000000405057212 */ /* 0x000fca00078e3cff */
[----:B------:R-:W-:-:S05]  /*19c70*/  IMAD.WIDE R4, R27, 0x2, R4 ;  /* 0x000000021b047825 */ /* 0x000fca00078e0204 */
[----:B------:R-:W-:Y:S04]  /*19c80*/  STL [R1+0x508], R4 ;  /* 0x0005080401007387 */ /* 0x000fe80000100800 */
[----:B------:R3:W-:Y:S04]  /*19c90*/  STL [R1+0x32c], R5 ;  /* 0x00032c0501007387 */ /* 0x0007e80000100800 */
[----:B------:R-:W-:Y:S01]  /*19ca0*/  STL [R1+0x62c], R6 ;  /* 0x00062c0601007387 */ /* 0x000fe20000100800 */
[----:B---3--:R-:W-:-:S03]  /*19cb0*/  IMAD.MOV.U32 R5, RZ, RZ, R28 ;  /* 0x000000ffff057224 */ /* 0x008fc600078e001c */
[----:B------:R1:W-:Y:S02]  /*19cc0*/  STL [R1+0x50c], R7 ;  /* 0x00050c0701007387 */ /* 0x0003e40000100800 */
[----:B-1----:R-:W-:Y:S02]  /*19cd0*/  IMAD.MOV.U32 R7, RZ, RZ, R23 ;  /* 0x000000ffff077224 */ /* 0x002fe400078e0017 */
[----:B------:R-:W3:Y:S04]  /*19ce0*/  LDL.LU R23, [R1+0x520] ;  /* 0x0005200001177983 */ /* 0x000ee80000300800 */
[----:B------:R-:W4:Y:S01]  /*19cf0*/  LDL.LU R28, [R1+0x8c4] ;  /* 0x0008c400011c7983 */ /* 0x000f220000300800 */
[----:B--2---:R-:W-:-:S03]  /*19d00*/  IMAD.MOV.U32 R4, RZ, RZ, R29 ;  /* 0x000000ffff047224 */ /* 0x004fc600078e001d */
[----:B------:R-:W2:Y:S01]  /*19d10*/  LDL.LU R29, [R1+0x8c0] ;  /* 0x0008c000011d7983 */ /* 0x000ea20000300800 */
[----:B------:R-:W-:-:S05]  /*19d20*/  IMAD.WIDE R4, R27, 0x2, R4 ;  /* 0x000000021b047825 */ /* 0x000fca00078e0204 */
[----:B------:R-:W-:Y:S04]  /*19d30*/  STL [R1+0x510], R4 ;  /* 0x0005100401007387 */ /* 0x000fe80000100800 */
[----:B------:R1:W-:Y:S04]  /*19d40*/  STL [R1+0x330], R5 ;  /* 0x0003300501007387 */ /* 0x0003e80000100800 */
[----:B-1----:R-:W2:Y:S01]  /*19d50*/  LDL.LU R5, [R1+0x334] ;  /* 0x0003340001057983 */ /* 0x002ea20000300800 */
[----:B------:R-:W-:-:S04]  /*19d60*/  IMAD.MOV.U32 R6, RZ, RZ, R14 ;  /* 0x000000ffff067224 */ /* 0x000fc800078e000e */
[----:B------:R-:W-:-:S04]  /*19d70*/  IMAD.WIDE R6, R27, 0x2, R6 ;  /* 0x000000021b067825 */ /* 0x000fc800078e0206 */
[----:B------:R-:W-:Y:S01]  /*19d80*/  IMAD.MOV.U32 R14, RZ, RZ, R15 ;  /* 0x000000ffff0e7224 */ /* 0x000fe200078e000f */
[----:B------:R1:W-:Y:S04]  /*19d90*/  STL [R1+0x630], R6 ;  /* 0x0006300601007387 */ /* 0x0003e80000100800 */
[----:B------:R0:W-:Y:S04]  /*19da0*/  STL [R1+0x514], R7 ;  /* 0x0005140701007387 */ /* 0x0001e80000100800 */
[----:B------:R-:W3:Y:S01]  /*19db0*/  LDL.LU R15, [R1+0x340] ;  /* 0x00034000010f7983 */ /* 0x000ee20000300800 */
[----:B-1----:R-:W-:-:S02]  /*19dc0*/  IMAD.MOV.U32 R6, RZ, RZ, R17 ;  /* 0x000000ffff067224 */ /* 0x002fc400078e0011 */
[----:B0-----:R-:W-:-:S04]  /*19dd0*/  IMAD.MOV.U32 R7, RZ, RZ, R22 ;  /* 0x000000ffff077224 */ /* 0x001fc800078e0016 */
[----:B------:R-:W-:-:S04]  /*19de0*/  IMAD.WIDE R6, R27, 0x2, R6 ;  /* 0x000000021b067825 */ /* 0x000fc800078e0206 */
[----:B----4-:R-:W-:Y:S02]  /*19df0*/  IMAD.MOV.U32 R4, RZ, RZ, R28 ;  /* 0x000000ffff047224 */ /* 0x010fe400078e001c */
[----:B------:R-:W2:Y:S02]  /*19e00*/  LDL.LU R28, [R1+0x8bc] ;  /* 0x0008bc00011c7983 */ /* 0x000ea40000300800 */
[----:B--2---:R-:W-:-:S05]  /*19e10*/  IMAD.WIDE R4, R27, 0x2, R4 ;  /* 0x000000021b047825 */ /* 0x004fca00078e0204 */
[----:B------:R-:W-:Y:S04]  /*19e20*/  STL [R1+0x518], R4 ;  /* 0x0005180401007387 */ /* 0x000fe80000100800 */
[----:B------:R0:W-:Y:S04]  /*19e30*/  STL [R1+0x334], R5 ;  /* 0x0003340501007387 */ /* 0x0001e80000100800 */
[----:B------:R1:W-:Y:S04]  /*19e40*/  STL [R1+0x634], R6 ;  /* 0x0006340601007387 */ /* 0x0003e80000100800 */
[----:B------:R2:W-:Y:S01]  /*19e50*/  STL [R1+0x51c], R7 ;  /* 0x00051c0701007387 */ /* 0x0005e20000100800 */
[----:B0-----:R-:W-:-:S03]  /*19e60*/  IMAD.MOV.U32 R5, RZ, RZ, R29 ;  /* 0x000000ffff057224 */ /* 0x001fc600078e001d */
[----:B------:R-:W4:Y:S04]  /*19e70*/  LDL.LU R17, [R1+0x538] ;  /* 0x0005380001117983 */ /* 0x000f280000300800 */
[----:B------:R-:W4:Y:S01]  /*19e80*/  LDL.LU R29, [R1+0x8b8] ;  /* 0x0008b800011d7983 */ /* 0x000f220000300800 */
[----:B---3--:R-:W-:Y:S02]  /*19e90*/  IMAD.MOV.U32 R4, RZ, RZ, R23 ;  /* 0x000000ffff047224 */ /* 0x008fe400078e0017 */
[----:B-1----:R-:W-:Y:S02]  /*19ea0*/  IMAD.MOV.U32 R6, RZ, RZ, R13 ;  /* 0x000000ffff067224 */ /* 0x002fe400078e000d */
[----:B--2---:R-:W-:Y:S02]  /*19eb0*/  IMAD.MOV.U32 R7, RZ, RZ, R12 ;  /* 0x000000ffff077224 */ /* 0x004fe400078e000c */
[----:B------:R-:W-:-:S04]  /*19ec0*/  IMAD.WIDE R4, R27, 0x2, R4 ;  /* 0x000000021b047825 */ /* 0x000fc800078e0204 */
[----:B------:R-:W-:Y:S01]  /*19ed0*/  IMAD.WIDE R6, R27, 0x2, R6 ;  /* 0x000000021b067825 */ /* 0x000fe200078e0206 */
[----:B------:R-:W-:Y:S04]  /*19ee0*/  STL [R1+0x520], R4 ;  /* 0x0005200401007387 */ /* 0x000fe80000100800 */
[----:B------:R0:W-:Y:S04]  /*19ef0*/  STL [R1+0x338], R5 ;  /* 0x0003380501007387 */ /* 0x0001e80000100800 */
[----:B------:R1:W-:Y:S04]  /*19f00*/  STL [R1+0x638], R6 ;  /* 0x0006380601007387 */ /* 0x0003e80000100800 */
[----:B------:R2:W-:Y:S01]  /*19f10*/  STL [R1+0x524], R7 ;  /* 0x0005240701007387 */ /* 0x0005e20000100800 */
[----:B0-----:R-:W-:-:S03]  /*19f20*/  IMAD.MOV.U32 R5, RZ, RZ, R28 ;  /* 0x000000ffff057224 */ /* 0x001fc600078e001c */
[----:B------:R-:W3:Y:S01]  /*19f30*/  LDL.LU R28, [R1+0x8b4] ;  /* 0x0008b400011c7983 */ /* 0x000ee20000300800 */
[----:B----4-:R-:W-:-:S03]  /*19f40*/  IMAD.MOV.U32 R4, RZ, RZ, R29 ;  /* 0x000000ffff047224 */ /* 0x010fc600078e001d */
[----:B------:R-:W4:Y:S01]  /*19f50*/  LDL.LU R29, [R1+0x8b0] ;  /* 0x0008b000011d7983 */ /* 0x000f220000300800 */
        /* <DEDUP_REMOVED lines=9> */
[----:B------:R-:W4:Y:S01]  /*19ff0*/  LDL.LU R10, [R1+0x48] ;  /* 0x00004800010a7983 */ /* 0x000f220000300800 */
[----:B-1----:R-:W-:Y:S02]  /*1a000*/  IMAD.MOV.U32 R6, RZ, RZ, R16 ;  /* 0x000000ffff067224 */ /* 0x002fe400078e0010 */
[----:B--2---:R-:W-:Y:S02]  /*1a010*/  IMAD.MOV.U32 R7, RZ, RZ, R11 ;  /* 0x000000ffff077224 */ /* 0x004fe400078e000b */
[----:B---3--:R-:W-:Y:S02]  /*1a020*/  IMAD.MOV.U32 R4, RZ, RZ, R28 ;  /* 0x000000ffff047224 */ /* 0x008fe400078e001c */
[C---:B------:R-:W-:Y:S01]  /*1a030*/  IMAD.WIDE R6, R27.reuse, 0x2, R6 ;  /* 0x000000021b067825 */ /* 0x040fe200078e0206 */
[----:B------:R-:W2:Y:S03]  /*1a040*/  LDL.LU R28, [R1+0x8ac] ;  /* 0x0008ac00011c7983 */ /* 0x000ea60000300800 */
[----:B------:R-:W-:-:S05]  /*1a050*/  IMAD.WIDE R4, R27, 0x2, R4 ;  /* 0x000000021b047825 */ /* 0x000fca00078e0204 */
[----:B------:R-:W-:Y:S04]  /*1a060*/  STL [R1+0x530], R4 ;  /* 0x0005300401007387 */ /* 0x000fe80000100800 */
[----:B------:R4:W-:Y:S04]  /*1a070*/  STL [R1+0x340], R5 ;  /* 0x0003400501007387 */ /* 0x0009e80000100800 */
[----:B------:R0:W-:Y:S04]  /*1a080*/  STL [R1+0x640], R6 ;  /* 0x0006400601007387 */ /* 0x0001e80000100800 */
[----:B------:R1:W-:Y:S01]  /*1a090*/  STL [R1+0x534], R7 ;  /* 0x0005340701007387 */ /* 0x0003e20000100800 */
[----:B----4-:R-:W-:-:S03]  /*1a0a0*/  IMAD.MOV.U32 R5, RZ, RZ, R29 ;  /* 0x000000ffff057224 */ /* 0x010fc600078e001d */
[----:B------:R-:W3:Y:S01]  /*1a0b0*/  LDL.LU R29, [R1+0x8a8] ;  /* 0x0008a800011d7983 */ /* 0x000ee20000300800 */
[----:B------:R-:W-:Y:S02]  /*1a0c0*/  IMAD.MOV.U32 R4, RZ, RZ, R17 ;  /* 0x000000ffff047224 */ /* 0x000fe400078e0011 */
[----:B0-----:R-:W-:Y:S02]  /*1a0d0*/  IMAD.MOV.U32 R6, RZ, RZ, R19 ;  /* 0x000000ffff067224 */ /* 0x001fe400078e0013 */
[----:B-1----:R-:W-:Y:S02]  /*1a0e0*/  IMAD.MOV.U32 R7, RZ, RZ, R18 ;  /* 0x000000ffff077224 */ /* 0x002fe400078e0012 */
[----:B------:R-:W-:-:S04]  /*1a0f0*/  IMAD.WIDE R4, R27, 0x2, R4 ;  /* 0x000000021b047825 */ /* 0x000fc800078e0204 */
[----:B------:R-:W-:Y:S01]  /*1a100*/  IMAD.WIDE R6, R27, 0x2, R6 ;  /* 0x000000021b067825 */ /* 0x000fe200078e0206 */
[----:B------:R-:W-:Y:S04]  /*1a110*/  STL [R1+0x538], R4 ;  /* 0x0005380401007387 */ /* 0x000fe80000100800 */
[----:B------:R2:W-:Y:S04]  /*1a120*/  STL [R1+0x344], R5 ;  /* 0x0003440501007387 */ /* 0x0005e80000100800 */
[----:B------:R0:W-:Y:S04]  /*1a130*/  STL [R1+0x644], R6 ;  /* 0x0006440601007387 */ /* 0x0001e80000100800 */
[----:B------:R1:W-:Y:S01]  /*1a140*/  STL [R1+0x53c], R7 ;  /* 0x00053c0701007387 */ /* 0x0003e20000100800 */
[----:B--2---:R-:W-:-:S03]  /*1a150*/  IMAD.MOV.U32 R5, RZ, RZ, R28 ;  /* 0x000000ffff057224 */ /* 0x004fc600078e001c */
[----:B------:R-:W2:Y:S01]  /*1a160*/  LDL.LU R28, [R1+0x8a4] ;  /* 0x0008a400011c7983 */ /* 0x000ea20000300800 */
[----:B---3--:R-:W-:-:S03]  /*1a170*/  IMAD.MOV.U32 R4, RZ, RZ, R29 ;  /* 0x000000ffff047224 */ /* 0x008fc600078e001d */
[----:B------:R-:W2:Y:S01]  /*1a180*/  LDL.LU R29, [R1+0x8a0] ;  /* 0x0008a000011d7983 */ /* 0x000ea20000300800 */
[----:B------:R-:W-:Y:S01]  /*1a190*/  IADD3 R10, R10, -0x1, RZ ;  /* 0xffffffff0a0a7810 */ /* 0x000fe20007ffe0ff */
[----:B------:R-:W-:-:S03]  /*1a1a0*/  IMAD.WIDE R4, R27, 0x2, R4 ;  /* 0x000000021b047825 */ /* 0x000fc600078e0204 */
[----:B------:R-:W-:Y:S01]  /*1a1b0*/  ISETP.NE.U32.AND P0, PT, R10, RZ, PT ;  /* 0x000000ff0a00720c */ /* 0x000fe20003f05070 */
[----:B0-----:R-:W-:Y:S02]  /*1a1c0*/  IMAD.MOV.U32 R6, RZ, RZ, R21 ;  /* 0x000000ffff067224 */ /* 0x001fe400078e0015 */
[----:B-1----:R-:W-:Y:S01]  /*1a1d0*/  IMAD.MOV.U32 R7, RZ, RZ, R20 ;  /* 0x000000ffff077224 */ /* 0x002fe200078e0014 */
[----:B------:R0:W-:Y:S01]  /*1a1e0*/  STL [R1+0x540], R4 ;  /* 0x0005400401007387 */ /* 0x0001e20000100800 */
[----:B------:R-:W-:Y:S02]  /*1a1f0*/  IMAD.MOV.U32 R21, RZ, RZ, c[0x0][0x188] ;  /* 0x00006200ff157624 */ /* 0x000fe400078e00ff */
[----:B------:R-:W-:Y:S01]  /*1a200*/  IMAD.WIDE R6, R27, 0x2, R6 ;  /* 0x000000021b067825 */ /* 0x000fe200078e0206 */
[----:B------:R1:W-:Y:S03]  /*1a210*/  STL [R1+0x348], R5 ;  /* 0x0003480501007387 */ /* 0x0003e60000100800 */
[----:B------:R-:W-:-:S02]  /*1a220*/  IMAD.SHL.U32 R11, R21, 0x20, RZ ;  /* 0x00000020150b7824 */ /* 0x000fc400078e00ff */
[----:B0-----:R-:W-:Y:S02]  /*1a230*/  IMAD.MOV.U32 R4, RZ, RZ, R26 ;  /* 0x000000ffff047224 */ /* 0x001fe400078e001a */
[----:B-1----:R-:W-:Y:S01]  /*1a240*/  IMAD.MOV.U32 R5, RZ, RZ, R25 ;  /* 0x000000ffff057224 */ /* 0x002fe200078e0019 */
[----:B------:R-:W-:Y:S03]  /*1a250*/  STL [R1+0x648], R6 ;  /* 0x0006480601007387 */ /* 0x000fe60000100800 */
[----:B------:R-:W-:Y:S01]  /*1a260*/  IMAD.WIDE R4, R27, 0x2, R4 ;  /* 0x000000021b047825 */ /* 0x000fe200078e0204 */
[----:B------:R2:W-:Y:S01]  /*1a270*/  STL [R1+0x544], R7 ;  /* 0x0005440701007387 */ /* 0x0005e20000100800 */
[----:B------:R-:W-:-:S03]  /*1a280*/  UIADD3 UR4, UR4, -0x20, URZ ;  /* 0xffffffe004047890 */ /* 0x000fc6000fffe03f */
[----:B------:R-:W-:Y:S04]  /*1a290*/  STL [R1+0x48], R10 ;  /* 0x0000480a01007387 */ /* 0x000fe80000100800 */
[----:B------:R0:W-:Y:S04]  /*1a2a0*/  STL [R1+0x64c], R4 ;  /* 0x00064c0401007387 */ /* 0x0001e80000100800 */
[----:B------:R1:W-:Y:S01]  /*1a2b0*/  STL [R1+0x548], R5 ;  /* 0x0005480501007387 */ /* 0x0003e20000100800 */
[----:B--2---:R-:W-:-:S04]  /*1a2c0*/  IMAD.WIDE R6, R11, 0x2, R28 ;  /* 0x000000020b067825 */ /* 0x004fc800078e021c */
[----:B0-----:R-:W-:Y:S02]  /*1a2d0*/  IMAD.MOV.U32 R4, RZ, RZ, R6 ;  /* 0x000000ffff047224 */ /* 0x001fe400078e0006 */
[----:B-1----:R-:W-:Y:S01]  /*1a2e0*/  IMAD.MOV.U32 R5, RZ, RZ, R7 ;  /* 0x000000ffff057224 */ /* 0x002fe200078e0007 */
[----:B------:R-:W-:Y:S01]  /*1a2f0*/  @!P0 CALL.REL.NOINC `(.L_x_2) ;  /* 0x0000001000008944 */ /* 0x000fe20003c00000 */
[----:B------:R-:W-:Y:S05]  /*1a300*/  BRA `(.L_x_3) ;  /* 0xffff654000007947 */ /* 0x000fea000383ffff */
.L_x_2:
[----:B------:R-:W-:Y:S04]  /*1a310*/  STL [R1+0x92c], R8 ;  /* 0x00092c0801007387 */ /* 0x000fe80000100800 */
[----:B------:R-:W2:Y:S04]  /*1a320*/  LDL.LU R27, [R1+0x18c] ;  /* 0x00018c00011b7983 */ /* 0x000ea80000300800 */
[----:B------:R-:W3:Y:S04]  /*1a330*/  LDL.LU R26, [R1+0x19c] ;  /* 0x00019c00011a7983 */ /* 0x000ee80000300800 */
[----:B---3--:R0:W-:Y:S04]  /*1a340*/  STL [R1+0x940], R26 ;  /* 0x0009401a01007387 */ /* 0x0081e80000100800 */
[----:B0-----:R-:W3:Y:S04]  /*1a350*/  LDL.LU R26, [R1+0xf0] ;  /* 0x0000f000011a7983 */ /* 0x001ee80000300800 */
        /* <DEDUP_REMOVED lines=29> */
[----:B--2---:R1:W-:Y:S01]  /*1a530*/  STL [R1+0x930], R27 ;  /* 0x0009301b01007387 */ /* 0x0043e20000100800 */
[----:B0-----:R-:W-:-:S03]  /*1a540*/  IMAD.MOV.U32 R26, RZ, RZ, R24 ;  /* 0x000000ffff1a7224 */ /* 0x001fc600078e0018 */
[----:B-1----:R-:W2:Y:S04]  /*1a550*/  LDL.LU R27, [R1+0x13c] ;  /* 0x00013c00011b7983 */ /* 0x002ea80000300800 */
[----:B--2---:R0:W-:Y:S04]  /*1a560*/  STL [R1+0x938], R27 ;  /* 0x0009381b01007387 */ /* 0x0041e80000100800 */
[----:B0-----:R-:W2:Y:S04]  /*1a570*/  LDL.LU R27, [R1+0x11c] ;  /* 0x00011c00011b7983 */ /* 0x001ea80000300800 */
        /* <DEDUP_REMOVED lines=31> */
[----:B------:R-:W2:Y:S01]  /*1a770*/  LDL.LU R8, [R1+0x14c] ;  /* 0x00014c0001087983 */ /* 0x000ea20000300800 */
[----:B0-----:R-:W-:-:S03]  /*1a780*/  IMAD.MOV.U32 R27, RZ, RZ, R9 ;  /* 0x000000ffff1b7224 */ /* 0x001fc600078e0009 */
[----:B--2---:R0:W-:Y:S04]  /*1a790*/  STL [R1+0x934], R8 ;  /* 0x0009340801007387 */ /* 0x0041e80000100800 */
[----:B0-----:R-:W2:Y:S01]  /*1a7a0*/  LDL.LU R8, [R1+0x12c] ;  /* 0x00012c0001087983 */ /* 0x001ea20000300800 */
[----:B------:R-:W-:-:S03]  /*1a7b0*/  F2FP.PACK_AB R26, R27, R26 ;  /* 0x0000001a1b1a723e */ /* 0x000fc600000000ff */
[----:B--2---:R0:W-:Y:S04]  /*1a7c0*/  STL [R1+0x93c], R8 ;  /* 0x00093c0801007387 */ /* 0x0041e80000100800 */
[----:B0-----:R-:W2:Y:S04]  /*1a7d0*/  LDL.LU R8, [R1+0x10c] ;  /* 0x00010c0001087983 */ /* 0x001ea80000300800 */
[----:B-----5:R-:W3:Y:S04]  /*1a7e0*/  LDL.LU R0, [R1+0x15c] ;  /* 0x00015c0001007983 */ /* 0x020ee80000300800 */
[----:B------:R-:W4:Y:S04]  /*1a7f0*/  LDL.LU R2, [R1+0x16c] ;  /* 0x00016c0001027983 */ /* 0x000f280000300800 */
[----:B------:R-:W4:Y:S04]  /*1a800*/  LDL.LU R3, [R1+0x17c] ;  /* 0x00017c0001037983 */ /* 0x000f280000300800 */
        /* <DEDUP_REMOVED lines=25> */
[----:B0-----:R-:W2:Y:S02]  /*1a9a0*/  LDL.LU R26, [R1+0x9b8] ;  /* 0x0009b800011a7983 */ /* 0x001ea40000300800 */
[----:B--2---:R-:W-:-:S02]  /*1a9b0*/  F2FP.PACK_AB R26, R27, R26 ;  /* 0x0000001a1b1a723e */ /* 0x004fc400000000ff */
        /* <DEDUP_REMOVED lines=58> */
[----:B0-----:R-:W3:Y:S01]  /*1ad60*/  LDL.LU R26, [R1+0x940] ;  /* 0x00094000011a7983 */ /* 0x001ee20000300800 */
[----:B--2---:R-:W-:-:S03]  /*1ad70*/  F2FP.PACK_AB R27, R8, R27 ;  /* 0x0000001b081b723e */ /* 0x004fc600000000ff */
[----:B------:R-:W2:Y:S04]  /*1ad80*/  LDL.LU R8, [R1+0x93c] ;  /* 0x00093c0001087983 */ /* 0x000ea80000300800 */
[----:B------:R0:W-:Y:S04]  /*1ad90*/  STL [R1+0x5c], R27 ;  /* 0x00005c1b01007387 */ /* 0x0001e80000100800 */
[----:B0-----:R-:W2:Y:S02]  /*1ada0*/  LDL.LU R27, [R1+0x938] ;  /* 0x00093800011b7983 */ /* 0x001ea40000300800 */
[----:B--2---:R-:W-:-:S02]  /*1adb0*/  F2FP.PACK_AB R27, R8, R27 ;  /* 0x0000001b081b723e */ /* 0x004fc400000000ff */
[----:B------:R-:W3:Y:S04]  /*1adc0*/  LDL.LU R8, [R1+0x934] ;  /* 0x0009340001087983 */ /* 0x000ee80000300800 */
[----:B------:R0:W-:Y:S04]  /*1add0*/  STL [R1+0x58], R27 ;  /* 0x0000581b01007387 */ /* 0x0001e80000100800 */
[----:B0-----:R-:W2:Y:S01]  /*1ade0*/  LDL.LU R27, [R1+0x930] ;  /* 0x00093000011b7983 */ /* 0x001ea20000300800 */
[----:B---3--:R-:W-:-:S03]  /*1adf0*/  F2FP.PACK_AB R0, R8, R0 ;  /* 0x000000000800723e */ /* 0x008fc600000000ff */
[----:B------:R-:W3:Y:S04]  /*1ae00*/  LDL.LU R8, [R1+0x92c] ;  /* 0x00092c0001087983 */ /* 0x000ee80000300800 */
[----:B------:R4:W-:Y:S02]  /*1ae10*/  STL [R1+0x54], R0 ;  /* 0x0000540001007387 */ /* 0x0009e40000100800 */
[----:B----4-:R-:W-:Y:S02]  /*1ae20*/  F2FP.PACK_AB R0, R2, R3 ;  /* 0x000000030200723e */ /* 0x010fe400000000ff */
[----:B------:R-:W-:Y:S02]  /*1ae30*/  F2FP.PACK_AB R3, R4, R5 ;  /* 0x000000050403723e */ /* 0x000fe400000000ff */
[----:B------:R-:W-:Y:S01]  /*1ae40*/  F2FP.PACK_AB R2, R6, R7 ;  /* 0x000000070602723e */ /* 0x000fe200000000ff */
[----:B------:R0:W-:Y:S04]  /*1ae50*/  STL [R1+0x50], R0 ;  /* 0x0000500001007387 */ /* 0x0001e80000100800 */
[----:B------:R1:W-:Y:S04]  /*1ae60*/  STL [R1+0x4c], R3 ;  /* 0x00004c0301007387 */ /* 0x0003e80000100800 */
[----:B------:R4:W-:Y:S01]  /*1ae70*/  STL [R1+0x48], R2 ;  /* 0x0000480201007387 */ /* 0x0009e20000100800 */
[----:B0-----:R-:W-:-:S02]  /*1ae80*/  F2FP.PACK_AB R0, R28, R29 ;  /* 0x0000001d1c00723e */ /* 0x001fc400000000ff */
[----:B-1----:R-:W-:-:S03]  /*1ae90*/  F2FP.PACK_AB R3, R22, R23 ;  /* 0x000000171603723e */ /* 0x002fc600000000ff */
[----:B------:R0:W-:Y:S01]  /*1aea0*/  STL [R1+0x44], R0 ;  /* 0x0000440001007387 */ /* 0x0001e20000100800 */
[----:B----4-:R-:W-:-:S03]  /*1aeb0*/  F2FP.PACK_AB R2, R12, R13 ;  /* 0x0000000d0c02723e */ /* 0x010fc600000000ff */
[----:B------:R1:W-:Y:S04]  /*1aec0*/  STL [R1+0x40], R3 ;  /* 0x0000400301007387 */ /* 0x0003e80000100800 */
[----:B------:R4:W-:Y:S01]  /*1aed0*/  STL [R1+0x3c], R2 ;  /* 0x00003c0201007387 */ /* 0x0009e20000100800 */
[----:B0-----:R-:W-:Y:S02]  /*1aee0*/  F2FP.PACK_AB R0, R14, R15 ;  /* 0x0000000f0e00723e */ /* 0x001fe400000000ff */
[----:B-1----:R-:W-:-:S03]  /*1aef0*/  F2FP.PACK_AB R3, R9, R10 ;  /* 0x0000000a0903723e */ /* 0x002fc600000000ff */
[----:B------:R-:W-:Y:S01]  /*1af00*/  STL [R1+0x38], R0 ;  /* 0x0000380001007387 */ /* 0x000fe20000100800 */
[----:B----4-:R-:W-:-:S03]  /*1af10*/  F2FP.PACK_AB R2, R11, R16 ;  /* 0x000000100b02723e */ /* 0x010fc600000000ff */
[----:B------:R0:W-:Y:S04]  /*1af20*/  STL [R1+0x34], R3 ;  /* 0x0000340301007387 */ /* 0x0001e80000100800 */
[----:B------:R1:W-:Y:S01]  /*1af30*/  STL [R1+0x30], R2 ;  /* 0x0000300201007387 */ /* 0x0003e20000100800 */
[----:B0-----:R-:W-:Y:S02]  /*1af40*/  F2FP.PACK_AB R3, R18, R19 ;  /* 0x000000131203723e */ /* 0x001fe400000000ff */
[----:B-1----:R-:W-:Y:S02]  /*1af50*/  F2FP.PACK_AB R2, R20, R21 ;  /* 0x000000151402723e */ /* 0x002fe400000000ff */
[----:B---3--:R-:W-:-:S05]  /*1af60*/  F2FP.PACK_AB R0, R8, R17 ;  /* 0x000000110800723e */ /* 0x008fca00000000ff */
[----:B------:R0:W-:Y:S04]  /*1af70*/  STL [R1+0x2c], R0 ;  /* 0x00002c0001007387 */ /* 0x0001e80000100800 */
[----:B------:R-:W-:Y:S04]  /*1af80*/  STL [R1+0x28], R3 ;  /* 0x0000280301007387 */ /* 0x000fe80000100800 */
[----:B------:R-:W-:Y:S04]  /*1af90*/  STL [R1+0x24], R2 ;  /* 0x0000240201007387 */ /* 0x000fe80000100800 */
[----:B------:R-:W3:Y:S01]  /*1afa0*/  LDL.LU R7, [R1+0x194] ;  /* 0x0001940001077983 */ /* 0x000ee20000300800 */
[----:B0-----:R-:W-:-:S05]  /*1afb0*/  F2FP.PACK_AB R0, R24, R25 ;  /* 0x000000191800723e */ /* 0x001fca00000000ff */
[----:B------:R-:W-:Y:S04]  /*1afc0*/  STL [R1+0x20], R0 ;  /* 0x0000200001007387 */ /* 0x000fe80000100800 */
        /* <DEDUP_REMOVED lines=14> */
[----:B---3--:R-:W-:Y:S04]  /*1b0b0*/  STL [R1+0x924], R7 ;  /* 0x0009240701007387 */ /* 0x008fe80000100800 */
        /* <DEDUP_REMOVED lines=21> */
[----:B------:R-:W4:Y:S04]  /*1b210*/  LDL.LU R4, [R1+0x1f4] ;  /* 0x0001f40001047983 */ /* 0x000f280000300800 */
[----:B----4-:R0:W-:Y:S04]  /*1b220*/  STL [R1+0x8e0], R4 ;  /* 0x0008e00401007387 */ /* 0x0101e80000100800 */
[----:B0-----:R-:W4:Y:S04]  /*1b230*/  LDL.LU R4, [R1+0x1c4] ;  /* 0x0001c40001047983 */ /* 0x001f280000300800 */
[----:B------:R-:W2:Y:S04]  /*1b240*/  LDL.LU R11, [R1+0x190] ;  /* 0x00019000010b7983 */ /* 0x000ea80000300800 */
[----:B--2---:R0:W-:Y:S04]  /*1b250*/  STL [R1+0x8dc], R11 ;  /* 0x0008dc0b01007387 */ /* 0x0041e80000100800 */
[----:B0-----:R-:W2:Y:S04]  /*1b260*/  LDL.LU R11, [R1+0x1e4] ;  /* 0x0001e400010b7983 */ /* 0x001ea80000300800 */
        /* <DEDUP_REMOVED lines=42> */
[----:B------:R-:W2:Y:S01]  /*1b510*/  LDL.LU R0, [R1+0x264] ;  /* 0x0002640001007983 */ /* 0x000ea20000300800 */
[----:B------:R-:W-:-:S02]  /*1b520*/  IMAD.MOV.U32 R7, RZ, RZ, R26 ;  /* 0x000000ffff077224 */ /* 0x000fc400078e001a */
[----:B------:R-:W-:-:S05]  /*1b530*/  IMAD.MOV.U32 R6, RZ, RZ, R27 ;  /* 0x000000ffff067224 */ /* 0x000fca00078e001b */
[----:B------:R-:W-:Y:S01]  /*1b540*/  F2FP.PACK_AB R7, R6, R7 ;  /* 0x000000070607723e */ /* 0x000fe200000000ff */
[----:B--2---:R0:W-:Y:S04]  /*1b550*/  STL [R1+0x8a0], R0 ;  /* 0x0008a00001007387 */ /* 0x0041e80000100800 */
[----:B0-----:R-:W2:Y:S04]  /*1b560*/  LDL.LU R0, [R1+0x244] ;  /* 0x0002440001007983 */ /* 0x001ea80000300800 */
        /* <DEDUP_REMOVED lines=38> */
[----:B------:R0:W-:Y:S04]  /*1b7d0*/  STL [R1], R7 ;  /* 0x0000000701007387 */ /* 0x0001e80000100800 */
[----:B0-----:R-:W2:Y:S02]  /*1b7e0*/  LDL.LU R7, [R1+0x8ec] ;  /* 0x0008ec0001077983 */ /* 0x001ea40000300800 */
[----:B--2---:R-:W-:-:S02]  /*1b7f0*/  F2FP.PACK_AB R7, R6, R7 ;  /* 0x000000070607723e */ /* 0x004fc400000000ff */
[----:B------:R-:W3:Y:S02]  /*1b800*/  LDL.LU R6, [R1+0x8e8] ;  /* 0x0008e80001067983 */ /* 0x000ee40000300800 */
[----:B---3--:R-:W-:Y:S02]  /*1b810*/  F2FP.PACK_AB R6, R5, R6 ;  /* 0x000000060506723e */ /* 0x008fe400000000ff */
[----:B------:R-:W4:Y:S02]  /*1b820*/  LDL.LU R5, [R1+0x8e4] ;  /* 0x0008e40001057983 */ /* 0x000f240000300800 */
[----:B----4-:R-:W-:Y:S02]  /*1b830*/  F2FP.PACK_AB R5, R4, R5 ;  /* 0x000000050405723e */ /* 0x010fe400000000ff */
[----:B------:R-:W2:Y:S02]  /*1b840*/  LDL.LU R4, [R1+0x8e0] ;  /* 0x0008e00001047983 */ /* 0x000ea40000300800 */
[----:B--2---:R-:W-:-:S02]  /*1b850*/  F2FP.PACK_AB R4, R11, R4 ;  /* 0x000000040b04723e */ /* 0x004fc400000000ff */
[----:B------:R-:W2:Y:S02]  /*1b860*/  LDL.LU R11, [R1+0x8dc] ;  /* 0x0008dc00010b7983 */ /* 0x000ea40000300800 */
[----:B--2---:R-:W-:Y:S02]  /*1b870*/  F2FP.PACK_AB R11, R10, R11 ;  /* 0x0000000b0a0b723e */ /* 0x004fe400000000ff */
[----:B------:R-:W2:Y:S02]  /*1b880*/  LDL.LU R10, [R1+0x8d8] ;  /* 0x0008d800010a7983 */ /* 0x000ea40000300800 */
[----:B--2---:R-:W-:Y:S02]  /*1b890*/  F2FP.PACK_AB R10, R9, R10 ;  /* 0x0000000a090a723e */ /* 0x004fe400000000ff */
        /* <DEDUP_REMOVED lines=26> */
[----:B------:R-:W2:Y:S01]  /*1ba40*/  LDL.LU R0, [R1+0x8a0] ;  /* 0x0008a00001007983 */ /* 0x000ea20000300800 */
[----:B------:R-:W-:Y:S02]  /*1ba50*/  F2FP.PACK_AB R27, R2, R27 ;  /* 0x0000001b021b723e */ /* 0x000fe400000000ff */
[----:B------:R-:W-:Y:S02]  /*1ba60*/  F2FP.PACK_AB R26, R3, R26 ;  /* 0x0000001a031a723e */ /* 0x000fe400000000ff */
[----:B------:R-:W-:Y:S02]  /*1ba70*/  F2FP.PACK_AB R25, R28, R25 ;  /* 0x000000191c19723e */ /* 0x000fe400000000ff */
[----:B------:R-:W-:Y:S02]  /*1ba80*/  F2FP.PACK_AB R24, R29, R24 ;  /* 0x000000181d18723e */ /* 0x000fe400000000ff */
[----:B--2---:R-:W-:Y:S02]  /*1ba90*/  F2FP.PACK_AB R20, R0, R20 ;  /* 0x000000140014723e */ /* 0x004fe400000000ff */
.L_x_1:
[----:B------:R-:W2:Y:S04]  /*1baa0*/  LDL.LU R29, [R1+0x660] ;  /* 0x00066000011d7983 */ /* 0x000ea80000300800 */
[----:B------:R-:W1:Y:S02]  /*1bab0*/  S2R R28, SR_TID.X ;  /* 0x00000000001c7919 */ /* 0x000e640000002100 */
[----:B-1----:R-:W-:-:S02]  /*1bac0*/  IMAD.SHL.U32 R3, R28, 0x200, RZ ;  /* 0x000002001c037824 */ /* 0x002fc400078e00ff */
[C---:B0-----:R-:W-:Y:S02]  /*1bad0*/  IMAD.SHL.U32 R0, R28.reuse, 0x800, RZ ;  /* 0x000008001c007824 */ /* 0x041fe400078e00ff */
[C---:B------:R-:W-:Y:S01]  /*1bae0*/  IMAD.SHL.U32 R2, R28.reuse, 0x10, RZ ;  /* 0x000000101c027824 */ /* 0x040fe200078e00ff */
[----:B------:R-:W-:Y:S01]  /*1baf0*/  LOP3.LUT R3, R3, 0x3000, RZ, 0xc0, !PT ;  /* 0x0000300003037812 */ /* 0x000fe200078ec0ff */
[----:B------:R-:W-:Y:S01]  /*1bb00*/  IMAD.SHL.U32 R28, R28, 0x4, RZ ;  /* 0x000000041c1c7824 */ /* 0x000fe200078e00ff */
[----:B------:R-:W-:Y:S01]  /*1bb10*/  LOP3.LUT R0, R0, 0x3000, RZ, 0xc0, !PT ;  /* 0x0000300000007812 */ /* 0x000fe200078ec0ff */
[----:B------:R-:W-:Y:S01]  /*1bb20*/  BAR.SYNC.DEFER_BLOCKING 0x0 ;  /* 0x0000000000007b1d */ /* 0x000fe20000010000 */
[----:B--2---:R-:W-:-:S05]  /*1bb30*/  LOP3.LUT R3, R3, 0xc60, R29, 0xf8, !PT ;  /* 0x00000c6003037812 */ /* 0x004fca00078ef81d */
[----:B------:R-:W2:Y:S01]  /*1bb40*/  LDL.LU R29, [R1+0x664] ;  /* 0x00066400011d7983 */ /* 0x000ea20000300800 */
[----:B------:R-:W-:Y:S02]  /*1bb50*/  LOP3.LUT R0, R0, 0x3f0, R2, 0xf8, !PT ;  /* 0x000003f000007812 */ /* 0x000fe400078ef802 */
[----:B------:R-:W-:Y:S01]  /*1bb60*/  LOP3.LUT R3, R3, 0x70, R28, 0x78, !PT ;  /* 0x0000007003037812 */ /* 0x000fe200078e781c */
[----:B------:R-:W0:Y:S04]  /*1bb70*/  S2R R2, SR_TID.X ;  /* 0x0000000000027919 */ /* 0x000e280000002100 */
[----:B------:R-:W3:Y:S04]  /*1bb80*/  LDL.LU R28, [R1+0x6a0] ;  /* 0x0006a000011c7983 */ /* 0x000ee80000300800 */
[----:B------:R1:W-:Y:S04]  /*1bb90*/  STS.128 [R3], R24 ;  /* 0x0000001803007388 */ /* 0x0003e80000000c00 */
[----:B------:R4:W-:Y:S04]  /*1bba0*/  STS.128 [R3+0x200], R20 ;  /* 0x0002001403007388 */ /* 0x0009e80000000c00 */
[----:B-1----:R-:W5:Y:S01]  /*1bbb0*/  LDL.LU R24, [R1+0x10] ;  /* 0x0000100001187983 */ /* 0x002f620000300800 */
[----:B0-----:R-:W-:-:S03]  /*1bbc0*/  SHF.R.U32.HI R2, RZ, 0x1, R2 ;  /* 0x00000001ff027819 */ /* 0x001fc60000011602 */
[----:B------:R-:W5:Y:S04]  /*1bbd0*/  LDL.LU R25, [R1+0x14] ;  /* 0x0000140001197983 */ /* 0x000f680000300800 */
[----:B------:R-:W5:Y:S04]  /*1bbe0*/  LDL.LU R26, [R1+0x18] ;  /* 0x00001800011a7983 */ /* 0x000f680000300800 */
[----:B------:R-:W5:Y:S04]  /*1bbf0*/  LDL.LU R27, [R1+0x1c] ;  /* 0x00001c00011b7983 */ /* 0x000f680000300800 */
[----:B----4-:R-:W4:Y:S04]  /*1bc00*/  LDL.LU R20, [R1] ;  /* 0x0000000001147983 */ /* 0x010f280000300800 */
[----:B------:R-:W4:Y:S04]  /*1bc10*/  LDL.LU R21, [R1+0x4] ;  /* 0x0000040001157983 */ /* 0x000f280000300800 */
[----:B------:R-:W4:Y:S04]  /*1bc20*/  LDL.LU R22, [R1+0x8] ;  /* 0x0000080001167983 */ /* 0x000f280000300800 */
[----:B------:R-:W4:Y:S04]  /*1bc30*/  LDL.LU R23, [R1+0xc] ;  /* 0x00000c0001177983 */ /* 0x000f280000300800 */
[----:B------:R-:W-:Y:S04]  /*1bc40*/  STS.128 [R3+0x80], R16 ;  /* 0x0000801003007388 */ /* 0x000fe80000000c00 */
[----:B------:R-:W-:Y:S04]  /*1bc50*/  STS.128 [R3+0x280], R12 ;  /* 0x0002800c03007388 */ /* 0x000fe80000000c00 */
[----:B------:R-:W-:Y:S04]  /*1bc60*/  STS.128 [R3+0x100], R8 ;  /* 0x0001000803007388 */ /* 0x000fe80000000c00 */
[----:B------:R-:W-:Y:S01]  /*1bc70*/  STS.128 [R3+0x300], R4 ;  /* 0x0003000403007388 */ /* 0x000fe20000000c00 */
[----:B------:R-:W-:-:S04]  /*1bc80*/  LOP3.LUT R0, R0, 0x20, R2, 0x78, !PT ;  /* 0x0000002000007812 */ /* 0x000fc800078e7802 */
[----:B------:R-:W-:Y:S01]  /*1bc90*/  LOP3.LUT R2, R0, 0x40, RZ, 0x3c, !PT ;  /* 0x0000004000027812 */ /* 0x000fe200078e3cff */
[----:B------:R-:W-:Y:S04]  /*1bca0*/  STL [R1+0xb0], R0 ;  /* 0x0000b00001007387 */ /* 0x000fe80000100800 */
[----:B------:R-:W-:Y:S04]  /*1bcb0*/  STL [R1+0xb4], R2 ;  /* 0x0000b40201007387 */ /* 0x000fe80000100800 */
[----:B-----5:R-:W-:Y:S04]  /*1bcc0*/  STS.128 [R3+0x380], R24 ;  /* 0x0003801803007388 */ /* 0x020fe80000000c00 */
[----:B----4-:R-:W-:Y:S04]  /*1bcd0*/  STS.128 [R3+0x180], R20 ;  /* 0x0001801403007388 */ /* 0x010fe80000000c00 */
[----:B------:R-:W-:Y:S06]  /*1bce0*/  BAR.SYNC.DEFER_BLOCKING 0x0 ;  /* 0x0000000000007b1d */ /* 0x000fec0000010000 */
[----:B------:R-:W0:Y:S04]  /*1bcf0*/  LDS.128 R4, [R0] ;  /* 0x0000000000047984 */ /* 0x000e280000000c00 */
[----:B------:R-:W-:Y:S04]  /*1bd00*/  LDS.128 R20, [R0+0x800] ;  /* 0x0008000000147984 */ /* 0x000fe80000000c00 */
[----:B------:R-:W-:Y:S04]  /*1bd10*/  LDS.128 R8, [R0+0x400] ;  /* 0x0004000000087984 */ /* 0x000fe80000000c00 */
[----:B------:R-:W-:Y:S04]  /*1bd20*/  LDS.128 R12, [R2+0x400] ;  /* 0x00040000020c7984 */ /* 0x000fe80000000c00 */
[----:B------:R-:W-:Y:S04]  /*1bd30*/  LDS.128 R16, [R2+0x800] ;  /* 0x0008000002107984 */ /* 0x000fe80000000c00 */
[----:B0-----:R-:W-:Y:S04]  /*1bd40*/  STL.64 [R1+0x10], R4 ;  /* 0x0000100401007387 */ /* 0x001fe80000100a00 */
[----:B------:R-:W-:Y:S04]  /*1bd50*/  STL.64 [R1+0x18], R6 ;  /* 0x0000180601007387 */ /* 0x000fe80000100a00 */
[----:B------:R-:W0:Y:S04]  /*1bd60*/  LDS.128 R4, [R2] ;  /* 0x0000000002047984 */ /* 0x000e280000000c00 */
[----:B0-----:R-:W-:Y:S04]  /*1bd70*/  STL [R1+0x8c4], R5 ;  /* 0x0008c40501007387 */ /* 0x001fe80000100800 */
[----:B------:R-:W-:Y:S04]  /*1bd80*/  STL [R1+0x8bc], R6 ;  /* 0x0008bc0601007387 */ /* 0x000fe80000100800 */
[----:B------:R-:W-:Y:S04]  /*1bd90*/  STL [R1+0x8b8], R7 ;  /* 0x0008b80701007387 */ /* 0x000fe80000100800 */
[----:B------:R-:W-:Y:S04]  /*1bda0*/  STL [R1+0x8cc], R21 ;  /* 0x0008cc1501007387 */ /* 0x000fe80000100800 */
[----:B------:R-:W-:Y:S04]  /*1bdb0*/  STL.64 [R1], R8 ;  /* 0x0000000801007387 */ /* 0x000fe80000100a00 */
[----:B------:R-:W-:Y:S04]  /*1bdc0*/  STL.64 [R1+0x8], R10 ;  /* 0x0000080a01007387 */ /* 0x000fe80000100a00 */
[----:B------:R-:W-:Y:S04]  /*1bdd0*/  STL [R1+0x8c8], R22 ;  /* 0x0008c81601007387 */ /* 0x000fe80000100800 */
[----:B------:R-:W-:Y:S04]  /*1bde0*/  STL [R1+0x8c0], R23 ;  /* 0x0008c01701007387 */ /* 0x000fe80000100800 */
[----:B------:R-:W4:Y:S04]  /*1bdf0*/  LDL.LU R24, [R1+0x60] ;  /* 0x0000600001187983 */ /* 0x000f280000300800 */
[----:B------:R-:W4:Y:S04]  /*1be00*/  LDL.LU R25, [R1+0x64] ;  /* 0x0000640001197983 */ /* 0x000f280000300800 */
[----:B------:R-:W5:Y:S04]  /*1be10*/  LDL.LU R26, [R1+0x68] ;  /* 0x00006800011a7983 */ /* 0x000f680000300800 */
[----:B------:R-:W5:Y:S04]  /*1be20*/  LDL.LU R27, [R1+0x6c] ;  /* 0x00006c00011b7983 */ /* 0x000f680000300800 */
[----:B------:R-:W0:Y:S04]  /*1be30*/  LDS.128 R8, [R0+0xc00] ;  /* 0x000c000000087984 */ /* 0x000e280000000c00 */
[----:B-----5:R-:W-:Y:S04]  /*1be40*/  STL.64 [R1+0x910], R26 ;  /* 0x0009101a01007387 */ /* 0x020fe80000100a00 */
[----:B----4-:R1:W-:Y:S04]  /*1be50*/  STL.64 [R1+0x908], R24 ;  /* 0x0009081801007387 */ /* 0x0103e80000100a00 */
[----:B-1----:R-:W4:Y:S04]  /*1be60*/  LDL.LU R24, [R1+0x50] ;  /* 0x0000500001187983 */ /* 0x002f280000300800 */
[----:B------:R-:W4:Y:S04]  /*1be70*/  LDL.LU R25, [R1+0x54] ;  /* 0x0000540001197983 */ /* 0x000f280000300800 */
[----:B------:R-:W5:Y:S04]  /*1be80*/  LDL.LU R26, [R1+0x58] ;  /* 0x00005800011a7983 */ /* 0x000f680000300800 */
[----:B------:R-:W5:Y:S04]  /*1be90*/  LDL.LU R27, [R1+0x5c] ;  /* 0x00005c00011b7983 */ /* 0x000f680000300800 */
        /* <DEDUP_REMOVED lines=19> */
[----:B----4-:R-:W-:Y:S04]  /*1bfd0*/  STL.64 [R1+0x948], R24 ;  /* 0x0009481801007387 */ /* 0x010fe80000100a00 */
[----:B0-----:R-:W-:Y:S04]  /*1bfe0*/  STL [R1+0x8d4], R10 ;  /* 0x0008d40a01007387 */ /* 0x001fe80000100800 */
[----:B------:R-:W-:Y:S04]  /*1bff0*/  STL [R1+0x8d0], R11 ;  /* 0x0008d00b01007387 */ /* 0x000fe80000100800 */
[----:B------:R-:W4:Y:S04]  /*1c000*/  LDL.LU R21, [R1+0x10] ;  /* 0x0000100001157983 */ /* 0x000f280000300800 */
[----:B------:R-:W-:Y:S04]  /*1c010*/  STL.64 [R1+0x8e0], R14 ;  /* 0x0008e00e01007387 */ /* 0x000fe80000100a00 */
[----:B------:R0:W-:Y:S04]  /*1c020*/  STL.64 [R1+0x8d8], R12 ;  /* 0x0008d80c01007387 */ /* 0x0001e80000100a00 */
[----:B------:R-:W1:Y:S04]  /*1c030*/  LDS.128 R24, [R2+0xc00] ;  /* 0x000c000002187984 */ /* 0x000e680000000c00 */
[----:B0-----:R-:W5:Y:S04]  /*1c040*/  LDL.LU R12, [R1+0x90] ;  /* 0x00009000010c7983 */ /* 0x001f680000300800 */
[----:B------:R-:W5:Y:S04]  /*1c050*/  LDL.LU R13, [R1+0x94] ;  /* 0x00009400010d7983 */ /* 0x000f680000300800 */
[----:B------:R-:W2:Y:S04]  /*1c060*/  LDL.LU R14, [R1+0x98] ;  /* 0x00009800010e7983 */ /* 0x000ea80000300800 */
[----:B------:R-:W2:Y:S04]  /*1c070*/  LDL.LU R15, [R1+0x9c] ;  /* 0x00009c00010f7983 */ /* 0x000ea80000300800 */
[----:B------:R-:W-:Y:S06]  /*1c080*/  BAR.SYNC.DEFER_BLOCKING 0x0 ;  /* 0x0000000000007b1d */ /* 0x000fec0000010000 */
[----:B--2---:R-:W-:Y:S04]  /*1c090*/  STL.64 [R1+0x8f0], R14 ;  /* 0x0008f00e01007387 */ /* 0x004fe80000100a00 */
[----:B-----5:R0:W-:Y:S04]  /*1c0a0*/  STL.64 [R1+0x8e8], R12 ;  /* 0x0008e80c01007387 */ /* 0x0201e80000100a00 */
[----:B0-----:R-:W2:Y:S04]  /*1c0b0*/  LDL.LU R12, [R1+0x80] ;  /* 0x00008000010c7983 */ /* 0x001ea80000300800 */
[----:B------:R-:W2:Y:S04]  /*1c0c0*/  LDL.LU R13, [R1+0x84] ;  /* 0x00008400010d7983 */ /* 0x000ea80000300800 */
[----:B------:R-:W5:Y:S04]  /*1c0d0*/  LDL.LU R14, [R1+0x88] ;  /* 0x00008800010e7983 */ /* 0x000f680000300800 */
[----:B------:R-:W5:Y:S04]  /*1c0e0*/  LDL.LU R15, [R1+0x8c] ;  /* 0x00008c00010f7983 */ /* 0x000f680000300800 */
[----:B------:R-:W2:Y:S01]  /*1c0f0*/  LDL.LU R0, [R1+0x280] ;  /* 0x0002800001007983 */ /* 0x000ea20000300800 */
[----:B-1----:R-:W-:-:S02]  /*1c100*/  IMAD.MOV.U32 R7, RZ, RZ, R26 ;  /* 0x000000ffff077224 */ /* 0x002fc400078e001a */
[----:B------:R-:W-:Y:S02]  /*1c110*/  IMAD.MOV.U32 R5, RZ, RZ, R24 ;  /* 0x000000ffff057224 */ /* 0x000fe400078e0018 */
[----:B------:R-:W-:Y:S01]  /*1c120*/  IMAD.MOV.U32 R6, RZ, RZ, R25 ;  /* 0x000000ffff067224 */ /* 0x000fe200078e0019 */
[----:B-----5:R-:W-:Y:S04]  /*1c130*/  STL.64 [R1+0x900], R14 ;  /* 0x0009000e01007387 */ /* 0x020fe80000100a00 */
[----:B--2---:R0:W-:Y:S04]  /*1c140*/  STL.64 [R1+0x8f8], R12 ;  /* 0x0008f80c01007387 */ /* 0x0041e80000100a00 */
[----:B0-----:R-:W2:Y:S04]  /*1c150*/  LDL.LU R12, [R1+0x70] ;  /* 0x00007000010c7983 */ /* 0x001ea80000300800 */
[----:B------:R-:W2:Y:S04]  /*1c160*/  LDL.LU R13, [R1+0x74] ;  /* 0x00007400010d7983 */ /* 0x000ea80000300800 */
[----:B------:R-:W2:Y:S04]  /*1c170*/  LDL.LU R14, [R1+0x78] ;  /* 0x00007800010e7983 */ /* 0x000ea80000300800 */
[----:B------:R-:W2:Y:S04]  /*1c180*/  LDL.LU R15, [R1+0x7c] ;  /* 0x00007c00010f7983 */ /* 0x000ea80000300800 */
[----:B------:R0:W-:Y:S04]  /*1c190*/  STL [R1+0xac], R27 ;  /* 0x0000ac1b01007387 */ /* 0x0001e80000100800 */
[----:B0-----:R-:W5:Y:S04]  /*1c1a0*/  LDL.LU.64 R26, [R1+0x950] ;  /* 0x00095000011a7983 */ /* 0x001f680000300a00 */
[----:B------:R-:W5:Y:S04]  /*1c1b0*/  LDL.LU.64 R24, [R1+0x948] ;  /* 0x0009480001187983 */ /* 0x000f680000300a00 */
[----:B------:R-:W2:Y:S04]  /*1c1c0*/  LDL.LU R10, [R1+0x668] ;  /* 0x00066800010a7983 */ /* 0x000ea80000300800 */
[----:B-----5:R0:W-:Y:S04]  /*1c1d0*/  STS.128 [R3], R24 ;  /* 0x0000001803007388 */ /* 0x0201e80000000c00 */
[----:B0-----:R-:W5:Y:S04]  /*1c1e0*/  LDL.LU.64 R26, [R1+0x940] ;  /* 0x00094000011a7983 */ /* 0x001f680000300a00 */
[----:B------:R-:W5:Y:S04]  /*1c1f0*/  LDL.LU.64 R24, [R1+0x938] ;  /* 0x0009380001187983 */ /* 0x000f680000300a00 */
[----:B-----5:R0:W-:Y:S04]  /*1c200*/  STS.128 [R3+0x200], R24 ;  /* 0x0002001803007388 */ /* 0x0201e80000000c00 */
[----:B0-----:R-:W5:Y:S04]  /*1c210*/  LDL.LU.64 R26, [R1+0x930] ;  /* 0x00093000011a7983 */ /* 0x001f680000300a00 */
[----:B------:R-:W5:Y:S04]  /*1c220*/  LDL.LU.64 R24, [R1+0x928] ;  /* 0x0009280001187983 */ /* 0x000f680000300a00 */
[----:B-----5:R0:W-:Y:S04]  /*1c230*/  STS.128 [R3+0x80], R24 ;  /* 0x0000801803007388 */ /* 0x0201e80000000c00 */
[----:B0-----:R-:W5:Y:S04]  /*1c240*/  LDL.LU.64 R26, [R1+0x920] ;  /* 0x00092000011a7983 */ /* 0x001f680000300a00 */
[----:B------:R-:W5:Y:S01]  /*1c250*/  LDL.LU.64 R24, [R1+0x918] ;  /* 0x0009180001187983 */ /* 0x000f620000300a00 */
[C---:B------:R-:W-:Y:S01]  /*1c260*/  ISETP.GE.AND P0, PT, R29.reuse, c[0x0][0x178], PT ;  /* 0x00005e001d007a0c */ /* 0x040fe20003f06270 */
[----:B------:R-:W-:-:S02]  /*1c270*/  IMAD R2, R29, c[0x0][0x194], RZ ;  /* 0x000065001d027a24 */ /* 0x000fc400078e02ff */
[----:B------:R-:W4:Y:S01]  /*1c280*/  LDL.LU R22, [R1] ;  /* 0x0000000001167983 */ /* 0x000f220000300800 */
[----:B---3--:R-:W-:-:S03]  /*1c290*/  ISETP.LT.AND P5, PT, R28, c[0x0][0x17c], !P0 ;  /* 0x00005f001c007a0c */ /* 0x008fc600047a1270 */
[----:B--2---:R-:W-:Y:S04]  /*1c2a0*/  STS.128 [R3+0x300], R12 ;  /* 0x0003000c03007388 */ /* 0x004fe80000000c00 */
[----:B-----5:R0:W-:Y:S04]  /*1c2b0*/  STS.128 [R3+0x280], R24 ;  /* 0x0002801803007388 */ /* 0x0201e80000000c00 */
[----:B0-----:R-:W2:Y:S04]  /*1c2c0*/  LDL.LU.64 R26, [R1+0x910] ;  /* 0x00091000011a7983 */ /* 0x001ea80000300a00 */
[----:B------:R-:W2:Y:S04]  /*1c2d0*/  LDL.LU.64 R24, [R1+0x908] ;  /* 0x0009080001187983 */ /* 0x000ea80000300a00 */
[----:B------:R-:W3:Y:S04]  /*1c2e0*/  LDL.LU R29, [R1+0x66c] ;  /* 0x00066c00011d7983 */ /* 0x000ee80000300800 */
[----:B------:R-:W5:Y:S04]  /*1c2f0*/  LDL.LU R28, [R1+0x670] ;  /* 0x00067000011c7983 */ /* 0x000f680000300800 */
[----:B------:R-:W2:Y:S04]  /*1c300*/  LDL.LU R23, [R1+0x674] ;  /* 0x0006740001177983 */ /* 0x000ea80000300800 */
[----:B------:R-:W2:Y:S04]  /*1c310*/  LDL.LU.64 R14, [R1+0x900] ;  /* 0x00090000010e7983 */ /* 0x000ea80000300a00 */
[----:B------:R-:W2:Y:S01]  /*1c320*/  LDL.LU.64 R12, [R1+0x8f8] ;  /* 0x0008f800010c7983 */ /* 0x000ea20000300a00 */
[----:B------:R-:W-:-:S03]  /*1c330*/  ISETP.LT.AND P1, PT, R10, c[0x0][0x17c], !P0 ;  /* 0x00005f000a007a0c */ /* 0x000fc60004721270 */
[----:B--2---:R0:W-:Y:S04]  /*1c340*/  STS.128 [R3+0x180], R12 ;  /* 0x0001800c03007388 */ /* 0x0041e80000000c00 */
[----:B0-----:R-:W2:Y:S04]  /*1c350*/  LDL.LU.64 R14, [R1+0x8f0] ;  /* 0x0008f000010e7983 */ /* 0x001ea80000300a00 */
[----:B------:R-:W2:Y:S04]  /*1c360*/  LDL.LU.64 R12, [R1+0x8e8] ;  /* 0x0008e800010c7983 */ /* 0x000ea80000300a00 */
[----:B------:R0:W-:Y:S02]  /*1c370*/  STS.128 [R3+0x100], R24 ;  /* 0x0001001803007388 */ /* 0x0001e40000000c00 */
[----:B0-----:R-:W-:-:S02]  /*1c380*/  IMAD R25, R10, c[0x0][0x198], RZ ;  /* 0x000066000a197a24 */ /* 0x001fc400078e02ff */
[----:B------:R-:W3:Y:S01]  /*1c390*/  LDL.LU R10, [R1+0x678] ;  /* 0x00067800010a7983 */ /* 0x000ee20000300800 */
[C---:B------:R-:W-:Y:S01]  /*1c3a0*/  ISETP.LT.AND P3, PT, R0.reuse, c[0x0][0x17c], !P0 ;  /* 0x00005f0000007a0c */ /* 0x040fe20004761270 */
[----:B------:R-:W-:Y:S01]  /*1c3b0*/  IMAD R11, R0, c[0x0][0x198], RZ ;  /* 0x00006600000b7a24 */ /* 0x000fe200078e02ff */
[----:B------:R-:W-:-:S04]  /*1c3c0*/  LEA R0, P2, R2, c[0x0][0x170], 0x1 ;  /* 0x00005c0002007a11 */ /* 0x000fc800078408ff */
[----:B------:R-:W-:Y:S01]  /*1c3d0*/  LEA.HI.X.SX32 R2, R2, c[0x0][0x174], 0x1, P2 ;  /* 0x00005d0002027a11 */ /* 0x000fe200010f0eff */
[----:B--2---:R0:W-:Y:S04]  /*1c3e0*/  STS.128 [R3+0x380], R12 ;  /* 0x0003800c03007388 */ /* 0x0041e80000000c00 */
[----:B0-----:R-:W2:Y:S04]  /*1c3f0*/  LDL.LU.64 R14, [R1+0x8e0] ;  /* 0x0008e000010e7983 */ /* 0x001ea80000300a00 */
[----:B------:R-:W2:Y:S04]  /*1c400*/  LDL.LU.64 R12, [R1+0x8d8] ;  /* 0x0008d800010c7983 */ /* 0x000ea80000300a00 */
[----:B------:R-:W-:Y:S01]  /*1c410*/  BAR.SYNC.DEFER_BLOCKING 0x0 ;  /* 0x0000000000007b1d */ /* 0x000fe20000010000 */
[----:B------:R-:W-:Y:S01]  /*1c420*/  LEA R26, P2, R11, R0, 0x1 ;  /* 0x000000000b1a7211 */ /* 0x000fe200078408ff */
[----:B---3--:R-:W-:-:S03]  /*1c430*/  IMAD R3, R29, c[0x0][0x198], RZ ;  /* 0x000066001d037a24 */ /* 0x008fc600078e02ff */
[----:B------:R-:W-:Y:S02]  /*1c440*/  LEA.HI.X.SX32 R27, R11, R2, 0x1, P2 ;  /* 0x000000020b1b7211 */ /* 0x000fe400010f0eff */
[----:B------:R-:W-:Y:S02]  /*1c450*/  ISETP.LT.AND P2, PT, R29, c[0x0][0x17c], !P0 ;  /* 0x00005f001d007a0c */ /* 0x000fe40004741270 */
[----:B------:R-:W-:Y:S01]  /*1c460*/  LEA R24, P4, R25, R0, 0x1 ;  /* 0x0000000019187211 */ /* 0x000fe200078808ff */
[----:B-----5:R-:W-:-:S03]  /*1c470*/  IMAD R29, R28, c[0x0][0x198], RZ ;  /* 0x000066001c1d7a24 */ /* 0x020fc600078e02ff */
[----:B------:R-:W-:Y:S02]  /*1c480*/  LEA.HI.X.SX32 R25, R25, R2, 0x1, P4 ;  /* 0x0000000219197211 */ /* 0x000fe400020f0eff */
[----:B------:R-:W-:Y:S01]  /*1c490*/  ISETP.LT.AND P4, PT, R28, c[0x0][0x17c], !P0 ;  /* 0x00005f001c007a0c */ /* 0x000fe20004781270 */
[----:B----4-:R0:W-:Y:S01]  /*1c4a0*/  @P3 STG.E.U16 [R26.64], R21 ;  /* 0x000000151a003986 */ /* 0x0101e2000c101506 */
[----:B------:R-:W-:-:S03]  /*1c4b0*/  LEA R28, P3, R29, R0, 0x1 ;  /* 0x000000001d1c7211 */ /* 0x000fc600078608ff */
[----:B------:R1:W-:Y:S01]  /*1c4c0*/  @P1 STG.E.U16 [R24.64], R4 ;  /* 0x0000000418001986 */ /* 0x0003e2000c101506 */
[----:B0-----:R-:W-:-:S04]  /*1c4d0*/  LEA R26, P6, R3, R0, 0x1 ;  /* 0x00000000031a7211 */ /* 0x001fc800078c08ff */
[----:B------:R-:W-:Y:S01]  /*1c4e0*/  LEA.HI.X.SX32 R27, R3, R2, 0x1, P6 ;  /* 0x00000002031b7211 */ /* 0x000fe200030f0eff */
[C---:B------:R-:W-:Y:S01]  /*1c4f0*/  IMAD R3, R10.reuse, c[0x0][0x198], RZ ;  /* 0x000066000a037a24 */ /* 0x040fe200078e02ff */
[C---:B------:R-:W-:Y:S01]  /*1c500*/  ISETP.LT.AND P1, PT, R23.reuse, c[0x0][0x17c], !P0 ;  /* 0x00005f0017007a0c */ /* 0x040fe20004721270 */
[----:B-1----:R-:W-:Y:S02]  /*1c510*/  IMAD R25, R23, c[0x0][0x198], RZ ;  /* 0x0000660017197a24 */ /* 0x002fe400078e02ff */
[----:B------:R0:W-:Y:S01]  /*1c520*/  @P2 STG.E.U16 [R26.64], R22 ;  /* 0x000000161a002986 */ /* 0x0001e2000c101506 */
[----:B------:R-:W-:-:S03]  /*1c530*/  ISETP.LT.AND P2, PT, R10, c[0x0][0x17c], !P0 ;  /* 0x00005f000a007a0c */ /* 0x000fc60004741270 */
[----:B------:R-:W3:Y:S01]  /*1c540*/  LDL.LU R10, [R1+0x6a8] ;  /* 0x0006a800010a7983 */ /* 0x000ee20000300800 */
[----:B------:R-:W-:-:S03]  /*1c550*/  LEA.HI.X.SX32 R29, R29, R2, 0x1, P3 ;  /* 0x000000021d1d7211 */ /* 0x000fc600018f0eff */
[----:B------:R-:W4:Y:S04]  /*1c560*/  LDL.LU R23, [R1+0x6ac] ;  /* 0x0006ac0001177983 */ /* 0x000f280000300800 */
[----:B0-----:R-:W5:Y:S04]  /*1c570*/  LDL.LU R27, [R1+0x67c] ;  /* 0x00067c00011b7983 */ /* 0x001f680000300800 */
[----:B--2---:R0:W-:Y:S04]  /*1c580*/  @P4 STG.E.U16 [R28.64], R12 ;  /* 0x0000000c1c004986 */ /* 0x0041e8000c101506 */
[----:B0-----:R-:W2:Y:S01]  /*1c590*/  LDL.LU R29, [R1+0x680] ;  /* 0x00068000011d7983 */ /* 0x001ea20000300800 */
[----:B------:R-:W-:-:S02]  /*1c5a0*/  LEA R24, P6, R25, R0, 0x1 ;  /* 0x0000000019187211 */ /* 0x000fc400078c08ff */
[----:B------:R-:W-:Y:S02]  /*1c5b0*/  LEA R26, P3, R3, R0, 0x1 ;  /* 0x00000000031a7211 */ /* 0x000fe400078608ff */
[----:B------:R-:W-:-:S05]  /*1c5c0*/  LEA.HI.X.SX32 R25, R25, R2, 0x1, P6 ;  /* 0x0000000219197211 */ /* 0x000fca00030f0eff */
[----:B------:R0:W-:Y:S01]  /*1c5d0*/  @P1 STG.E.U16 [R24.64], R20 ;  /* 0x0000001418001986 */ /* 0x0001e2000c101506 */
[C---:B-----5:R-:W-:Y:S01]  /*1c5e0*/  IMAD R28, R27.reuse, c[0x0][0x198], RZ ;  /* 0x000066001b1c7a24 */ /* 0x060fe200078e02ff */
[----:B------:R-:W-:Y:S02]  /*1c5f0*/  ISETP.LT.AND P4, PT, R27, c[0x0][0x17c], !P0 ;  /* 0x00005f001b007a0c */ /* 0x000fe40004781270 */
[----:B------:R-:W-:Y:S02]  /*1c600*/  LEA.HI.X.SX32 R27, R3, R2, 0x1, P3 ;  /* 0x00000002031b7211 */ /* 0x000fe400018f0eff */
[----:B0-----:R-:W-:-:S04]  /*1c610*/  LEA R24, P3, R28, R0, 0x1 ;  /* 0x000000001c187211 */ /* 0x001fc800078608ff */
[----:B------:R-:W-:Y:S02]  /*1c620*/  LEA.HI.X.SX32 R25, R28, R2, 0x1, P3 ;  /* 0x000000021c197211 */ /* 0x000fe400018f0eff */
[C---:B--2---:R-:W-:Y:S01]  /*1c630*/  ISETP.LT.AND P1, PT, R29.reuse, c[0x0][0x17c], !P0 ;  /* 0x00005f001d007a0c */ /* 0x044fe20004721270 */
[----:B------:R-:W-:Y:S02]  /*1c640*/  IMAD R3, R29, c[0x0][0x198], RZ ;  /* 0x000066001d037a24 */ /* 0x000fe400078e02ff */
[----:B------:R-:W2:Y:S04]  /*1c650*/  LDL.LU R29, [R1+0x6b4] ;  /* 0x0006b400011d7983 */ /* 0x000ea80000300800 */
[----:B------:R-:W5:Y:S04]  /*1c660*/  LDL.LU R28, [R1+0x6a4] ;  /* 0x0006a400011c7983 */ /* 0x000f680000300800 */
[----:B------:R0:W-:Y:S01]  /*1c670*/  @P2 STG.E.U16 [R26.64], R16 ;  /* 0x000000101a002986 */ /* 0x0001e2000c101506 */
[----:B---3--:R-:W-:-:S03]  /*1c680*/  ISETP.LT.AND P3, PT, R10, c[0x0][0x17c], !P0 ;  /* 0x00005f000a007a0c */ /* 0x008fc60004761270 */
[----:B------:R-:W3:Y:S01]  /*1c690*/  LDL.LU R10, [R1+0x8d4] ;  /* 0x0008d400010a7983 */ /* 0x000ee20000300800 */
[----:B0-----:R-:W-:Y:S01]  /*1c6a0*/  IMAD.MOV.U32 R27, RZ, RZ, c[0x0][0x198] ;  /* 0x00006600ff1b7624 */ /* 0x001fe200078e00ff */
[----:B------:R-:W-:Y:S02]  /*1c6b0*/  LEA R26, P6, R3, R0, 0x1 ;  /* 0x00000000031a7211 */ /* 0x000fe400078c08ff */
[----:B------:R-:W-:Y:S01]  /*1c6c0*/  @P4 STG.E.U16 [R24.64], R8 ;  /* 0x0000000818004986 */ /* 0x000fe2000c101506 */
[----:B----4-:R-:W-:Y:S02]  /*1c6d0*/  ISETP.LT.AND P4, PT, R23, c[0x0][0x17c], !P0 ;  /* 0x00005f0017007a0c */ /* 0x010fe40004781270 */
[----:B-----5:R-:W-:Y:S01]  /*1c6e0*/  ISETP.LT.AND P2, PT, R28, c[0x0][0x17c], !P0 ;  /* 0x00005f001c007a0c */ /* 0x020fe20004741270 */
[----:B------:R-:W-:Y:S01]  /*1c6f0*/  IMAD R28, R27, 0x20, R11 ;  /* 0x000000201b1c7824 */ /* 0x000fe200078e020b */
[----:B------:R-:W-:Y:S01]  /*1c700*/  LEA.HI.X.SX32 R27, R3, R2, 0x1, P6 ;  /* 0x00000002031b7211 */ /* 0x000fe200030f0eff */
[----:B------:R-:W4:Y:S04]  /*1c710*/  LDL.LU R11, [R1+0x8d0] ;  /* 0x0008d000010b7983 */ /* 0x000f280000300800 */
[----:B------:R-:W5:Y:S04]  /*1c720*/  LDL.LU R23, [R1+0x6b8] ;  /* 0x0006b80001177983 */ /* 0x000f680000300800 */
[----:B------:R0:W-:Y:S04]  /*1c730*/  @P1 STG.E.U16 [R26.64], R5 ;  /* 0x000000051a001986 */ /* 0x0001e8000c101506 */
[----:B0-----:R-:W3:Y:S01]  /*1c740*/  LDL.LU R26, [R1+0x6b0] ;  /* 0x0006b000011a7983 */ /* 0x001ee20000300800 */
[----:B------:R-:W-:Y:S01]  /*1c750*/  IMAD.MOV.U32 R3, RZ, RZ, c[0x0][0x198] ;  /* 0x00006600ff037624 */ /* 0x000fe200078e00ff */
[----:B------:R-:W-:-:S03]  /*1c760*/  LEA R24, P6, R28, R0, 0x1 ;  /* 0x000000001c187211 */ /* 0x000fc600078c08ff */
[----:B------:R-:W-:Y:S01]  /*1c770*/  IMAD R27, R3, 0x4, R28 ;  /* 0x00000004031b7824 */ /* 0x000fe200078e021c */
[----:B------:R-:W-:Y:S02]  /*1c780*/  LEA.HI.X.SX32 R25, R28, R2, 0x1, P6 ;  /* 0x000000021c197211 */ /* 0x000fe400030f0eff */
[----:B------:R-:W-:Y:S01]  /*1c790*/  PRMT R4, R21, 0x7632, R4 ;  /* 0x0000763215047816 */ /* 0x000fe20000000004 */
[----:B------:R-:W-:Y:S01]  /*1c7a0*/  IMAD R3, R3, 0x4, R27 ;  /* 0x0000000403037824 */ /* 0x000fe200078e021b */
[----:B------:R-:W4:Y:S02]  /*1c7b0*/  LDL.LU R21, [R1+0x8cc] ;  /* 0x0008cc0001157983 */ /* 0x000f240000300800 */
[----:B------:R-:W-:Y:S02]  /*1c7c0*/  PRMT R8, R4, 0x7632, R8 ;  /* 0x0000763204087816 */ /* 0x000fe40000000008 */
[----:B------:R0:W-:Y:S01]  /*1c7d0*/  @P5 STG.E.U16 [R24.64], R4 ;  /* 0x0000000418005986 */ /* 0x0001e2000c101506 */
[----:B--2---:R-:W-:-:S02]  /*1c7e0*/  ISETP.LT.AND P5, PT, R29, c[0x0][0x17c], !P0 ;  /* 0x00005f001d007a0c */ /* 0x004fc400047a1270 */
[----:B------:R-:W-:Y:S01]  /*1c7f0*/  PRMT R12, R22, 0x7632, R12 ;  /* 0x00007632160c7816 */ /* 0x000fe2000000000c */
[----:B------:R-:W2:Y:S04]  /*1c800*/  LDL.LU R28, [R1+0x6bc] ;  /* 0x0006bc00011c7983 */ /* 0x000ea80000300800 */
[----:B------:R-:W2:Y:S04]  /*1c810*/  LDL.LU R29, [R1+0x6c0] ;  /* 0x0006c000011d7983 */ /* 0x000ea80000300800 */
[----:B------:R-:W2:Y:S01]  /*1c820*/  LDL.LU R22, [R1+0x8c8] ;  /* 0x0008c80001167983 */ /* 0x000ea20000300800 */
[----:B---3--:R-:W-:-:S02]  /*1c830*/  ISETP.LT.AND P1, PT, R26, c[0x0][0x17c], !P0 ;  /* 0x00005f001a007a0c */ /* 0x008fc40004721270 */
[----:B------:R-:W-:-:S04]  /*1c840*/  LEA R26, P6, R27, R0, 0x1 ;  /* 0x000000001b1a7211 */ /* 0x000fc800078c08ff */
[----:B------:R-:W-:-:S05]  /*1c850*/  LEA.HI.X.SX32 R27, R27, R2, 0x1, P6 ;  /* 0x000000021b1b7211 */ /* 0x000fca00030f0eff */
[----:B------:R1:W-:Y:S01]  /*1c860*/  @P3 STG.E.U16 [R26.64], R8 ;  /* 0x000000081a003986 */ /* 0x0003e2000c101506 */
[----:B-----5:R-:W-:-:S03]  /*1c870*/  ISETP.LT.AND P3, PT, R23, c[0x0][0x17c], !P0 ;  /* 0x00005f0017007a0c */ /* 0x020fc60004761270 */
[----:B------:R-:W3:Y:S01]  /*1c880*/  LDL.LU R23, [R1+0x6c4] ;  /* 0x0006c40001177983 */ /* 0x000ee20000300800 */
[----:B0-----:R-:W-:Y:S01]  /*1c890*/  IMAD.MOV.U32 R25, RZ, RZ, c[0x0][0x198] ;  /* 0x00006600ff197624 */ /* 0x001fe200078e00ff */
[----:B------:R-:W-:-:S03]  /*1c8a0*/  LEA R24, P6, R3, R0, 0x1 ;  /* 0x0000000003187211 */ /* 0x000fc600078c08ff */
[----:B------:R-:W-:Y:S01]  /*1c8b0*/  IMAD R4, R25, 0x4, R3 ;  /* 0x0000000419047824 */ /* 0x000fe200078e0203 */
[----:B------:R-:W-:-:S05]  /*1c8c0*/  LEA.HI.X.SX32 R25, R3, R2, 0x1, P6 ;  /* 0x0000000203197211 */ /* 0x000fca00030f0eff */
[----:B------:R0:W-:Y:S01]  /*1c8d0*/  @P2 STG.E.U16 [R24.64], R12 ;  /* 0x0000000c18002986 */ /* 0x0001e2000c101506 */
[----:B-1----:R-:W-:Y:S01]  /*1c8e0*/  LEA R26, P6, R4, R0, 0x1 ;  /* 0x00000000041a7211 */ /* 0x002fe200078c08ff */
[----:B0-----:R-:W-:-:S04]  /*1c8f0*/  IMAD.MOV.U32 R25, RZ, RZ, c[0x0][0x198] ;  /* 0x00006600ff197624 */ /* 0x001fc800078e00ff */
[C---:B------:R-:W-:Y:S01]  /*1c900*/  IMAD R3, R25.reuse, 0x4, R4 ;  /* 0x0000000419037824 */ /* 0x040fe200078e0204 */
[----:B------:R-:W-:Y:S02]  /*1c910*/  LEA.HI.X.SX32 R27, R4, R2, 0x1, P6 ;  /* 0x00000002041b7211 */ /* 0x000fe400030f0eff */
[----:B------:R-:W-:Y:S01]  /*1c920*/  PRMT R12, R12, 0x7632, R12 ;  /* 0x000076320c0c7816 */ /* 0x000fe2000000000c */
[----:B------:R-:W-:Y:S01]  /*1c930*/  IMAD R4, R25, 0x4, R3 ;  /* 0x0000000419047824 */ /* 0x000fe200078e0203 */
[----:B------:R-:W-:-:S03]  /*1c940*/  LEA R24, P6, R3, R0, 0x1 ;  /* 0x0000000003187211 */ /* 0x000fc600078c08ff */
[----:B------:R0:W-:Y:S01]  /*1c950*/  @P4 STG.E.U16 [R26.64], R12 ;  /* 0x0000000c1a004986 */ /* 0x0001e2000c101506 */
[----:B------:R-:W-:Y:S02]  /*1c960*/  LEA.HI.X.SX32 R25, R3, R2, 0x1, P6 ;  /* 0x0000000203197211 */ /* 0x000fe400030f0eff */
[----:B------:R-:W-:Y:S02]  /*1c970*/  PRMT R20, R20, 0x7632, R20 ;  /* 0x0000763214147816 */ /* 0x000fe40000000014 */
[----:B------:R-:W-:Y:S02]  /*1c980*/  PRMT R16, R16, 0x7632, R16 ;  /* 0x0000763210107816 */ /* 0x000fe40000000010 */
[----:B--2---:R-:W-:Y:S02]  /*1c990*/  ISETP.LT.AND P2, PT, R28, c[0x0][0x17c], !P0 ;  /* 0x00005f001c007a0c */ /* 0x004fe40004741270 */
[----:B0-----:R-:W-:Y:S01]  /*1c9a0*/  LEA R26, P6, R4, R0, 0x1 ;  /* 0x00000000041a7211 */ /* 0x001fe200078c08ff */
[----:B------:R-:W2:Y:S01]  /*1c9b0*/  LDL.LU R28, [R1+0x14] ;  /* 0x00001400011c7983 */ /* 0x000ea20000300800 */
[----:B------:R-:W-:-:S02]  /*1c9c0*/  ISETP.LT.AND P4, PT, R29, c[0x0][0x17c], !P0 ;  /* 0x00005f001d007a0c */ /* 0x000fc40004781270 */
[----:B------:R-:W-:Y:S01]  /*1c9d0*/  LEA.HI.X.SX32 R27, R4, R2, 0x1, P6 ;  /* 0x00000002041b7211 */ /* 0x000fe200030f0eff */
[----:B------:R-:W5:Y:S04]  /*1c9e0*/  LDL.LU R29, [R1+0x6cc] ;  /* 0x0006cc00011d7983 */ /* 0x000f680000300800 */
[----:B------:R0:W-:Y:S04]  /*1c9f0*/  @P1 STG.E.U16 [R24.64], R20 ;  /* 0x0000001418001986 */ /* 0x0001e8000c101506 */
[----:B------:R1:W-:Y:S04]  /*1ca00*/  @P5 STG.E.U16 [R26.64], R16 ;  /* 0x000000101a005986 */ /* 0x0003e8000c101506 */
[----:B0-----:R-:W2:Y:S01]  /*1ca10*/  LDL.LU R20, [R1+0x6d0] ;  /* 0x0006d00001147983 */ /* 0x001ea20000300800 */
[----:B---3--:R-:W-:-:S03]  /*1ca20*/  ISETP.LT.AND P1, PT, R23, c[0x0][0x17c], !P0 ;  /* 0x00005f0017007a0c */ /* 0x008fc60004721270 */
[----:B------:R-:W3:Y:S04]  /*1ca30*/  LDL.LU R23, [R1+0x4] ;  /* 0x0000040001177983 */ /* 0x000ee80000300800 */
[----:B-1----:R-:W2:Y:S01]  /*1ca40*/  LDL.LU R27, [R1+0x6c8] ;  /* 0x0006c800011b7983 */ /* 0x002ea20000300800 */
[----:B------:R-:W-:-:S04]  /*1ca50*/  IMAD.MOV.U32 R3, RZ, RZ, c[0x0][0x198] ;  /* 0x00006600ff037624 */ /* 0x000fc800078e00ff */
[----:B------:R-:W-:Y:S02]  /*1ca60*/  IMAD R3, R3, 0x4, R4 ;  /* 0x0000000403037824 */ /* 0x000fe400078e0204 */
[----:B------:R-:W-:-:S03]  /*1ca70*/  IMAD.MOV.U32 R4, RZ, RZ, c[0x0][0x198] ;  /* 0x00006600ff047624 */ /* 0x000fc600078e00ff */
[----:B------:R-:W-:Y:S01]  /*1ca80*/  LEA R24, P6, R3, R0, 0x1 ;  /* 0x0000000003187211 */ /* 0x000fe200078c08ff */
[----:B------:R-:W-:-:S03]  /*1ca90*/  IMAD R4, R4, 0x4, R3 ;  /* 0x0000000404047824 */ /* 0x000fc600078e0203 */
[----:B------:R-:W-:Y:S01]  /*1caa0*/  LEA.HI.X.SX32 R25, R3, R2, 0x1, P6 ;  /* 0x0000000203197211 */ /* 0x000fe200030f0eff */
[----:B------:R-:W-:Y:S01]  /*1cab0*/  IMAD.MOV.U32 R3, RZ, RZ, c[0x0][0x198] ;  /* 0x00006600ff037624 */ /* 0x000fe200078e00ff */
[----:B------:R-:W-:Y:S02]  /*1cac0*/  LEA R26, P6, R4, R0, 0x1 ;  /* 0x00000000041a7211 */ /* 0x000fe400078c08ff */
[----:B------:R-:W-:Y:S01]  /*1cad0*/  PRMT R8, R8, 0x7632, R8 ;  /* 0x0000763208087816 */ /* 0x000fe20000000008 */
[----:B------:R-:W-:-:S04]  /*1cae0*/  IMAD R3, R3, 0x4, R4 ;  /* 0x0000000403037824 */ /* 0x000fc800078e0204 */
[----:B------:R0:W-:Y:S02]  /*1caf0*/  @P3 STG.E.U16 [R24.64], R8 ;  /* 0x0000000818003986 */ /* 0x0001e4000c101506 */
[----:B0-----:R-:W-:Y:S02]  /*1cb00*/  PRMT R8, R5, 0x7632, R8 ;  /* 0x0000763205087816 */ /* 0x001fe40000000008 */
[----:B------:R-:W3:Y:S01]  /*1cb10*/  LDL.LU R5, [R1+0x8c4] ;  /* 0x0008c40001057983 */ /* 0x000ee20000300800 */
[----:B-----5:R-:W-:-:S03]  /*1cb20*/  ISETP.LT.AND P3, PT, R29, c[0x0][0x17c], !P0 ;  /* 0x00005f001d007a0c */ /* 0x020fc60004761270 */
[----:B------:R-:W5:Y:S01]  /*1cb30*/  LDL.LU R29, [R1+0x6d8] ;  /* 0x0006d800011d7983 */ /* 0x000f620000300800 */
[----:B--2---:R-:W-:Y:S02]  /*1cb40*/  ISETP.LT.AND P5, PT, R27, c[0x0][0x17c], !P0 ;  /* 0x00005f001b007a0c */ /* 0x004fe400047a1270 */
[----:B------:R-:W-:Y:S01]  /*1cb50*/  LEA.HI.X.SX32 R27, R4, R2, 0x1, P6 ;  /* 0x00000002041b7211 */ /* 0x000fe200030f0eff */
[----:B------:R-:W-:Y:S01]  /*1cb60*/  IMAD.MOV.U32 R4, RZ, RZ, c[0x0][0x198] ;  /* 0x00006600ff047624 */ /* 0x000fe200078e00ff */
[----:B------:R-:W-:-:S03]  /*1cb70*/  LEA R24, P6, R3, R0, 0x1 ;  /* 0x0000000003187211 */ /* 0x000fc600078c08ff */
[----:B------:R-:W-:Y:S01]  /*1cb80*/  IMAD R4, R4, 0x4, R3 ;  /* 0x0000000404047824 */ /* 0x000fe200078e0203 */
[----:B------:R-:W-:Y:S01]  /*1cb90*/  LEA.HI.X.SX32 R25, R3, R2, 0x1, P6 ;  /* 0x0000000203197211 */ /* 0x000fe200030f0eff */
[----:B------:R0:W-:Y:S01]  /*1cba0*/  @P2 STG.E.U16 [R26.64], R8 ;  /* 0x000000081a002986 */ /* 0x0001e2000c101506 */
[----:B------:R-:W-:-:S03]  /*1cbb0*/  ISETP.LT.AND P2, PT, R20, c[0x0][0x17c], !P0 ;  /* 0x00005f0014007a0c */ /* 0x000fc60004741270 */
[----:B------:R-:W2:Y:S01]  /*1cbc0*/  LDL.LU R20, [R1+0x6e0] ;  /* 0x0006e00001147983 */ /* 0x000ea20000300800 */
[----:B0-----:R-:W-:Y:S01]  /*1cbd0*/  IMAD.MOV.U32 R8, RZ, RZ, c[0x0][0x198] ;  /* 0x00006600ff087624 */ /* 0x001fe200078e00ff */
[----:B------:R-:W-:-:S03]  /*1cbe0*/  LEA R26, P6, R4, R0, 0x1 ;  /* 0x00000000041a7211 */ /* 0x000fc600078c08ff */
[----:B------:R-:W-:Y:S01]  /*1cbf0*/  IMAD R3, R8, 0x4, R4 ;  /* 0x0000000408037824 */ /* 0x000fe200078e0204 */
[----:B------:R-:W-:Y:S02]  /*1cc00*/  LEA.HI.X.SX32 R27, R4, R2, 0x1, P6 ;  /* 0x00000002041b7211 */ /* 0x000fe400030f0eff */
[----:B------:R-:W2:Y:S04]  /*1cc10*/  LDL.LU R4, [R1+0x6d4] ;  /* 0x0006d40001047983 */ /* 0x000ea80000300800 */
[----:B------:R0:W-:Y:S04]  /*1cc20*/  @P4 STG.E.U16 [R24.64], R28 ;  /* 0x0000001c18004986 */ /* 0x0001e8000c101506 */
[----:B---3--:R1:W-:Y:S01]  /*1cc30*/  @P1 STG.E.U16 [R26.64], R5 ;  /* 0x000000051a001986 */ /* 0x0083e2000c101506 */
[----:B0-----:R-:W-:-:S04]  /*1cc40*/  LEA R24, P6, R3, R0, 0x1 ;  /* 0x0000000003187211 */ /* 0x001fc800078c08ff */
[----:B------:R-:W-:Y:S02]  /*1cc50*/  LEA.HI.X.SX32 R25, R3, R2, 0x1, P6 ;  /* 0x0000000203197211 */ /* 0x000fe400030f0eff */
[----:B-----5:R-:W-:Y:S02]  /*1cc60*/  ISETP.LT.AND P1, PT, R29, c[0x0][0x17c], !P0 ;  /* 0x00005f001d007a0c */ /* 0x020fe40004721270 */
[----:B------:R-:W3:Y:S01]  /*1cc70*/  LDL.LU R29, [R1+0x6e8] ;  /* 0x0006e800011d7983 */ /* 0x000ee20000300800 */
[----:B--2---:R-:W-:Y:S01]  /*1cc80*/  ISETP.LT.AND P4, PT, R4, c[0x0][0x17c], !P0 ;  /* 0x00005f0004007a0c */ /* 0x004fe20004781270 */
[----:B------:R-:W-:-:S05]  /*1cc90*/  IMAD R4, R8, 0x4, R3 ;  /* 0x0000000408047824 */ /* 0x000fca00078e0203 */
[----:B-1----:R-:W-:Y:S01]  /*1cca0*/  LEA R26, P6, R4, R0, 0x1 ;  /* 0x00000000041a7211 */ /* 0x002fe200078c08ff */
[----:B------:R-:W-:-:S03]  /*1ccb0*/  IMAD R3, R8, 0x4, R4 ;  /* 0x0000000408037824 */ /* 0x000fc600078e0204 */
[----:B------:R-:W-:Y:S02]  /*1ccc0*/  LEA.HI.X.SX32 R27, R4, R2, 0x1, P6 ;  /* 0x00000002041b7211 */ /* 0x000fe400030f0eff */
[----:B------:R-:W2:Y:S04]  /*1ccd0*/  LDL.LU R4, [R1+0x6dc] ;  /* 0x0006dc0001047983 */ /* 0x000ea80000300800 */
[----:B------:R0:W-:Y:S04]  /*1cce0*/  @P5 STG.E.U16 [R24.64], R23 ;  /* 0x0000001718005986 */ /* 0x0001e8000c101506 */
[----:B------:R1:W-:Y:S01]  /*1ccf0*/  @P3 STG.E.U16 [R26.64], R13 ;  /* 0x0000000d1a003986 */ /* 0x0003e2000c101506 */
[----:B0-----:R-:W-:-:S04]  /*1cd00*/  LEA R24, P6, R3, R0, 0x1 ;  /* 0x0000000003187211 */ /* 0x001fc800078c08ff */
[----:B------:R-:W-:Y:S02]  /*1cd10*/  LEA.HI.X.SX32 R25, R3, R2, 0x1, P6 ;  /* 0x0000000203197211 */ /* 0x000fe400030f0eff */
[----:B------:R-:W-:Y:S02]  /*1cd20*/  ISETP.LT.AND P3, PT, R20, c[0x0][0x17c], !P0 ;  /* 0x00005f0014007a0c */ /* 0x000fe40004761270 */
[----:B------:R-:W5:Y:S01]  /*1cd30*/  LDL.LU R20, [R1+0x6f0] ;  /* 0x0006f00001147983 */ /* 0x000f620000300800 */
[----:B--2---:R-:W-:Y:S01]  /*1cd40*/  ISETP.LT.AND P5, PT, R4, c[0x0][0x17c], !P0 ;  /* 0x00005f0004007a0c */ /* 0x004fe200047a1270 */
[----:B------:R-:W-:-:S05]  /*1cd50*/  IMAD R4, R8, 0x4, R3 ;  /* 0x0000000408047824 */ /* 0x000fca00078e0203 */
[----:B-1----:R-:W-:Y:S01]  /*1cd60*/  LEA R26, P6, R4, R0, 0x1 ;  /* 0x00000000041a7211 */ /* 0x002fe200078c08ff */
[----:B------:R-:W-:-:S03]  /*1cd70*/  IMAD R3, R8, 0x4, R4 ;  /* 0x0000000408037824 */ /* 0x000fc600078e0204 */
[----:B------:R-:W-:Y:S02]  /*1cd80*/  LEA.HI.X.SX32 R27, R4, R2, 0x1, P6 ;  /* 0x00000002041b7211 */ /* 0x000fe400030f0eff */
[----:B------:R-:W2:Y:S04]  /*1cd90*/  LDL.LU R4, [R1+0x6e4] ;  /* 0x0006e40001047983 */ /* 0x000ea80000300800 */
[----:B----4-:R0:W-:Y:S04]  /*1cda0*/  @P2 STG.E.U16 [R24.64], R21 ;  /* 0x0000001518002986 */ /* 0x0101e8000c101506 */
[----:B------:R1:W-:Y:S01]  /*1cdb0*/  @P4 STG.E.U16 [R26.64], R17 ;  /* 0x000000111a004986 */ /* 0x0003e2000c101506 */
[----:B0-----:R-:W-:-:S04]  /*1cdc0*/  LEA R24, P6, R3, R0, 0x1 ;  /* 0x0000000003187211 */ /* 0x001fc800078c08ff */
[----:B------:R-:W-:Y:S02]  /*1cdd0*/  LEA.HI.X.SX32 R25, R3, R2, 0x1, P6 ;  /* 0x0000000203197211 */ /* 0x000fe400030f0eff */
[----:B---3--:R-:W-:Y:S02]  /*1cde0*/  ISETP.LT.AND P4, PT, R29, c[0x0][0x17c], !P0 ;  /* 0x00005f001d007a0c */ /* 0x008fe40004781270 */
[----:B------:R-:W3:Y:S04]  /*1cdf0*/  LDL.LU R29, [R1+0x6f4] ;  /* 0x0006f400011d7983 */ /* 0x000ee80000300800 */
[----:B------:R0:W-:Y:S01]  /*1ce00*/  @P1 STG.E.U16 [R24.64], R9 ;  /* 0x0000000918001986 */ /* 0x0001e2000c101506 */
[----:B--2---:R-:W-:Y:S01]  /*1ce10*/  ISETP.LT.AND P2, PT, R4, c[0x0][0x17c], !P0 ;  /* 0x00005f0004007a0c */ /* 0x004fe20004741270 */
[----:B------:R-:W-:-:S05]  /*1ce20*/  IMAD R4, R8, 0x4, R3 ;  /* 0x0000000408047824 */ /* 0x000fca00078e0203 */
[----:B-1----:R-:W-:Y:S01]  /*1ce30*/  LEA R26, P6, R4, R0, 0x1 ;  /* 0x00000000041a7211 */ /* 0x002fe200078c08ff */
[----:B------:R-:W-:-:S03]  /*1ce40*/  IMAD R3, R8, 0x4, R4 ;  /* 0x0000000408037824 */ /* 0x000fc600078e0204 */
[----:B------:R-:W-:Y:S02]  /*1ce50*/  LEA.HI.X.SX32 R27, R4, R2, 0x1, P6 ;  /* 0x00000002041b7211 */ /* 0x000fe400030f0eff */
[----:B------:R-:W2:Y:S04]  /*1ce60*/  LDL.LU R4, [R1+0x6ec] ;  /* 0x0006ec0001047983 */ /* 0x000ea80000300800 */
[----:B------:R1:W-:Y:S01]  /*1ce70*/  @P5 STG.E.U16 [R26.64], R6 ;  /* 0x000000061a005986 */ /* 0x0003e2000c101506 */
[----:B-----5:R-:W-:-:S03]  /*1ce80*/  ISETP.LT.AND P5, PT, R20, c[0x0][0x17c], !P0 ;  /* 0x00005f0014007a0c */ /* 0x020fc600047a1270 */
[----:B------:R-:W4:Y:S01]  /*1ce90*/  LDL.LU R20, [R1+0x6f8] ;  /* 0x0006f80001147983 */ /* 0x000f220000300800 */
[----:B------:R-:W-:Y:S01]  /*1cea0*/  IMAD R8, R8, 0x4, R3 ;  /* 0x0000000408087824 */ /* 0x000fe200078e0203 */
[C---:B0-----:R-:W-:Y:S02]  /*1ceb0*/  LEA R24, P6, R3.reuse, R0, 0x1 ;  /* 0x0000000003187211 */ /* 0x041fe400078c08ff */
[----:B------:R-:W-:Y:S02]  /*1cec0*/  PRMT R12, R28, 0x7632, R12 ;  /* 0x000076321c0c7816 */ /* 0x000fe4000000000c */
[----:B------:R-:W-:Y:S01]  /*1ced0*/  LEA.HI.X.SX32 R25, R3, R2, 0x1, P6 ;  /* 0x0000000203197211 */ /* 0x000fe200030f0eff */
[----:B------:R-:W5:Y:S01]  /*1cee0*/  LDL.LU R28, [R1+0x6fc] ;  /* 0x0006fc00011c7983 */ /* 0x000f620000300800 */
[----:B-1----:R-:W-:Y:S01]  /*1cef0*/  IMAD.MOV.U32 R27, RZ, RZ, c[0x0][0x198] ;  /* 0x00006600ff1b7624 */ /* 0x002fe200078e00ff */
[----:B------:R-:W-:Y:S02]  /*1cf00*/  PRMT R9, R5, 0x7632, R9 ;  /* 0x0000763205097816 */ /* 0x000fe40000000009 */
[----:B------:R0:W-:Y:S01]  /*1cf10*/  @P3 STG.E.U16 [R24.64], R12 ;  /* 0x0000000c18003986 */ /* 0x0001e2000c101506 */
[----:B---3--:R-:W-:Y:S01]  /*1cf20*/  ISETP.LT.AND P3, PT, R29, c[0x0][0x17c], !P0 ;  /* 0x00005f001d007a0c */ /* 0x008fe20004761270 */
[----:B------:R-:W-:-:S02]  /*1cf30*/  IMAD R3, R27, 0x4, R8 ;  /* 0x000000041b037824 */ /* 0x000fc400078e0208 */
[----:B------:R-:W3:Y:S01]  /*1cf40*/  LDL.LU R29, [R1+0x700] ;  /* 0x00070000011d7983 */ /* 0x000ee20000300800 */
[----:B--2---:R-:W-:Y:S02]  /*1cf50*/  ISETP.LT.AND P1, PT, R4, c[0x0][0x17c], !P0 ;  /* 0x00005f0004007a0c */ /* 0x004fe40004721270 */
[----:B------:R-:W-:-:S04]  /*1cf60*/  LEA R4, P6, R8, R0, 0x1 ;  /* 0x0000000008047211 */ /* 0x000fc800078c08ff */
[----:B------:R-:W-:Y:S02]  /*1cf70*/  LEA.HI.X.SX32 R5, R8, R2, 0x1, P6 ;  /* 0x0000000208057211 */ /* 0x000fe400030f0eff */
[----:B------:R-:W-:Y:S02]  /*1cf80*/  PRMT R8, R23, 0x7632, R8 ;  /* 0x0000763217087816 */ /* 0x000fe40000000008 */
[----:B------:R-:W2:Y:S04]  /*1cf90*/  LDL.LU R23, [R1+0x8c0] ;  /* 0x0008c00001177983 */ /* 0x000ea80000300800 */
[----:B------:R1:W-:Y:S01]  /*1cfa0*/  @P2 STG.E.U16 [R4.64], R9 ;  /* 0x0000000904002986 */ /* 0x0003e2000c101506 */
[----:B----4-:R-:W-:-:S03]  /*1cfb0*/  ISETP.LT.AND P2, PT, R20, c[0x0][0x17c], !P0 ;  /* 0x00005f0014007a0c */ /* 0x010fc60004741270 */
[----:B------:R-:W4:Y:S04]  /*1cfc0*/  LDL.LU R26, [R1+0x704] ;  /* 0x00070400011a7983 */ /* 0x000f280000300800 */
[----:B------:R-:W2:Y:S01]  /*1cfd0*/  LDL.LU R20, [R1+0x708] ;  /* 0x0007080001147983 */ /* 0x000ea20000300800 */
[----:B0-----:R-:W-:Y:S01]  /*1cfe0*/  LEA R24, P6, R3, R0, 0x1 ;  /* 0x0000000003187211 */ /* 0x001fe200078c08ff */
[----:B-1----:R-:W-:-:S03]  /*1cff0*/  IMAD R5, R27, 0x4, R3 ;  /* 0x000000041b057824 */ /* 0x002fc600078e0203 */
[----:B------:R-:W-:Y:S01]  /*1d000*/  LEA.HI.X.SX32 R25, R3, R2, 0x1, P6 ;  /* 0x0000000203197211 */ /* 0x000fe200030f0eff */
[----:B------:R-:W-:Y:S01]  /*1d010*/  IMAD R3, R27, 0x4, R5 ;  /* 0x000000041b037824 */ /* 0x000fe200078e0205 */
[----:B------:R-:W-:-:S03]  /*1d020*/  LEA R4, P6, R5, R0, 0x1 ;  /* 0x0000000005047211 */ /* 0x000fc600078c08ff */
[----:B------:R0:W-:Y:S01]  /*1d030*/  @P4 STG.E.U16 [R24.64], R8 ;  /* 0x0000000818004986 */ /* 0x0001e2000c101506 */
[----:B------:R-:W-:Y:S02]  /*1d040*/  PRMT R9, R13, 0x7632, R9 ;  /* 0x000076320d097816 */ /* 0x000fe40000000009 */
[----:B------:R-:W-:Y:S02]  /*1d050*/  LEA.HI.X.SX32 R5, R5, R2, 0x1, P6 ;  /* 0x0000000205057211 */ /* 0x000fe400030f0eff */
[----:B------:R-:W-:-:S03]  /*1d060*/  LEA R12, P6, R3, R0, 0x1 ;  /* 0x00000000030c7211 */ /* 0x000fc600078c08ff */
[----:B------:R1:W-:Y:S01]  /*1d070*/  @P1 STG.E.U16 [R4.64], R9 ;  /* 0x0000000904001986 */ /* 0x0003e2000c101506 */
[----:B0-----:R-:W-:Y:S01]  /*1d080*/  IMAD R8, R27, 0x4, R3 ;  /* 0x000000041b087824 */ /* 0x001fe200078e0203 */
[----:B------:R-:W-:Y:S02]  /*1d090*/  LEA.HI.X.SX32 R13, R3, R2, 0x1, P6 ;  /* 0x00000002030d7211 */ /* 0x000fe400030f0eff */
[----:B-----5:R-:W-:Y:S02]  /*1d0a0*/  ISETP.LT.AND P4, PT, R28, c[0x0][0x17c], !P0 ;  /* 0x00005f001c007a0c */ /* 0x020fe40004781270 */
[----:B------:R-:W5:Y:S01]  /*1d0b0*/  LDL.LU R28, [R1+0x18] ;  /* 0x00001800011c7983 */ /* 0x000f620000300800 */
[C---:B-1----:R-:W-:Y:S02]  /*1d0c0*/  LEA R4, P6, R8.reuse, R0, 0x1 ;  /* 0x0000000008047211 */ /* 0x042fe400078c08ff */
[----:B------:R-:W-:Y:S02]  /*1d0d0*/  PRMT R21, R21, 0x7632, R21 ;  /* 0x0000763215157816 */ /* 0x000fe40000000015 */
[----:B------:R-:W-:-:S02]  /*1d0e0*/  LEA.HI.X.SX32 R5, R8, R2, 0x1, P6 ;  /* 0x0000000208057211 */ /* 0x000fc400030f0eff */
[----:B------:R-:W-:Y:S02]  /*1d0f0*/  PRMT R17, R17, 0x7632, R17 ;  /* 0x0000763211117816 */ /* 0x000fe40000000011 */
[----:B---3--:R-:W-:Y:S01]  /*1d100*/  ISETP.LT.AND P1, PT, R29, c[0x0][0x17c], !P0 ;  /* 0x00005f001d007a0c */ /* 0x008fe20004721270 */
[----:B------:R0:W-:Y:S01]  /*1d110*/  @P5 STG.E.U16 [R12.64], R21 ;  /* 0x000000150c005986 */ /* 0x0001e2000c101506 */
[----:B------:R-:W-:-:S03]  /*1d120*/  PRMT R16, R9, 0x7632, R16 ;  /* 0x0000763209107816 */ /* 0x000fc60000000010 */
[----:B------:R-:W3:Y:S01]  /*1d130*/  LDL.LU R29, [R1+0x8] ;  /* 0x00000800011d7983 */ /* 0x000ee20000300800 */
[----:B------:R-:W-:-:S03]  /*1d140*/  PRMT R9, R6, 0x7632, R9 ;  /* 0x0000763206097816 */ /* 0x000fc60000000009 */
[----:B------:R-:W3:Y:S04]  /*1d150*/  LDL.LU R25, [R1+0x710] ;  /* 0x0007100001197983 */ /* 0x000ee80000300800 */
[----:B------:R1:W-:Y:S04]  /*1d160*/  @P3 STG.E.U16 [R4.64], R17 ;  /* 0x0000001104003986 */ /* 0x0003e8000c101506 */
[----:B0-----:R-:W3:Y:S01]  /*1d170*/  LDL.LU R21, [R1+0x70c] ;  /* 0x00070c0001157983 */ /* 0x001ee20000300800 */
[----:B--2---:R-:W-:-:S03]  /*1d180*/  ISETP.LT.AND P3, PT, R20, c[0x0][0x17c], !P0 ;  /* 0x00005f0014007a0c */ /* 0x004fc60004761270 */
[----:B------:R-:W2:Y:S04]  /*1d190*/  LDL.LU R20, [R1+0x718] ;  /* 0x0007180001147983 */ /* 0x000ea80000300800 */
[----:B------:R-:W2:Y:S04]  /*1d1a0*/  LDL.LU R6, [R1+0x8bc] ;  /* 0x0008bc0001067983 */ /* 0x000ea80000300800 */
[----:B------:R-:W2:Y:S04]  /*1d1b0*/  LDL.LU R24, [R1+0x714] ;  /* 0x0007140001187983 */ /* 0x000ea80000300800 */
[----:B-1----:R-:W2:Y:S01]  /*1d1c0*/  LDL.LU R17, [R1+0x720] ;  /* 0x0007200001117983 */ /* 0x002ea20000300800 */
[----:B------:R-:W-:-:S05]  /*1d1d0*/  IMAD R3, R27, 0x4, R8 ;  /* 0x000000041b037824 */ /* 0x000fca00078e0208 */
[----:B------:R-:W-:-:S04]  /*1d1e0*/  LEA R12, P6, R3, R0, 0x1 ;  /* 0x00000000030c7211 */ /* 0x000fc800078c08ff */
[----:B------:R-:W-:-:S05]  /*1d1f0*/  LEA.HI.X.SX32 R13, R3, R2, 0x1, P6 ;  /* 0x00000002030d7211 */ /* 0x000fca00030f0eff */
[----:B------:R0:W-:Y:S01]  /*1d200*/  @P2 STG.E.U16 [R12.64], R16 ;  /* 0x000000100c002986 */ /* 0x0001e2000c101506 */
[----:B------:R-:W-:-:S03]  /*1d210*/  IMAD R8, R27, 0x4, R3 ;  /* 0x000000041b087824 */ /* 0x000fc600078e0203 */
[----:B0-----:R-:W2:Y:S02]  /*1d220*/  LDL.LU R13, [R1+0x71c] ;  /* 0x00071c00010d7983 */ /* 0x001ea40000300800 */
[----:B------:R-:W-:Y:S01]  /*1d230*/  LEA R4, P6, R8, R0, 0x1 ;  /* 0x0000000008047211 */ /* 0x000fe200078c08ff */
[----:B------:R-:W-:-:S03]  /*1d240*/  IMAD R3, R27, 0x4, R8 ;  /* 0x000000041b037824 */ /* 0x000fc600078e0208 */
[----:B------:R-:W-:Y:S01]  /*1d250*/  LEA.HI.X.SX32 R5, R8, R2, 0x1, P6 ;  /* 0x0000000208057211 */ /* 0x000fe200030f0eff */
[----:B------:R-:W-:Y:S01]  /*1d260*/  IMAD R12, R27, 0x4, R3 ;  /* 0x000000041b0c7824 */ /* 0x000fe200078e0203 */
[----:B------:R-:W-:-:S03]  /*1d270*/  LEA R8, P2, R3, R0, 0x1 ;  /* 0x0000000003087211 */ /* 0x000fc600078408ff */
[----:B------:R0:W-:Y:S01]  /*1d280*/  @P4 STG.E.U16 [R4.64], R9 ;  /* 0x0000000904004986 */ /* 0x0001e2000c101506 */
[----:B----4-:R-:W-:Y:S02]  /*1d290*/  ISETP.LT.AND P5, PT, R26, c[0x0][0x17c], !P0 ;  /* 0x00005f001a007a0c */ /* 0x010fe400047a1270 */
[----:B0-----:R-:W-:Y:S01]  /*1d2a0*/  LEA.HI.X.SX32 R9, R3, R2, 0x1, P2 ;  /* 0x0000000203097211 */ /* 0x001fe200010f0eff */
[----:B------:R-:W-:Y:S01]  /*1d2b0*/  IMAD R3, R27, 0x4, R12 ;  /* 0x000000041b037824 */ /* 0x000fe200078e020c */
[----:B------:R-:W-:-:S03]  /*1d2c0*/  LEA R4, P6, R12, R0, 0x1 ;  /* 0x000000000c047211 */ /* 0x000fc600078c08ff */
[----:B-----5:R0:W-:Y:S01]  /*1d2d0*/  @P1 STG.E.U16 [R8.64], R28 ;  /* 0x0000001c08001986 */ /* 0x0201e2000c101506 */
[----:B------:R-:W-:Y:S01]  /*1d2e0*/  LEA.HI.X.SX32 R5, R12, R2, 0x1, P6 ;  /* 0x000000020c057211 */ /* 0x000fe200030f0eff */
[----:B------:R-:W-:Y:S01]  /*1d2f0*/  IMAD R12, R27, 0x4, R3 ;  /* 0x000000041b0c7824 */ /* 0x000fe200078e0203 */
[----:B---3--:R-:W-:Y:S02]  /*1d300*/  ISETP.LT.AND P2, PT, R21, c[0x0][0x17c], !P0 ;  /* 0x00005f0015007a0c */ /* 0x008fe40004741270 */
[----:B------:R-:W3:Y:S01]  /*1d310*/  LDL.LU R21, [R1+0x728] ;  /* 0x0007280001157983 */ /* 0x000ee20000300800 */
[----:B0-----:R-:W-:-:S04]  /*1d320*/  LEA R8, P1, R3, R0, 0x1 ;  /* 0x0000000003087211 */ /* 0x001fc800078208ff */
[----:B------:R-:W-:Y:S01]  /*1d330*/  LEA.HI.X.SX32 R9, R3, R2, 0x1, P1 ;  /* 0x0000000203097211 */ /* 0x000fe200008f0eff */
[----:B------:R-:W-:Y:S01]  /*1d340*/  IMAD R3, R27, 0x4, R12 ;  /* 0x000000041b037824 */ /* 0x000fe200078e020c */
[----:B--2---:R-:W-:Y:S04]  /*1d350*/  @P5 STG.E.U16 [R4.64], R6 ;  /* 0x0000000604005986 */ /* 0x004fe8000c101506 */
[----:B------:R0:W-:Y:S01]  /*1d360*/  @P3 STG.E.U16 [R8.64], R29 ;  /* 0x0000001d08003986 */ /* 0x0001e2000c101506 */
[----:B------:R-:W-:-:S03]  /*1d370*/  ISETP.LT.AND P5, PT, R20, c[0x0][0x17c], !P0 ;  /* 0x00005f0014007a0c */ /* 0x000fc600047a1270 */
[----:B------:R-:W2:Y:S01]  /*1d380*/  LDL.LU R20, [R1+0x724] ;  /* 0x0007240001147983 */ /* 0x000ea20000300800 */
[----:B0-----:R-:W-:-:S04]  /*1d390*/  LEA R8, P3, R3, R0, 0x1 ;  /* 0x0000000003087211 */ /* 0x001fc800078608ff */
[----:B------:R-:W-:Y:S02]  /*1d3a0*/  LEA.HI.X.SX32 R9, R3, R2, 0x1, P3 ;  /* 0x0000000203097211 */ /* 0x000fe400018f0eff */
[----:B------:R-:W-:Y:S02]  /*1d3b0*/  ISETP.LT.AND P3, PT, R17, c[0x0][0x17c], !P0 ;  /* 0x00005f0011007a0c */ /* 0x000fe40004761270 */
[----:B------:R-:W4:Y:S04]  /*1d3c0*/  LDL.LU R17, [R1+0x72c] ;  /* 0x00072c0001117983 */ /* 0x000f280000300800 */
[----:B------:R-:W5:Y:S01]  /*1d3d0*/  LDL.LU R16, [R1+0x730] ;  /* 0x0007300001107983 */ /* 0x000f620000300800 */
[----:B------:R-:W-:Y:S02]  /*1d3e0*/  ISETP.LT.AND P4, PT, R25, c[0x0][0x17c], !P0 ;  /* 0x00005f0019007a0c */ /* 0x000fe40004781270 */
[----:B------:R-:W-:-:S04]  /*1d3f0*/  LEA R4, P6, R12, R0, 0x1 ;  /* 0x000000000c047211 */ /* 0x000fc800078c08ff */
[----:B------:R-:W-:-:S07]  /*1d400*/  LEA.HI.X.SX32 R5, R12, R2, 0x1, P6 ;  /* 0x000000020c057211 */ /* 0x000fce00030f0eff */
[----:B------:R0:W-:Y:S01]  /*1d410*/  @P4 STG.E.U16 [R4.64], R14 ;  /* 0x0000000e04004986 */ /* 0x0001e2000c101506 */
[----:B------:R-:W-:-:S03]  /*1d420*/  ISETP.LT.AND P4, PT, R13, c[0x0][0x17c], !P0 ;  /* 0x00005f000d007a0c */ /* 0x000fc60004781270 */
[----:B------:R-:W5:Y:S01]  /*1d430*/  LDL.LU R13, [R1+0x734] ;  /* 0x00073400010d7983 */ /* 0x000f620000300800 */
[----:B------:R-:W-:-:S04]  /*1d440*/  IMAD R12, R27, 0x4, R3 ;  /* 0x000000041b0c7824 */ /* 0x000fc800078e0203 */
[C---:B------:R-:W-:Y:S01]  /*1d450*/  IMAD R3, R27.reuse, 0x4, R12 ;  /* 0x000000041b037824 */ /* 0x040fe200078e020c */
[----:B0-----:R-:W-:Y:S01]  /*1d460*/  LEA R4, P6, R12, R0, 0x1 ;  /* 0x000000000c047211 */ /* 0x001fe200078c08ff */
[----:B------:R0:W-:Y:S01]  /*1d470*/  @P2 STG.E.U16 [R8.64], R22 ;  /* 0x0000001608002986 */ /* 0x0001e2000c101506 */
[----:B------:R-:W-:Y:S02]  /*1d480*/  ISETP.LT.AND P1, PT, R24, c[0x0][0x17c], !P0 ;  /* 0x00005f0018007a0c */ /* 0x000fe40004721270 */
[----:B------:R-:W-:Y:S01]  /*1d490*/  LEA.HI.X.SX32 R5, R12, R2, 0x1, P6 ;  /* 0x000000020c057211 */ /* 0x000fe200030f0eff */
[----:B------:R-:W-:Y:S01]  /*1d4a0*/  IMAD R12, R27, 0x4, R3 ;  /* 0x000000041b0c7824 */ /* 0x000fe200078e0203 */
[----:B0-----:R-:W-:-:S03]  /*1d4b0*/  LEA R8, P2, R3, R0, 0x1 ;  /* 0x0000000003087211 */ /* 0x001fc600078408ff */
[----:B------:R0:W-:Y:S01]  /*1d4c0*/  @P5 STG.E.U16 [R4.64], R18 ;  /* 0x0000001204005986 */ /* 0x0001e2000c101506 */
[----:B------:R-:W-:Y:S02]  /*1d4d0*/  LEA.HI.X.SX32 R9, R3, R2, 0x1, P2 ;  /* 0x0000000203097211 */ /* 0x000fe400010f0eff */
[----:B---3--:R-:W-:Y:S02]  /*1d4e0*/  ISETP.LT.AND P2, PT, R21, c[0x0][0x17c], !P0 ;  /* 0x00005f0015007a0c */ /* 0x008fe40004741270 */
[----:B------:R-:W3:Y:S01]  /*1d4f0*/  LDL.LU R21, [R1+0x738] ;  /* 0x0007380001157983 */ /* 0x000ee20000300800 */
[----:B0-----:R-:W-:-:S04]  /*1d500*/  LEA R4, P6, R12, R0, 0x1 ;  /* 0x000000000c047211 */ /* 0x001fc800078c08ff */
[----:B------:R-:W-:Y:S01]  /*1d510*/  LEA.HI.X.SX32 R5, R12, R2, 0x1, P6 ;  /* 0x000000020c057211 */ /* 0x000fe200030f0eff */
[----:B------:R-:W-:Y:S04]  /*1d520*/  @P1 STG.E.U16 [R8.64], R10 ;  /* 0x0000000a08001986 */ /* 0x000fe8000c101506 */
[----:B------:R0:W-:Y:S01]  /*1d530*/  @P3 STG.E.U16 [R4.64], R7 ;  /* 0x0000000704003986 */ /* 0x0001e2000c101506 */
[----:B--2---:R-:W-:-:S03]  /*1d540*/  ISETP.LT.AND P5, PT, R20, c[0x0][0x17c], !P0 ;  /* 0x00005f0014007a0c */ /* 0x004fc600047a1270 */
[----:B------:R-:W2:Y:S01]  /*1d550*/  LDL.LU R20, [R1+0x73c] ;  /* 0x00073c0001147983 */ /* 0x000ea20000300800 */
[----:B----4-:R-:W-:-:S03]  /*1d560*/  ISETP.LT.AND P1, PT, R17, c[0x0][0x17c], !P0 ;  /* 0x00005f0011007a0c */ /* 0x010fc60004721270 */
[----:B------:R-:W4:Y:S01]  /*1d570*/  LDL.LU R17, [R1+0x740] ;  /* 0x0007400001117983 */ /* 0x000f220000300800 */
[----:B-----5:R-:W-:-:S03]  /*1d580*/  ISETP.LT.AND P3, PT, R16, c[0x0][0x17c], !P0 ;  /* 0x00005f0010007a0c */ /* 0x020fc60004761270 */
[----:B------:R-:W5:Y:S01]  /*1d590*/  LDL.LU R16, [R1+0x744] ;  /* 0x0007440001107983 */ /* 0x000f620000300800 */
[----:B------:R-:W-:-:S04]  /*1d5a0*/  IMAD R3, R27, 0x4, R12 ;  /* 0x000000041b037824 */ /* 0x000fc800078e020c */
[----:B0-----:R-:W-:Y:S01]  /*1d5b0*/  IMAD R5, R27, 0x4, R3 ;  /* 0x000000041b057824 */ /* 0x001fe200078e0203 */
[C---:B------:R-:W-:Y:S02]  /*1d5c0*/  LEA R8, P6, R3.reuse, R0, 0x1 ;  /* 0x0000000003087211 */ /* 0x040fe400078c08ff */
[----:B------:R-:W-:Y:S02]  /*1d5d0*/  PRMT R6, R28, 0x7632, R6 ;  /* 0x000076321c067816 */ /* 0x000fe40000000006 */
[----:B------:R-:W-:Y:S02]  /*1d5e0*/  LEA.HI.X.SX32 R9, R3, R2, 0x1, P6 ;  /* 0x0000000203097211 */ /* 0x000fe400030f0eff */
[----:B------:R-:W-:Y:S01]  /*1d5f0*/  LEA R4, P6, R5, R0, 0x1 ;  /* 0x0000000005047211 */ /* 0x000fe200078c08ff */
[----:B------:R-:W-:Y:S01]  /*1d600*/  IMAD R3, R27, 0x4, R5 ;  /* 0x000000041b037824 */ /* 0x000fe200078e0205 */
[----:B------:R-:W-:Y:S02]  /*1d610*/  PRMT R12, R6, 0x7632, R12 ;  /* 0x00007632060c7816 */ /* 0x000fe4000000000c */
[----:B------:R-:W-:Y:S01]  /*1d620*/  LEA.HI.X.SX32 R5, R5, R2, 0x1, P6 ;  /* 0x0000000205057211 */ /* 0x000fe200030f0eff */
[----:B------:R-:W-:Y:S01]  /*1d630*/  @P4 STG.E.U16 [R8.64], R6 ;  /* 0x0000000608004986 */ /* 0x000fe2000c101506 */
[----:B------:R-:W-:-:S03]  /*1d640*/  ISETP.LT.AND P4, PT, R13, c[0x0][0x17c], !P0 ;  /* 0x00005f000d007a0c */ /* 0x000fc60004781270 */
[----:B------:R-:W5:Y:S04]  /*1d650*/  LDL.LU R13, [R1+0x748] ;  /* 0x00074800010d7983 */ /* 0x000f680000300800 */
[----:B------:R0:W-:Y:S04]  /*1d660*/  @P2 STG.E.U16 [R4.64], R12 ;  /* 0x0000000c04002986 */ /* 0x0001e8000c101506 */
[----:B0-----:R-:W5:Y:S01]  /*1d670*/  LDL.LU R12, [R1+0x74c] ;  /* 0x00074c00010c7983 */ /* 0x001f620000300800 */
[----:B------:R-:W-:Y:S01]  /*1d680*/  LEA R8, P6, R3, R0, 0x1 ;  /* 0x0000000003087211 */ /* 0x000fe200078c08ff */
[----:B------:R-:W-:Y:S01]  /*1d690*/  IMAD R6, R27, 0x4, R3 ;  /* 0x000000041b067824 */ /* 0x000fe200078e0203 */
[----:B------:R-:W-:Y:S01]  /*1d6a0*/  PRMT R10, R29, 0x7632, R10 ;  /* 0x000076321d0a7816 */ /* 0x000fe2000000000a */
[----:B------:R-:W5:Y:S01]  /*1d6b0*/  LDL.LU R25, [R1+0x1c] ;  /* 0x00001c0001197983 */ /* 0x000f620000300800 */
[----:B------:R-:W-:Y:S01]  /*1d6c0*/  LEA.HI.X.SX32 R9, R3, R2, 0x1, P6 ;  /* 0x0000000203097211 */ /* 0x000fe200030f0eff */
[----:B------:R-:W-:Y:S01]  /*1d6d0*/  IMAD R3, R27, 0x4, R6 ;  /* 0x000000041b037824 */ /* 0x000fe200078e0206 */
[----:B------:R-:W-:-:S02]  /*1d6e0*/  LEA R4, P6, R6, R0, 0x1 ;  /* 0x0000000006047211 */ /* 0x000fc400078c08ff */
[----:B------:R-:W-:Y:S01]  /*1d6f0*/  PRMT R14, R14, 0x7632, R14 ;  /* 0x000076320e0e7816 */ /* 0x000fe2000000000e */
[----:B------:R0:W-:Y:S01]  /*1d700*/  @P5 STG.E.U16 [R8.64], R10 ;  /* 0x0000000a08005986 */ /* 0x0001e2000c101506 */
[----:B------:R-:W-:Y:S01]  /*1d710*/  LEA.HI.X.SX32 R5, R6, R2, 0x1, P6 ;  /* 0x0000000206057211 */ /* 0x000fe200030f0eff */
[----:B------:R-:W-:Y:S01]  /*1d720*/  IMAD R6, R27, 0x4, R3 ;  /* 0x000000041b067824 */ /* 0x000fe200078e0203 */
[----:B------:R-:W-:-:S03]  /*1d730*/  PRMT R22, R22, 0x7632, R22 ;  /* 0x0000763216167816 */ /* 0x000fc60000000016 */
[----:B------:R1:W-:Y:S01]  /*1d740*/  @P1 STG.E.U16 [R4.64], R14 ;  /* 0x0000000e04001986 */ /* 0x0003e2000c101506 */
[----:B0-----:R-:W-:Y:S02]  /*1d750*/  LEA R8, P6, R3, R0, 0x1 ;  /* 0x0000000003087211 */ /* 0x001fe400078c08ff */
[----:B---3--:R-:W-:Y:S02]  /*1d760*/  ISETP.LT.AND P2, PT, R21, c[0x0][0x17c], !P0 ;  /* 0x00005f0015007a0c */ /* 0x008fe40004741270 */
[----:B------:R-:W-:Y:S01]  /*1d770*/  LEA.HI.X.SX32 R9, R3, R2, 0x1, P6 ;  /* 0x0000000203097211 */ /* 0x000fe200030f0eff */
[----:B------:R-:W-:Y:S01]  /*1d780*/  IMAD R3, R27, 0x4, R6 ;  /* 0x000000041b037824 */ /* 0x000fe200078e0206 */
[----:B-1----:R-:W-:-:S03]  /*1d790*/  LEA R4, P6, R6, R0, 0x1 ;  /* 0x0000000006047211 */ /* 0x002fc600078c08ff */
[----:B------:R0:W-:Y:S01]  /*1d7a0*/  @P3 STG.E.U16 [R8.64], R22 ;  /* 0x0000001608003986 */ /* 0x0001e2000c101506 */
[----:B------:R-:W-:Y:S02]  /*1d7b0*/  LEA.HI.X.SX32 R5, R6, R2, 0x1, P6 ;  /* 0x0000000206057211 */ /* 0x000fe400030f0eff */
[----:B------:R-:W-:Y:S02]  /*1d7c0*/  PRMT R18, R18, 0x7632, R18 ;  /* 0x0000763212127816 */ /* 0x000fe40000000012 */
[----:B------:R-:W-:Y:S02]  /*1d7d0*/  PRMT R10, R10, 0x7632, R10 ;  /* 0x000076320a0a7816 */ /* 0x000fe4000000000a */
[----:B0-----:R-:W-:-:S04]  /*1d7e0*/  LEA R8, P6, R3, R0, 0x1 ;  /* 0x0000000003087211 */ /* 0x001fc800078c08ff */
[----:B------:R-:W-:Y:S01]  /*1d7f0*/  LEA.HI.X.SX32 R9, R3, R2, 0x1, P6 ;  /* 0x0000000203097211 */ /* 0x000fe200030f0eff */
[----:B------:R-:W-:Y:S04]  /*1d800*/  @P4 STG.E.U16 [R4.64], R18 ;  /* 0x0000001204004986 */ /* 0x000fe8000c101506 */
[----:B------:R0:W-:Y:S02]  /*1d810*/  @P2 STG.E.U16 [R8.64], R10 ;  /* 0x0000000a08002986 */ /* 0x0001e4000c101506 */
[----:B0-----:R-:W-:Y:S02]  /*1d820*/  PRMT R10, R7, 0x7632, R10 ;  /* 0x00007632070a7816 */ /* 0x001fe4000000000a */
[----:B--2---:R-:W-:Y:S02]  /*1d830*/  ISETP.LT.AND P5, PT, R20, c[0x0][0x17c], !P0 ;  /* 0x00005f0014007a0c */ /* 0x004fe400047a1270 */
[----:B------:R-:W2:Y:S01]  /*1d840*/  LDL.LU R20, [R1+0x750] ;  /* 0x0007500001147983 */ /* 0x000ea20000300800 */
[----:B----4-:R-:W-:-:S03]  /*1d850*/  ISETP.LT.AND P1, PT, R17, c[0x0][0x17c], !P0 ;  /* 0x00005f0011007a0c */ /* 0x010fc60004721270 */
[----:B------:R-:W3:Y:S01]  /*1d860*/  LDL.LU R17, [R1+0x754] ;  /* 0x0007540001117983 */ /* 0x000ee20000300800 */
[----:B-----5:R-:W-:-:S03]  /*1d870*/  ISETP.LT.AND P3, PT, R16, c[0x0][0x17c], !P0 ;  /* 0x00005f0010007a0c */ /* 0x020fc60004761270 */
[----:B------:R-:W4:Y:S04]  /*1d880*/  LDL.LU R16, [R1+0x758] ;  /* 0x0007580001107983 */ /* 0x000f280000300800 */
[----:B------:R-:W5:Y:S04]  /*1d890*/  LDL.LU R26, [R1+0xc] ;  /* 0x00000c00011a7983 */ /* 0x000f680000300800 */
[----:B------:R-:W4:Y:S04]  /*1d8a0*/  LDL.LU R14, [R1+0x75c] ;  /* 0x00075c00010e7983 */ /* 0x000f280000300800 */
[----:B------:R-:W4:Y:S01]  /*1d8b0*/  LDL.LU R7, [R1+0x8b8] ;  /* 0x0008b80001077983 */ /* 0x000f220000300800 */
[----:B------:R-:W-:-:S03]  /*1d8c0*/  ISETP.LT.AND P4, PT, R13, c[0x0][0x17c], !P0 ;  /* 0x00005f000d007a0c */ /* 0x000fc60004781270 */
[----:B------:R-:W5:Y:S01]  /*1d8d0*/  LDL.LU R13, [R1+0x760] ;  /* 0x00076000010d7983 */ /* 0x000f620000300800 */
[----:B------:R-:W-:-:S03]  /*1d8e0*/  ISETP.LT.AND P2, PT, R12, c[0x0][0x17c], !P0 ;  /* 0x00005f000c007a0c */ /* 0x000fc60004741270 */
[----:B------:R-:W5:Y:S01]  /*1d8f0*/  LDL.LU R12, [R1+0x768] ;  /* 0x00076800010c7983 */ /* 0x000f620000300800 */
[----:B------:R-:W-:-:S04]  /*1d900*/  IMAD R5, R27, 0x4, R3 ;  /* 0x000000041b057824 */ /* 0x000fc800078e0203 */
[----:B------:R-:W-:Y:S01]  /*1d910*/  IMAD R3, R27, 0x4, R5 ;  /* 0x000000041b037824 */ /* 0x000fe200078e0205 */
[----:B------:R-:W-:-:S03]  /*1d920*/  LEA R4, P6, R5, R0, 0x1 ;  /* 0x0000000005047211 */ /* 0x000fc600078c08ff */
[----:B------:R-:W-:Y:S01]  /*1d930*/  IMAD R6, R27, 0x4, R3 ;  /* 0x000000041b067824 */ /* 0x000fe200078e0203 */
[----:B------:R-:W-:Y:S02]  /*1d940*/  LEA.HI.X.SX32 R5, R5, R2, 0x1, P6 ;  /* 0x0000000205057211 */ /* 0x000fe400030f0eff */
[----:B------:R-:W-:-:S03]  /*1d950*/  LEA R8, P6, R3, R0, 0x1 ;  /* 0x0000000003087211 */ /* 0x000fc600078c08ff */
[----:B------:R0:W-:Y:S01]  /*1d960*/  @P5 STG.E.U16 [R4.64], R10 ;  /* 0x0000000a04005986 */ /* 0x0001e2000c101506 */
[----:B------:R-:W-:Y:S01]  /*1d970*/  LEA.HI.X.SX32 R9, R3, R2, 0x1, P6 ;  /* 0x0000000203097211 */ /* 0x000fe200030f0eff */
[----:B------:R-:W-:-:S04]  /*1d980*/  IMAD R3, R27, 0x4, R6 ;  /* 0x000000041b037824 */ /* 0x000fc800078e0206 */
[----:B------:R1:W-:Y:S01]  /*1d990*/  @P1 STG.E.U16 [R8.64], R25 ;  /* 0x0000001908001986 */ /* 0x0003e2000c101506 */
[----:B0-----:R-:W-:-:S04]  /*1d9a0*/  LEA R4, P6, R6, R0, 0x1 ;  /* 0x0000000006047211 */ /* 0x001fc800078c08ff */
[----:B------:R-:W-:Y:S02]  /*1d9b0*/  LEA.HI.X.SX32 R5, R6, R2, 0x1, P6 ;  /* 0x0000000206057211 */ /* 0x000fe400030f0eff */
[----:B-1----:R-:W-:-:S04]  /*1d9c0*/  LEA R8, P6, R3, R0, 0x1 ;  /* 0x0000000003087211 */ /* 0x002fc800078c08ff */
[----:B------:R-:W-:Y:S02]  /*1d9d0*/  LEA.HI.X.SX32 R9, R3, R2, 0x1, P6 ;  /* 0x0000000203097211 */ /* 0x000fe400030f0eff */
[----:B--2---:R-:W-:Y:S02]  /*1d9e0*/  ISETP.LT.AND P5, PT, R20, c[0x0][0x17c], !P0 ;  /* 0x00005f0014007a0c */ /* 0x004fe400047a1270 */
[----:B---3--:R-:W-:Y:S02]  /*1d9f0*/  ISETP.LT.AND P1, PT, R17, c[0x0][0x17c], !P0 ;  /* 0x00005f0011007a0c */ /* 0x008fe40004721270 */
[----:B------:R-:W2:Y:S04]  /*1da00*/  LDL.LU R17, [R1+0x764] ;  /* 0x0007640001117983 */ /* 0x000ea80000300800 */
[----:B----4-:R0:W-:Y:S01]  /*1da10*/  @P3 STG.E.U16 [R4.64], R7 ;  /* 0x0000000704003986 */ /* 0x0101e2000c101506 */
[----:B------:R-:W-:-:S03]  /*1da20*/  ISETP.LT.AND P3, PT, R16, c[0x0][0x17c], !P0 ;  /* 0x00005f0010007a0c */ /* 0x000fc60004761270 */
[----:B------:R-:W3:Y:S04]  /*1da30*/  LDL.LU R16, [R1+0x76c] ;  /* 0x00076c0001107983 */ /* 0x000ee80000300800 */
[----:B-----5:R1:W-:Y:S01]  /*1da40*/  @P4 STG.E.U16 [R8.64], R26 ;  /* 0x0000001a08004986 */ /* 0x0203e2000c101506 */
[----:B------:R-:W-:-:S03]  /*1da50*/  ISETP.LT.AND P4, PT, R14, c[0x0][0x17c], !P0 ;  /* 0x00005f000e007a0c */ /* 0x000fc60004781270 */
[----:B------:R-:W4:Y:S04]  /*1da60*/  LDL.LU R20, [R1+0xac] ;  /* 0x0000ac0001147983 */ /* 0x000f280000300800 */
[----:B------:R-:W5:Y:S04]  /*1da70*/  LDL.LU R14, [R1+0x770] ;  /* 0x00077000010e7983 */ /* 0x000f680000300800 */
[----:B------:R-:W2:Y:S01]  /*1da80*/  LDL.LU R10, [R1+0x778] ;  /* 0x00077800010a7983 */ /* 0x000ea20000300800 */
[----:B------:R-:W-:-:S04]  /*1da90*/  IMAD R6, R27, 0x4, R3 ;  /* 0x000000041b067824 */ /* 0x000fc800078e0203 */
[----:B------:R-:W-:Y:S01]  /*1daa0*/  IMAD R3, R27, 0x4, R6 ;  /* 0x000000041b037824 */ /* 0x000fe200078e0206 */
[----:B0-----:R-:W-:-:S04]  /*1dab0*/  LEA R4, P6, R6, R0, 0x1 ;  /* 0x0000000006047211 */ /* 0x001fc800078c08ff */
[----:B------:R-:W-:Y:S02]  /*1dac0*/  LEA.HI.X.SX32 R5, R6, R2, 0x1, P6 ;  /* 0x0000000206057211 */ /* 0x000fe400030f0eff */
[----:B-1----:R-:W-:-:S04]  /*1dad0*/  LEA R8, P6, R3, R0, 0x1 ;  /* 0x0000000003087211 */ /* 0x002fc800078c08ff */
[----:B------:R-:W-:Y:S01]  /*1dae0*/  LEA.HI.X.SX32 R9, R3, R2, 0x1, P6 ;  /* 0x0000000203097211 */ /* 0x000fe200030f0eff */
[----:B------:R0:W-:Y:S01]  /*1daf0*/  @P2 STG.E.U16 [R4.64], R15 ;  /* 0x0000000f04002986 */ /* 0x0001e2000c101506 */
[----:B------:R-:W-:-:S03]  /*1db00*/  ISETP.LT.AND P2, PT, R13, c[0x0][0x17c], !P0 ;  /* 0x00005f000d007a0c */ /* 0x000fc60004741270 */
[----:B------:R1:W-:Y:S01]  /*1db10*/  @P5 STG.E.U16 [R8.64], R23 ;  /* 0x0000001708005986 */ /* 0x0003e2000c101506 */
[----:B------:R-:W-:-:S03]  /*1db20*/  ISETP.LT.AND P5, PT, R12, c[0x0][0x17c], !P0 ;  /* 0x00005f000c007a0c */ /* 0x000fc600047a1270 */
[----:B------:R-:W5:Y:S04]  /*1db30*/  LDL.LU R13, [R1+0x774] ;  /* 0x00077400010d7983 */ /* 0x000f680000300800 */
[----:B------:R-:W5:Y:S04]  /*1db40*/  LDL.LU R12, [R1+0x77c] ;  /* 0x00077c00010c7983 */ /* 0x000f680000300800 */
[----:B------:R-:W-:Y:S04]  /*1db50*/  STL.64 [R1+0x8b0], R18 ;  /* 0x0008b01201007387 */ /* 0x000fe80000100a00 */
[----:B------:R-:W5:Y:S04]  /*1db60*/  LDL.LU R28, [R1+0xb0] ;  /* 0x0000b000011c7983 */ /* 0x000f680000300800 */
[----:B------:R-:W5:Y:S01]  /*1db70*/  LDL.LU R29, [R1+0xb4] ;  /* 0x0000b400011d7983 */ /* 0x000f620000300800 */
[----:B------:R-:W-:-:S04]  /*1db80*/  IMAD R6, R27, 0x4, R3 ;  /* 0x000000041b067824 */ /* 0x000fc800078e0203 */
[----:B------:R-:W-:Y:S01]  /*1db90*/  IMAD R3, R27, 0x4, R6 ;  /* 0x000000041b037824 */ /* 0x000fe200078e0206 */
[----:B0-----:R-:W-:-:S04]  /*1dba0*/  LEA R4, P6, R6, R0, 0x1 ;  /* 0x0000000006047211 */ /* 0x001fc800078c08ff */
[----:B------:R-:W-:Y:S01]  /*1dbb0*/  LEA.HI.X.SX32 R5, R6, R2, 0x1, P6 ;  /* 0x0000000206057211 */ /* 0x000fe200030f0eff */
[----:B------:R-:W-:Y:S01]  /*1dbc0*/  IMAD R6, R27, 0x4, R3 ;  /* 0x000000041b067824 */ /* 0x000fe200078e0203 */
[----:B-1----:R-:W-:-:S03]  /*1dbd0*/  LEA R8, P6, R3, R0, 0x1 ;  /* 0x0000000003087211 */ /* 0x002fc600078c08ff */
[----:B------:R0:W-:Y:S01]  /*1dbe0*/  @P1 STG.E.U16 [R4.64], R19 ;  /* 0x0000001304001986 */ /* 0x0001e2000c101506 */
[----:B------:R-:W-:Y:S01]  /*1dbf0*/  LEA.HI.X.SX32 R9, R3, R2, 0x1, P6 ;  /* 0x0000000203097211 */ /* 0x000fe200030f0eff */
[----:B------:R-:W-:-:S04]  /*1dc00*/  IMAD R3, R27, 0x4, R6 ;  /* 0x000000041b037824 */ /* 0x000fc800078e0206 */
[----:B------:R1:W-:Y:S01]  /*1dc10*/  @P3 STG.E.U16 [R8.64], R11 ;  /* 0x0000000b08003986 */ /* 0x0003e2000c101506 */
[----:B0-----:R-:W-:-:S04]  /*1dc20*/  LEA R4, P6, R6, R0, 0x1 ;  /* 0x0000000006047211 */ /* 0x001fc800078c08ff */
[----:B------:R-:W-:Y:S02]  /*1dc30*/  LEA.HI.X.SX32 R5, R6, R2, 0x1, P6 ;  /* 0x0000000206057211 */ /* 0x000fe400030f0eff */
[----:B-1----:R-:W-:Y:S02]  /*1dc40*/  LEA R8, P6, R3, R0, 0x1 ;  /* 0x0000000003087211 */ /* 0x002fe400078c08ff */
[----:B------:R-:W-:Y:S02]  /*1dc50*/  PRMT R7, R25, 0x7632, R7 ;  /* 0x0000763219077816 */ /* 0x000fe40000000007 */
[----:B------:R-:W-:Y:S01]  /*1dc60*/  LEA.HI.X.SX32 R9, R3, R2, 0x1, P6 ;  /* 0x0000000203097211 */ /* 0x000fe200030f0eff */
[----:B----4-:R0:W-:Y:S04]  /*1dc70*/  @P4 STG.E.U16 [R4.64], R20 ;  /* 0x0000001404004986 */ /* 0x0101e8000c101506 */
[----:B------:R1:W-:Y:S01]  /*1dc80*/  @P2 STG.E.U16 [R8.64], R7 ;  /* 0x0000000708002986 */ /* 0x0003e2000c101506 */
[----:B--2---:R-:W-:-:S03]  /*1dc90*/  ISETP.LT.AND P2, PT, R10, c[0x0][0x17c], !P0 ;  /* 0x00005f000a007a0c */ /* 0x004fc60004741270 */
[----:B------:R-:W2:Y:S01]  /*1dca0*/  LDL.LU R10, [R1+0x780] ;  /* 0x00078000010a7983 */ /* 0x000ea20000300800 */
[----:B------:R-:W-:-:S04]  /*1dcb0*/  IMAD R6, R27, 0x4, R3 ;  /* 0x000000041b067824 */ /* 0x000fc800078e0203 */
[----:B------:R-:W-:Y:S01]  /*1dcc0*/  IMAD R3, R27, 0x4, R6 ;  /* 0x000000041b037824 */ /* 0x000fe200078e0206 */
[----:B0-----:R-:W-:-:S04]  /*1dcd0*/  LEA R4, P6, R6, R0, 0x1 ;  /* 0x0000000006047211 */ /* 0x001fc800078c08ff */
[----:B------:R-:W-:Y:S02]  /*1dce0*/  LEA.HI.X.SX32 R5, R6, R2, 0x1, P6 ;  /* 0x0000000206057211 */ /* 0x000fe400030f0eff */
[----:B------:R-:W-:Y:S02]  /*1dcf0*/  LEA R6, P6, R3, R0, 0x1 ;  /* 0x0000000003067211 */ /* 0x000fe400078c08ff */
[----:B-1----:R-:W-:Y:S02]  /*1dd00*/  PRMT R8, R7, 0x7632, R8 ;  /* 0x0000763207087816 */ /* 0x002fe40000000008 */
[----:B------:R-:W-:Y:S01]  /*1dd10*/  LEA.HI.X.SX32 R7, R3, R2, 0x1, P6 ;  /* 0x0000000203077211 */ /* 0x000fe200030f0eff */
[----:B------:R-:W-:Y:S01]  /*1dd20*/  IMAD R3, R27, 0x4, R3 ;  /* 0x000000041b037824 */ /* 0x000fe200078e0203 */
[----:B------:R-:W-:Y:S02]  /*1dd30*/  ISETP.LT.AND P1, PT, R17, c[0x0][0x17c], !P0 ;  /* 0x00005f0011007a0c */ /* 0x000fe40004721270 */
[----:B---3--:R-:W-:Y:S01]  /*1dd40*/  ISETP.LT.AND P3, PT, R16, c[0x0][0x17c], !P0 ;  /* 0x00005f0010007a0c */ /* 0x008fe20004761270 */
[----:B------:R0:W-:Y:S01]  /*1dd50*/  @P5 STG.E.U16 [R4.64], R8 ;  /* 0x0000000804005986 */ /* 0x0001e2000c101506 */
[----:B------:R-:W-:-:S02]  /*1dd60*/  PRMT R9, R26, 0x7632, R9 ;  /* 0x000076321a097816 */ /* 0x000fc40000000009 */
[----:B------:R-:W-:Y:S02]  /*1dd70*/  PRMT R15, R15, 0x7632, R15 ;  /* 0x000076320f0f7816 */ /* 0x000fe4000000000f */
[C---:B0-----:R-:W-:Y:S01]  /*1dd80*/  LEA R4, P6, R3.reuse, R0, 0x1 ;  /* 0x0000000003047211 */ /* 0x041fe200078c08ff */
[----:B------:R-:W3:Y:S04]  /*1dd90*/  LDL.LU R8, [R1+0x784] ;  /* 0x0007840001087983 */ /* 0x000ee80000300800 */
[----:B-----5:R-:W0:Y:S01]  /*1dda0*/  LDS.128 R16, [R28] ;  /* 0x000000001c107984 */ /* 0x020e220000000c00 */
[----:B------:R-:W-:Y:S02]  /*1ddb0*/  LEA.HI.X.SX32 R5, R3, R2, 0x1, P6 ;  /* 0x0000000203057211 */ /* 0x000fe400030f0eff */
[----:B------:R-:W-:Y:S01]  /*1ddc0*/  ISETP.LT.AND P4, PT, R14, c[0x0][0x17c], !P0 ;  /* 0x00005f000e007a0c */ /* 0x000fe20004781270 */
[----:B------:R-:W-:Y:S01]  /*1ddd0*/  @P1 STG.E.U16 [R6.64], R9 ;  /* 0x0000000906001986 */ /* 0x000fe2000c101506 */
[----:B------:R-:W-:-:S02]  /*1dde0*/  ISETP.LT.AND P5, PT, R13, c[0x0][0x17c], !P0 ;  /* 0x00005f000d007a0c */ /* 0x000fc400047a1270 */
[----:B------:R-:W-:Y:S01]  /*1ddf0*/  ISETP.LT.AND P1, PT, R12, c[0x0][0x17c], !P0 ;  /* 0x00005f000c007a0c */ /* 0x000fe20004721270 */
[----:B------:R-:W-:Y:S04]  /*1de00*/  @P3 STG.E.U16 [R4.64], R15 ;  /* 0x0000000f04003986 */ /* 0x000fe8000c101506 */
[----:B------:R-:W1:Y:S04]  /*1de10*/  LDS.128 R12, [R29] ;  /* 0x000000001d0c7984 */ /* 0x000e680000000c00 */
[----:B0-----:R-:W-:Y:S04]  /*1de20*/  STL.64 [R1+0x20], R16 ;  /* 0x0000201001007387 */ /* 0x001fe80000100a00 */
[----:B------:R0:W-:Y:S04]  /*1de30*/  STL.64 [R1+0x28], R18 ;  /* 0x0000281201007387 */ /* 0x0001e80000100a00 */
[----:B0-----:R-:W4:Y:S04]  /*1de40*/  LDL.LU.64 R18, [R1+0x8b0] ;  /* 0x0008b00001127983 */ /* 0x001f280000300a00 */
[----:B-1----:R0:W-:Y:S04]  /*1de50*/  STL.64 [R1+0x10], R12 ;  /* 0x0000100c01007387 */ /* 0x0021e80000100a00 */
[----:B------:R-:W-:Y:S04]  /*1de60*/  STL.64 [R1+0x18], R14 ;  /* 0x0000180e01007387 */ /* 0x000fe80000100a00 */
[----:B0-----:R-:W5:Y:S01]  /*1de70*/  LDL.LU R13, [R1+0x788] ;  /* 0x00078800010d7983 */ /* 0x001f620000300800 */
[----:B--2---:R-:W-:-:S03]  /*1de80*/  ISETP.LT.AND P3, PT, R10, c[0x0][0x17c], !P0 ;  /* 0x00005f000a007a0c */ /* 0x004fc60004761270 */
[----:B------:R-:W2:Y:S01]  /*1de90*/  LDL.LU R10, [R1+0x78c] ;  /* 0x00078c00010a7983 */ /* 0x000ea20000300800 */
[----:B------:R-:W-:Y:S01]  /*1dea0*/  IMAD R7, R27, 0x4, R3 ;  /* 0x000000041b077824 */ /* 0x000fe200078e0203 */
[----:B------:R-:W-:-:S03]  /*1deb0*/  PRMT R23, R23, 0x7632, R23 ;  /* 0x0000763217177816 */ /* 0x000fc60000000017 */
[----:B------:R-:W-:Y:S01]  /*1dec0*/  IMAD R3, R27, 0x4, R7 ;  /* 0x000000041b037824 */ /* 0x000fe200078e0207 */
[----:B------:R-:W-:-:S04]  /*1ded0*/  LEA R6, P6, R7, R0, 0x1 ;  /* 0x0000000007067211 */ /* 0x000fc800078c08ff */
[----:B------:R-:W-:Y:S01]  /*1dee0*/  LEA.HI.X.SX32 R7, R7, R2, 0x1, P6 ;  /* 0x0000000207077211 */ /* 0x000fe200030f0eff */
[----:B------:R-:W-:Y:S01]  /*1def0*/  IMAD R12, R27, 0x4, R3 ;  /* 0x000000041b0c7824 */ /* 0x000fe200078e0203 */
[C---:B------:R-:W-:Y:S01]  /*1df00*/  LEA R4, P6, R3.reuse, R0, 0x1 ;  /* 0x0000000003047211 */ /* 0x040fe200078c08ff */
[----:B------:R-:W0:Y:S03]  /*1df10*/  LDS.128 R24, [R28+0x400] ;  /* 0x000400001c187984 */ /* 0x000e260000000c00 */
[----:B------:R-:W-:Y:S01]  /*1df20*/  LEA.HI.X.SX32 R5, R3, R2, 0x1, P6 ;  /* 0x0000000203057211 */ /* 0x000fe200030f0eff */
[----:B------:R1:W-:Y:S01]  /*1df30*/  @P4 STG.E.U16 [R6.64], R23 ;  /* 0x0000001706004986 */ /* 0x0003e2000c101506 */
[----:B------:R-:W-:-:S03]  /*1df40*/  PRMT R11, R11, 0x7632, R11 ;  /* 0x000076320b0b7816 */ /* 0x000fc6000000000b */
[----:B-1----:R-:W5:Y:S01]  /*1df50*/  LDL.LU R23, [R1+0x790] ;  /* 0x0007900001177983 */ /* 0x002f620000300800 */
[----:B---3--:R-:W-:Y:S02]  /*1df60*/  ISETP.LT.AND P4, PT, R8, c[0x0][0x17c], !P0 ;  /* 0x00005f0008007a0c */ /* 0x008fe40004781270 */
[----:B------:R-:W-:-:S04]  /*1df70*/  LEA R8, P6, R12, R0, 0x1 ;  /* 0x000000000c087211 */ /* 0x000fc800078c08ff */
[----:B------:R-:W-:Y:S02]  /*1df80*/  LEA.HI.X.SX32 R9, R12, R2, 0x1, P6 ;  /* 0x000000020c097211 */ /* 0x000fe400030f0eff */
[----:B----4-:R-:W-:-:S05]  /*1df90*/  PRMT R19, R19, 0x7632, R19 ;  /* 0x0000763213137816 */ /* 0x010fca0000000013 */
[----:B------:R-:W-:Y:S04]  /*1dfa0*/  @P2 STG.E.U16 [R4.64], R19 ;  /* 0x0000001304002986 */ /* 0x000fe8000c101506 */
[----:B------:R-:W1:Y:S04]  /*1dfb0*/  LDS.128 R4, [R29+0x400] ;  /* 0x000400001d047984 */ /* 0x000e680000000c00 */
[----:B------:R-:W-:Y:S04]  /*1dfc0*/  @P5 STG.E.U16 [R8.64], R11 ;  /* 0x0000000b08005986 */ /* 0x000fe8000c101506 */
[----:B0-----:R-:W-:Y:S04]  /*1dfd0*/  STL.64 [R1], R24 ;  /* 0x0000001801007387 */ /* 0x001fe80000100a00 */
[----:B------:R-:W-:Y:S04]  /*1dfe0*/  STL.64 [R1+0x8], R26 ;  /* 0x0000081a01007387 */ /* 0x000fe80000100a00 */
[----:B-1----:R0:W-:Y:S04]  /*1dff0*/  STL [R1+0x8a8], R5 ;  /* 0x0008a80501007387 */ /* 0x0021e80000100800 */
[----:B0-----:R-:W3:Y:S04]  /*1e000*/  LDL.LU R5, [R1] ;  /* 0x0000000001057983 */ /* 0x001ee80000300800 */
[----:B------:R0:W-:Y:S04]  /*1e010*/  STL [R1+0x8a4], R6 ;  /* 0x0008a40601007387 */ /* 0x0001e80000100800 */
[----:B0-----:R-:W4:Y:S04]  /*1e020*/  LDL.LU R6, [R1+0x10] ;  /* 0x0000100001067983 */ /* 0x001f280000300800 */
[----:B------:R-:W-:Y:S01]  /*1e030*/  STL [R1+0x8a0], R7 ;  /* 0x0008a00701007387 */ /* 0x000fe20000100800 */
[----:B--2---:R-:W-:-:S03]  /*1e040*/  ISETP.LT.AND P5, PT, R10, c[0x0][0x17c], !P0 ;  /* 0x00005f000a007a0c */ /* 0x004fc600047a1270 */
[----:B------:R-:W0:Y:S04]  /*1e050*/  LDS.128 R8, [R28+0x800] ;  /* 0x000800001c087984 */ /* 0x000e280000000c00 */
[----:B0-----:R0:W-:Y:S04]  /*1e060*/  STL [R1+0x8ac], R11 ;  /* 0x0008ac0b01007387 */ /* 0x0011e80000100800 */
[----:B0-----:R-:W2:Y:S01]  /*1e070*/  LDL.LU R11, [R1+0x20] ;  /* 0x00002000010b7983 */ /* 0x001ea20000300800 */
[----:B------:R-:W-:-:S04]  /*1e080*/  IMAD.MOV.U32 R7, RZ, RZ, c[0x0][0x198] ;  /* 0x00006600ff077624 */ /* 0x000fc800078e00ff */
[----:B------:R-:W-:-:S04]  /*1e090*/  IMAD R12, R7, 0x4, R12 ;  /* 0x00000004070c7824 */ /* 0x000fc800078e020c */
[C---:B------:R-:W-:Y:S01]  /*1e0a0*/  IMAD R3, R7.reuse, 0x4, R12 ;  /* 0x0000000407037824 */ /* 0x040fe200078e020c */
[----:B------:R-:W-:Y:S02]  /*1e0b0*/  LEA R16, P6, R12, R0, 0x1 ;  /* 0x000000000c107211 */ /* 0x000fe400078c08ff */
[----:B------:R-:W-:Y:S02]  /*1e0c0*/  PRMT R18, R20, 0x7632, R18 ;  /* 0x0000763214127816 */ /* 0x000fe40000000012 */
[----:B------:R-:W-:Y:S01]  /*1e0d0*/  LEA.HI.X.SX32 R17, R12, R2, 0x1, P6 ;  /* 0x000000020c117211 */ /* 0x000fe200030f0eff */
[----:B------:R-:W-:Y:S01]  /*1e0e0*/  IMAD R22, R7, 0x4, R3 ;  /* 0x0000000407167824 */ /* 0x000fe200078e0203 */
[----:B------:R-:W-:-:S04]  /*1e0f0*/  LEA R20, P6, R3, R0, 0x1 ;  /* 0x0000000003147211 */ /* 0x000fc800078c08ff */
[----:B------:R-:W-:Y:S01]  /*1e100*/  LEA.HI.X.SX32 R21, R3, R2, 0x1, P6 ;  /* 0x0000000203157211 */ /* 0x000fe200030f0eff */
[----:B------:R-:W-:Y:S01]  /*1e110*/  IMAD R3, R7, 0x4, R22 ;  /* 0x0000000407037824 */ /* 0x000fe200078e0216 */
[----:B------:R-:W-:Y:S01]  /*1e120*/  @P1 STG.E.U16 [R16.64], R18 ;  /* 0x0000001210001986 */ /* 0x000fe2000c101506 */
[C---:B------:R-:W-:Y:S02]  /*1e130*/  LEA R26, P6, R22.reuse, R0, 0x1 ;  /* 0x00000000161a7211 */ /* 0x040fe400078c08ff */
[----:B-----5:R-:W-:Y:S01]  /*1e140*/  ISETP.LT.AND P2, PT, R13, c[0x0][0x17c], !P0 ;  /* 0x00005f000d007a0c */ /* 0x020fe20004741270 */
[----:B------:R0:W-:Y:S01]  /*1e150*/  LDS.128 R16, [R28+0xc00] ;  /* 0x000c00001c107984 */ /* 0x0001e20000000c00 */
[----:B------:R-:W-:Y:S02]  /*1e160*/  ISETP.LT.AND P1, PT, R23, c[0x0][0x17c], !P0 ;  /* 0x00005f0017007a0c */ /* 0x000fe40004721270 */
[----:B------:R-:W-:Y:S01]  /*1e170*/  LEA.HI.X.SX32 R27, R22, R2, 0x1, P6 ;  /* 0x00000002161b7211 */ /* 0x000fe200030f0eff */
[----:B------:R-:W1:Y:S01]  /*1e180*/  LDS.128 R12, [R29+0x800] ;  /* 0x000800001d0c7984 */ /* 0x000e620000000c00 */
[----:B0-----:R-:W-:-:S03]  /*1e190*/  IMAD R28, R7, 0x4, R3 ;  /* 0x00000004071c7824 */ /* 0x001fc600078e0203 */
[----:B--2---:R-:W-:Y:S01]  /*1e1a0*/  @P3 STG.E.U16 [R20.64], R11 ;  /* 0x0000000b14003986 */ /* 0x004fe2000c101506 */
[----:B------:R-:W-:-:S03]  /*1e1b0*/  LEA R24, P3, R3, R0, 0x1 ;  /* 0x0000000003187211 */ /* 0x000fc600078608ff */
[----:B------:R0:W2:Y:S01]  /*1e1c0*/  LDS.128 R20, [R29+0xc00] ;  /* 0x000c00001d147984 */ /* 0x0000a20000000c00 */
[----:B------:R-:W-:-:S03]  /*1e1d0*/  LEA.HI.X.SX32 R25, R3, R2, 0x1, P3 ;  /* 0x0000000203197211 */ /* 0x000fc600018f0eff */
[----:B0-----:R-:W5:Y:S04]  /*1e1e0*/  LDL.LU R29, [R1+0x79c] ;  /* 0x00079c00011d7983 */ /* 0x001f680000300800 */
[----:B------:R-:W2:Y:S04]  /*1e1f0*/  LDL.LU R3, [R1+0x794] ;  /* 0x0007940001037983 */ /* 0x000ea80000300800 */
[----:B----4-:R0:W-:Y:S04]  /*1e200*/  @P4 STG.E.U16 [R26.64], R6 ;  /* 0x000000061a004986 */ /* 0x0101e8000c101506 */
[----:B0-----:R-:W4:Y:S01]  /*1e210*/  LDL.LU R27, [R1+0x798] ;  /* 0x00079800011b7983 */ /* 0x001f220000300800 */
[----:B------:R-:W-:-:S03]  /*1e220*/  LEA R26, P6, R28, R0, 0x1 ;  /* 0x000000001c1a7211 */ /* 0x000fc600078c08ff */
[----:B---3--:R0:W-:Y:S01]  /*1e230*/  @P2 STG.E.U16 [R24.64], R5 ;  /* 0x0000000518002986 */ /* 0x0081e2000c101506 */
[----:B--2---:R-:W-:Y:S01]  /*1e240*/  ISETP.LT.AND P4, PT, R3, c[0x0][0x17c], !P0 ;  /* 0x00005f0003007a0c */ /* 0x004fe20004781270 */
[----:B------:R-:W-:-:S05]  /*1e250*/  IMAD R3, R7, 0x4, R28 ;  /* 0x0000000407037824 */ /* 0x000fca00078e021c */
[----:B0-----:R-:W-:-:S04]  /*1e260*/  LEA R24, P2, R3, R0, 0x1 ;  /* 0x0000000003187211 */ /* 0x001fc800078408ff */
[-C--:B------:R-:W-:Y:S02]  /*1e270*/  LEA.HI.X.SX32 R25, R3, R2.reuse, 0x1, P2 ;  /* 0x0000000203197211 */ /* 0x080fe400010f0eff */
[----:B----4-:R-:W-:Y:S02]  /*1e280*/  ISETP.LT.AND P3, PT, R27, c[0x0][0x17c], !P0 ;  /* 0x00005f001b007a0c */ /* 0x010fe40004761270 */
[----:B------:R-:W-:Y:S01]  /*1e290*/  LEA.HI.X.SX32 R27, R28, R2, 0x1, P6 ;  /* 0x000000021c1b7211 */ /* 0x000fe200030f0eff */
[----:B------:R-:W-:Y:S02]  /*1e2a0*/  IMAD R28, R7, 0x4, R3 ;  /* 0x00000004071c7824 */ /* 0x000fe400078e0203 */
[----:B------:R-:W2:Y:S04]  /*1e2b0*/  LDL.LU R3, [R1+0x7a0] ;  /* 0x0007a00001037983 */ /* 0x000ea80000300800 */
[----:B------:R0:W-:Y:S04]  /*1e2c0*/  @P5 STG.E.U16 [R26.64], R4 ;  /* 0x000000041a005986 */ /* 0x0001e8000c101506 */
[----:B------:R3:W-:Y:S01]  /*1e2d0*/  @P1 STG.E.U16 [R24.64], R8 ;  /* 0x0000000818001986 */ /* 0x0007e2000c101506 */
[----:B-----5:R-:W-:-:S02]  /*1e2e0*/  ISETP.LT.AND P5, PT, R29, c[0x0][0x17c], !P0 ;  /* 0x00005f001d007a0c */ /* 0x020fc400047a1270 */
[----:B0-----:R-:W-:-:S04]  /*1e2f0*/  LEA R26, P6, R28, R0, 0x1 ;  /* 0x000000001c1a7211 */ /* 0x001fc800078c08ff */
[----:B------:R-:W-:-:S05]  /*1e300*/  LEA.HI.X.SX32 R27, R28, R2, 0x1, P6 ;  /* 0x000000021c1b7211 */ /* 0x000fca00030f0eff */
[----:B-1----:R0:W-:Y:S01]  /*1e310*/  @P3 STG.E.U16 [R26.64], R12 ;  /* 0x0000000c1a003986 */ /* 0x0021e2000c101506 */
[----:B--2---:R-:W-:Y:S01]  /*1e320*/  ISETP.LT.AND P2, PT, R3, c[0x0][0x17c], !P0 ;  /* 0x00005f0003007a0c */ /* 0x004fe20004741270 */
[----:B------:R-:W-:Y:S02]  /*1e330*/  IMAD R3, R7, 0x4, R28 ;  /* 0x0000000407037824 */ /* 0x000fe400078e021c */
[----:B------:R-:W2:Y:S03]  /*1e340*/  LDL.LU R28, [R1+0x7a4] ;  /* 0x0007a400011c7983 */ /* 0x000ea60000300800 */
[----:B---3--:R-:W-:Y:S01]  /*1e350*/  LEA R24, P1, R3, R0, 0x1 ;  /* 0x0000000003187211 */ /* 0x008fe200078208ff */
[----:B------:R-:W-:-:S03]  /*1e360*/  IMAD R29, R7, 0x4, R3 ;  /* 0x00000004071d7824 */ /* 0x000fc600078e0203 */
[----:B------:R-:W-:Y:S02]  /*1e370*/  LEA.HI.X.SX32 R25, R3, R2, 0x1, P1 ;  /* 0x0000000203197211 */ /* 0x000fe400008f0eff */
[----:B------:R-:W3:Y:S04]  /*1e380*/  LDL.LU R3, [R1+0x7ac] ;  /* 0x0007ac0001037983 */ /* 0x000ee80000300800 */
[----:B0-----:R-:W4:Y:S01]  /*1e390*/  LDL.LU R27, [R1+0x7a8] ;  /* 0x0007a800011b7983 */ /* 0x001f220000300800 */
[----:B------:R-:W-:-:S03]  /*1e3a0*/  LEA R26, P6, R29, R0, 0x1 ;  /* 0x000000001d1a7211 */ /* 0x000fc600078c08ff */
[----:B------:R0:W-:Y:S01]  /*1e3b0*/  @P4 STG.E.U16 [R24.64], R16 ;  /* 0x0000001018004986 */ /* 0x0001e2000c101506 */
[----:B--2---:R-:W-:Y:S01]  /*1e3c0*/  ISETP.LT.AND P1, PT, R28, c[0x0][0x17c], !P0 ;  /* 0x00005f001c007a0c */ /* 0x004fe20004721270 */
[----:B------:R-:W-:Y:S01]  /*1e3d0*/  IMAD R28, R7, 0x4, R29 ;  /* 0x00000004071c7824 */ /* 0x000fe200078e021d */
[----:B----4-:R-:W-:Y:S02]  /*1e3e0*/  ISETP.LT.AND P3, PT, R27, c[0x0][0x17c], !P0 ;  /* 0x00005f001b007a0c */ /* 0x010fe40004761270 */
[----:B------:R-:W-:Y:S02]  /*1e3f0*/  LEA.HI.X.SX32 R27, R29, R2, 0x1, P6 ;  /* 0x000000021d1b7211 */ /* 0x000fe400030f0eff */
[----:B------:R-:W2:Y:S01]  /*1e400*/  LDL.LU R29, [R1+0x7b0] ;  /* 0x0007b000011d7983 */ /* 0x000ea20000300800 */
[C---:B0-----:R-:W-:Y:S02]  /*1e410*/  LEA R24, P6, R28.reuse, R0, 0x1 ;  /* 0x000000001c187211 */ /* 0x041fe400078c08ff */
[----:B---3--:R-:W-:Y:S01]  /*1e420*/  ISETP.LT.AND P4, PT, R3, c[0x0][0x17c], !P0 ;  /* 0x00005f0003007a0c */ /* 0x008fe20004781270 */
[----:B------:R-:W-:Y:S01]  /*1e430*/  IMAD R3, R7, 0x4, R28 ;  /* 0x0000000407037824 */ /* 0x000fe200078e021c */
[----:B------:R-:W-:-:S02]  /*1e440*/  LEA.HI.X.SX32 R25, R28, R2, 0x1, P6 ;  /* 0x000000021c197211 */ /* 0x000fc400030f0eff */
[----:B------:R-:W3:Y:S01]  /*1e450*/  LDL.LU R28, [R1+0x7b4] ;  /* 0x0007b400011c7983 */ /* 0x000ee20000300800 */
[----:B------:R-:W-:-:S03]  /*1e460*/  PRMT R4, R11, 0x7632, R4 ;  /* 0x000076320b047816 */ /* 0x000fc60000000004 */
[----:B------:R0:W-:Y:S04]  /*1e470*/  @P2 STG.E.U16 [R26.64], R20 ;  /* 0x000000141a002986 */ /* 0x0001e8000c101506 */
[----:B------:R1:W-:Y:S04]  /*1e480*/  @P5 STG.E.U16 [R24.64], R4 ;  /* 0x0000000418005986 */ /* 0x0003e8000c101506 */
[----:B------:R-:W4:Y:S01]  /*1e490*/  LDL.LU R11, [R1+0x8ac] ;  /* 0x0008ac00010b7983 */ /* 0x000f220000300800 */
[----:B0-----:R-:W-:-:S04]  /*1e4a0*/  LEA R26, P6, R3, R0, 0x1 ;  /* 0x00000000031a7211 */ /* 0x001fc800078c08ff */
[----:B------:R-:W-:Y:S02]  /*1e4b0*/  LEA.HI.X.SX32 R27, R3, R2, 0x1, P6 ;  /* 0x00000002031b7211 */ /* 0x000fe400030f0eff */
[----:B-1----:R-:W-:Y:S02]  /*1e4c0*/  PRMT R4, R5, 0x7632, R4 ;  /* 0x0000763205047816 */ /* 0x002fe40000000004 */
[----:B--2---:R-:W-:Y:S01]  /*1e4d0*/  ISETP.LT.AND P2, PT, R29, c[0x0][0x17c], !P0 ;  /* 0x00005f001d007a0c */ /* 0x004fe20004741270 */
[--C-:B------:R-:W-:Y:S01]  /*1e4e0*/  IMAD R29, R7, 0x4, R3.reuse ;  /* 0x00000004071d7824 */ /* 0x100fe200078e0203 */
[----:B------:R-:W-:Y:S02]  /*1e4f0*/  PRMT R3, R6, 0x7632, R3 ;  /* 0x0000763206037816 */ /* 0x000fe40000000003 */
[----:B------:R-:W2:Y:S02]  /*1e500*/  LDL.LU R6, [R1+0x7c0] ;  /* 0x0007c00001067983 */ /* 0x000ea40000300800 */
[----:B------:R-:W-:-:S02]  /*1e510*/  LEA R24, P6, R29, R0, 0x1 ;  /* 0x000000001d187211 */ /* 0x000fc400078c08ff */
[----:B---3--:R-:W-:Y:S01]  /*1e520*/  ISETP.LT.AND P5, PT, R28, c[0x0][0x17c], !P0 ;  /* 0x00005f001c007a0c */ /* 0x008fe200047a1270 */
[----:B------:R-:W3:Y:S01]  /*1e530*/  LDL.LU R5, [R1+0x8a8] ;  /* 0x0008a80001057983 */ /* 0x000ee20000300800 */
[----:B------:R-:W-:Y:S01]  /*1e540*/  IMAD R28, R7, 0x4, R29 ;  /* 0x00000004071c7824 */ /* 0x000fe200078e021d */
[----:B------:R-:W-:Y:S02]  /*1e550*/  LEA.HI.X.SX32 R25, R29, R2, 0x1, P6 ;  /* 0x000000021d197211 */ /* 0x000fe400030f0eff */
[----:B------:R-:W5:Y:S04]  /*1e560*/  LDL.LU R29, [R1+0x7bc] ;  /* 0x0007bc00011d7983 */ /* 0x000f680000300800 */
[----:B------:R0:W-:Y:S04]  /*1e570*/  @P3 STG.E.U16 [R26.64], R3 ;  /* 0x000000031a003986 */ /* 0x0001e8000c101506 */
[----:B0-----:R-:W2:Y:S01]  /*1e580*/  LDL.LU R27, [R1+0x7b8] ;  /* 0x0007b800011b7983 */ /* 0x001ea20000300800 */
[----:B------:R-:W-:-:S03]  /*1e590*/  IMAD R3, R7, 0x4, R28 ;  /* 0x0000000407037824 */ /* 0x000fc600078e021c */
[----:B------:R-:W3:Y:S01]  /*1e5a0*/  LDL.LU R7, [R1+0x7c4] ;  /* 0x0007c40001077983 */ /* 0x000ee20000300800 */
[----:B------:R-:W-:Y:S02]  /*1e5b0*/  LEA R26, P6, R28, R0, 0x1 ;  /* 0x000000001c1a7211 */ /* 0x000fe400078c08ff */
[----:B------:R-:W-:Y:S01]  /*1e5c0*/  PRMT R8, R4, 0x7632, R8 ;  /* 0x0000763204087816 */ /* 0x000fe20000000008 */
[----:B------:R0:W-:Y:S01]  /*1e5d0*/  @P1 STG.E.U16 [R24.64], R4 ;  /* 0x0000000418001986 */ /* 0x0001e2000c101506 */
[----:B------:R-:W-:Y:S02]  /*1e5e0*/  PRMT R12, R12, 0x7632, R12 ;  /* 0x000076320c0c7816 */ /* 0x000fe4000000000c */
[----:B--2---:R-:W-:Y:S02]  /*1e5f0*/  ISETP.LT.AND P3, PT, R27, c[0x0][0x17c], !P0 ;  /* 0x00005f001b007a0c */ /* 0x004fe40004761270 */
[----:B------:R-:W-:Y:S01]  /*1e600*/  LEA.HI.X.SX32 R27, R28, R2, 0x1, P6 ;  /* 0x000000021c1b7211 */ /* 0x000fe200030f0eff */
[----:B------:R-:W-:Y:S01]  /*1e610*/  IMAD.MOV.U32 R28, RZ, RZ, c[0x0][0x198] ;  /* 0x00006600ff1c7624 */ /* 0x000fe200078e00ff */
[----:B0-----:R-:W-:-:S03]  /*1e620*/  LEA R24, P6, R3, R0, 0x1 ;  /* 0x0000000003187211 */ /* 0x001fc600078c08ff */
[----:B------:R-:W-:Y:S01]  /*1e630*/  IMAD R4, R28, 0x4, R3 ;  /* 0x000000041c047824 */ /* 0x000fe200078e0203 */
[----:B------:R0:W-:Y:S01]  /*1e640*/  @P4 STG.E.U16 [R26.64], R8 ;  /* 0x000000081a004986 */ /* 0x0001e2000c101506 */
[----:B------:R-:W-:Y:S02]  /*1e650*/  LEA.HI.X.SX32 R25, R3, R2, 0x1, P6 ;  /* 0x0000000203197211 */ /* 0x000fe400030f0eff */
[----:B-----5:R-:W-:Y:S02]  /*1e660*/  ISETP.LT.AND P1, PT, R29, c[0x0][0x17c], !P0 ;  /* 0x00005f001d007a0c */ /* 0x020fe40004721270 */
[----:B------:R-:W-:Y:S01]  /*1e670*/  ISETP.LT.AND P4, PT, R6, c[0x0][0x17c], !P0 ;  /* 0x00005f0006007a0c */ /* 0x000fe20004781270 */
[----:B------:R-:W2:Y:S04]  /*1e680*/  LDL.LU R29, [R1+0x7cc] ;  /* 0x0007cc00011d7983 */ /* 0x000ea80000300800 */
[----:B------:R-:W5:Y:S01]  /*1e690*/  LDL.LU R6, [R1+0x14] ;  /* 0x0000140001067983 */ /* 0x000f620000300800 */
[----:B0-----:R-:W-:-:S02]  /*1e6a0*/  LEA R26, P6, R4, R0, 0x1 ;  /* 0x00000000041a7211 */ /* 0x001fc400078c08ff */
[----:B------:R-:W-:Y:S02]  /*1e6b0*/  PRMT R8, R8, 0x7632, R8 ;  /* 0x0000763208087816 */ /* 0x000fe40000000008 */
[----:B------:R-:W-:-:S03]  /*1e6c0*/  LEA.HI.X.SX32 R27, R4, R2, 0x1, P6 ;  /* 0x00000002041b7211 */ /* 0x000fc600030f0eff */
[----:B------:R-:W-:Y:S01]  /*1e6d0*/  @P2 STG.E.U16 [R24.64], R8 ;  /* 0x0000000818002986 */ /* 0x000fe2000c101506 */
[----:B---3--:R-:W-:-:S03]  /*1e6e0*/  ISETP.LT.AND P2, PT, R7, c[0x0][0x17c], !P0 ;  /* 0x00005f0007007a0c */ /* 0x008fc60004741270 */
[----:B------:R-:W3:Y:S04]  /*1e6f0*/  LDL.LU R7, [R1+0x4] ;  /* 0x0000040001077983 */ /* 0x000ee80000300800 */
[----:B------:R0:W-:Y:S04]  /*1e700*/  @P5 STG.E.U16 [R26.64], R12 ;  /* 0x0000000c1a005986 */ /* 0x0001e8000c101506 */
[----:B0-----:R-:W3:Y:S01]  /*1e710*/  LDL.LU R27, [R1+0x7c8] ;  /* 0x0007c800011b7983 */ /* 0x001ee20000300800 */
[----:B------:R-:W-:-:S04]  /*1e720*/  IMAD R3, R28, 0x4, R4 ;  /* 0x000000041c037824 */ /* 0x000fc800078e0204 */
[----:B------:R-:W-:Y:S01]  /*1e730*/  IMAD R4, R28, 0x4, R3 ;  /* 0x000000041c047824 */ /* 0x000fe200078e0203 */
[C---:B------:R-:W-:Y:S02]  /*1e740*/  LEA R24, P6, R3.reuse, R0, 0x1 ;  /* 0x0000000003187211 */ /* 0x040fe400078c08ff */
[----:B------:R-:W-:Y:S02]  /*1e750*/  PRMT R16, R16, 0x7632, R16 ;  /* 0x0000763210107816 */ /* 0x000fe40000000010 */
[----:B------:R-:W-:Y:S01]  /*1e760*/  LEA.HI.X.SX32 R25, R3, R2, 0x1, P6 ;  /* 0x0000000203197211 */ /* 0x000fe200030f0eff */
[----:B------:R-:W-:Y:S01]  /*1e770*/  IMAD R3, R28, 0x4, R4 ;  /* 0x000000041c037824 */ /* 0x000fe200078e0204 */
[----:B------:R-:W-:-:S03]  /*1e780*/  LEA R26, P6, R4, R0, 0x1 ;  /* 0x00000000041a7211 */ /* 0x000fc600078c08ff */
[----:B------:R0:W-:Y:S04]  /*1e790*/  @P3 STG.E.U16 [R24.64], R16 ;  /* 0x0000001018003986 */ /* 0x0001e8000c101506 */
[----:B0-----:R-:W4:Y:S01]  /*1e7a0*/  LDL.LU R16, [R1+0x24] ;  /* 0x0000240001107983 */ /* 0x001f220000300800 */
[----:B--2---:R-:W-:-:S03]  /*1e7b0*/  ISETP.LT.AND P3, PT, R29, c[0x0][0x17c], !P0 ;  /* 0x00005f001d007a0c */ /* 0x004fc60004761270 */
[----:B------:R-:W2:Y:S01]  /*1e7c0*/  LDL.LU R29, [R1+0x7dc] ;  /* 0x0007dc00011d7983 */ /* 0x000ea20000300800 */
[----:B---3--:R-:W-:Y:S02]  /*1e7d0*/  ISETP.LT.AND P5, PT, R27, c[0x0][0x17c], !P0 ;  /* 0x00005f001b007a0c */ /* 0x008fe400047a1270 */
[----:B------:R-:W-:Y:S02]  /*1e7e0*/  LEA.HI.X.SX32 R27, R4, R2, 0x1, P6 ;  /* 0x00000002041b7211 */ /* 0x000fe400030f0eff */
[----:B------:R-:W-:Y:S01]  /*1e7f0*/  LEA R24, P6, R3, R0, 0x1 ;  /* 0x0000000003187211 */ /* 0x000fe200078c08ff */
[----:B------:R-:W-:-:S03]  /*1e800*/  IMAD R4, R28, 0x4, R3 ;  /* 0x000000041c047824 */ /* 0x000fc600078e0203 */
[----:B------:R-:W-:Y:S02]  /*1e810*/  LEA.HI.X.SX32 R25, R3, R2, 0x1, P6 ;  /* 0x0000000203197211 */ /* 0x000fe400030f0eff */
[----:B------:R-:W3:Y:S01]  /*1e820*/  LDL.LU R3, [R1+0x7d0] ;  /* 0x0007d00001037983 */ /* 0x000ee20000300800 */
[----:B------:R-:W-:-:S05]  /*1e830*/  PRMT R20, R20, 0x7632, R20 ;  /* 0x0000763214147816 */ /* 0x000fca0000000014 */
[----:B------:R0:W-:Y:S02]  /*1e840*/  @P1 STG.E.U16 [R26.64], R20 ;  /* 0x000000141a001986 */ /* 0x0001e4000c101506 */
[C---:B0-----:R-:W-:Y:S02]  /*1e850*/  LEA R26, P6, R4.reuse, R0, 0x1 ;  /* 0x00000000041a7211 */ /* 0x041fe400078c08ff */
[----:B------:R-:W2:Y:S02]  /*1e860*/  LDL.LU R20, [R1+0x7d8] ;  /* 0x0007d80001147983 */ /* 0x000ea40000300800 */
[----:B------:R-:W-:Y:S02]  /*1e870*/  LEA.HI.X.SX32 R27, R4, R2, 0x1, P6 ;  /* 0x00000002041b7211 */ /* 0x000fe400030f0eff */
[----:B---3--:R-:W-:Y:S01]  /*1e880*/  ISETP.LT.AND P1, PT, R3, c[0x0][0x17c], !P0 ;  /* 0x00005f0003007a0c */ /* 0x008fe20004721270 */
[----:B------:R-:W-:Y:S02]  /*1e890*/  IMAD R3, R28, 0x4, R4 ;  /* 0x000000041c037824 */ /* 0x000fe400078e0204 */
[----:B------:R-:W3:Y:S04]  /*1e8a0*/  LDL.LU R4, [R1+0x7d4] ;  /* 0x0007d40001047983 */ /* 0x000ee80000300800 */
[----:B----4-:R0:W-:Y:S04]  /*1e8b0*/  @P4 STG.E.U16 [R24.64], R16 ;  /* 0x0000001018004986 */ /* 0x0101e8000c101506 */
[----:B-----5:R1:W-:Y:S01]  /*1e8c0*/  @P2 STG.E.U16 [R26.64], R6 ;  /* 0x000000061a002986 */ /* 0x0203e2000c101506 */
[----:B0-----:R-:W-:-:S04]  /*1e8d0*/  LEA R24, P6, R3, R0, 0x1 ;  /* 0x0000000003187211 */ /* 0x001fc800078c08ff */
[----:B------:R-:W-:Y:S02]  /*1e8e0*/  LEA.HI.X.SX32 R25, R3, R2, 0x1, P6 ;  /* 0x0000000203197211 */ /* 0x000fe400030f0eff */
[----:B--2---:R-:W-:Y:S02]  /*1e8f0*/  ISETP.LT.AND P2, PT, R20, c[0x0][0x17c], !P0 ;  /* 0x00005f0014007a0c */ /* 0x004fe40004741270 */
[----:B------:R-:W2:Y:S04]  /*1e900*/  LDL.LU R20, [R1+0x7e8] ;  /* 0x0007e80001147983 */ /* 0x000ea80000300800 */
[----:B------:R0:W-:Y:S01]  /*1e910*/  @P5 STG.E.U16 [R24.64], R7 ;  /* 0x0000000718005986 */ /* 0x0001e2000c101506 */
[----:B------:R-:W-:-:S03]  /*1e920*/  ISETP.LT.AND P5, PT, R29, c[0x0][0x17c], !P0 ;  /* 0x00005f001d007a0c */ /* 0x000fc600047a1270 */
[----:B------:R-:W4:Y:S01]  /*1e930*/  LDL.LU R29, [R1+0x7ec] ;  /* 0x0007ec00011d7983 */ /* 0x000f220000300800 */
[----:B---3--:R-:W-:Y:S01]  /*1e940*/  ISETP.LT.AND P4, PT, R4, c[0x0][0x17c], !P0 ;  /* 0x00005f0004007a0c */ /* 0x008fe20004781270 */
[----:B------:R-:W-:-:S04]  /*1e950*/  IMAD R4, R28, 0x4, R3 ;  /* 0x000000041c047824 */ /* 0x000fc800078e0203 */
[----:B------:R-:W-:Y:S01]  /*1e960*/  IMAD R3, R28, 0x4, R4 ;  /* 0x000000041c037824 */ /* 0x000fe200078e0204 */
[----:B-1----:R-:W-:-:S04]  /*1e970*/  LEA R26, P6, R4, R0, 0x1 ;  /* 0x00000000041a7211 */ /* 0x002fc800078c08ff */
[----:B------:R-:W-:Y:S02]  /*1e980*/  LEA.HI.X.SX32 R27, R4, R2, 0x1, P6 ;  /* 0x00000002041b7211 */ /* 0x000fe400030f0eff */
[----:B0-----:R-:W-:Y:S01]  /*1e990*/  LEA R24, P6, R3, R0, 0x1 ;  /* 0x0000000003187211 */ /* 0x001fe200078c08ff */
[----:B------:R-:W-:-:S03]  /*1e9a0*/  IMAD R4, R28, 0x4, R3 ;  /* 0x000000041c047824 */ /* 0x000fc600078e0203 */
[----:B------:R-:W-:Y:S02]  /*1e9b0*/  LEA.HI.X.SX32 R25, R3, R2, 0x1, P6 ;  /* 0x0000000203197211 */ /* 0x000fe400030f0eff */
[----:B------:R-:W3:Y:S04]  /*1e9c0*/  LDL.LU R3, [R1+0x7e0] ;  /* 0x0007e00001037983 */ /* 0x000ee80000300800 */
[----:B------:R0:W-:Y:S04]  /*1e9d0*/  @P3 STG.E.U16 [R26.64], R5 ;  /* 0x000000051a003986 */ /* 0x0001e8000c101506 */
[----:B------:R1:W-:Y:S01]  /*1e9e0*/  @P1 STG.E.U16 [R24.64], R9 ;  /* 0x0000000918001986 */ /* 0x0003e2000c101506 */
[----:B0-----:R-:W-:-:S04]  /*1e9f0*/  LEA R26, P6, R4, R0, 0x1 ;  /* 0x00000000041a7211 */ /* 0x001fc800078c08ff */
[----:B------:R-:W-:-:S05]  /*1ea00*/  LEA.HI.X.SX32 R27, R4, R2, 0x1, P6 ;  /* 0x00000002041b7211 */ /* 0x000fca00030f0eff */
[----:B------:R-:W-:Y:S01]  /*1ea10*/  @P4 STG.E.U16 [R26.64], R13 ;  /* 0x0000000d1a004986 */ /* 0x000fe2000c101506 */
[----:B--2---:R-:W-:Y:S02]  /*1ea20*/  ISETP.LT.AND P4, PT, R20, c[0x0][0x17c], !P0 ;  /* 0x00005f0014007a0c */ /* 0x004fe40004781270 */
[----:B---3--:R-:W-:Y:S01]  /*1ea30*/  ISETP.LT.AND P3, PT, R3, c[0x0][0x17c], !P0 ;  /* 0x00005f0003007a0c */ /* 0x008fe20004761270 */
[----:B------:R-:W-:Y:S02]  /*1ea40*/  IMAD R3, R28, 0x4, R4 ;  /* 0x000000041c037824 */ /* 0x000fe400078e0204 */
[----:B------:R-:W2:Y:S03]  /*1ea50*/  LDL.LU R4, [R1+0x7e4] ;  /* 0x0007e40001047983 */ /* 0x000ea60000300800 */
[C---:B-1----:R-:W-:Y:S01]  /*1ea60*/  LEA R24, P6, R3.reuse, R0, 0x1 ;  /* 0x0000000003187211 */ /* 0x042fe200078c08ff */
[----:B------:R-:W3:Y:S03]  /*1ea70*/  LDL.LU R20, [R1+0x7f4] ;  /* 0x0007f40001147983 */ /* 0x000ee60000300800 */
[----:B------:R-:W-:-:S05]  /*1ea80*/  LEA.HI.X.SX32 R25, R3, R2, 0x1, P6 ;  /* 0x0000000203197211 */ /* 0x000fca00030f0eff */
[----:B------:R0:W-:Y:S01]  /*1ea90*/  @P2 STG.E.U16 [R24.64], R17 ;  /* 0x0000001118002986 */ /* 0x0001e2000c101506 */
[----:B----4-:R-:W-:-:S03]  /*1eaa0*/  ISETP.LT.AND P2, PT, R29, c[0x0][0x17c], !P0 ;  /* 0x00005f001d007a0c */ /* 0x010fc60004741270 */
[----:B------:R-:W4:Y:S04]  /*1eab0*/  LDL.LU R29, [R1+0x7f8] ;  /* 0x0007f800011d7983 */ /* 0x000f280000300800 */
[----:B0-----:R-:W5:Y:S01]  /*1eac0*/  LDL.LU R25, [R1+0x7f0] ;  /* 0x0007f00001197983 */ /* 0x001f620000300800 */
[----:B------:R-:W-:Y:S02]  /*1ead0*/  PRMT R8, R16, 0x7632, R8 ;  /* 0x0000763210087816 */ /* 0x000fe40000000008 */
[----:B------:R-:W-:Y:S01]  /*1eae0*/  PRMT R5, R6, 0x7632, R5 ;  /* 0x0000763206057816 */ /* 0x000fe20000000005 */
[----:B------:R-:W3:Y:S04]  /*1eaf0*/  LDL.LU R16, [R1+0x7fc] ;  /* 0x0007fc0001107983 */ /* 0x000ee80000300800 */
[----:B------:R-:W3:Y:S01]  /*1eb00*/  LDL.LU R6, [R1+0x8a4] ;  /* 0x0008a40001067983 */ /* 0x000ee20000300800 */
[----:B--2---:R-:W-:Y:S01]  /*1eb10*/  ISETP.LT.AND P1, PT, R4, c[0x0][0x17c], !P0 ;  /* 0x00005f0004007a0c */ /* 0x004fe20004721270 */
[----:B------:R-:W-:-:S05]  /*1eb20*/  IMAD R4, R28, 0x4, R3 ;  /* 0x000000041c047824 */ /* 0x000fca00078e0203 */
[----:B------:R-:W-:Y:S01]  /*1eb30*/  LEA R26, P6, R4, R0, 0x1 ;  /* 0x00000000041a7211 */ /* 0x000fe200078c08ff */
[----:B------:R-:W-:-:S03]  /*1eb40*/  IMAD R3, R28, 0x4, R4 ;  /* 0x000000041c037824 */ /* 0x000fc600078e0204 */
[----:B------:R-:W-:Y:S02]  /*1eb50*/  LEA.HI.X.SX32 R27, R4, R2, 0x1, P6 ;  /* 0x00000002041b7211 */ /* 0x000fe400030f0eff */
[----:B------:R-:W-:-:S03]  /*1eb60*/  LEA R24, P6, R3, R0, 0x1 ;  /* 0x0000000003187211 */ /* 0x000fc600078c08ff */
[----:B------:R0:W-:Y:S01]  /*1eb70*/  @P5 STG.E.U16 [R26.64], R21 ;  /* 0x000000151a005986 */ /* 0x0001e2000c101506 */
[----:B-----5:R-:W-:Y:S02]  /*1eb80*/  ISETP.LT.AND P5, PT, R25, c[0x0][0x17c], !P0 ;  /* 0x00005f0019007a0c */ /* 0x020fe400047a1270 */
[----:B------:R-:W-:-:S05]  /*1eb90*/  LEA.HI.X.SX32 R25, R3, R2, 0x1, P6 ;  /* 0x0000000203197211 */ /* 0x000fca00030f0eff */
[----:B------:R-:W-:Y:S01]  /*1eba0*/  @P3 STG.E.U16 [R24.64], R8 ;  /* 0x0000000818003986 */ /* 0x000fe2000c101506 */
[----:B---3--:R-:W-:-:S03]  /*1ebb0*/  ISETP.LT.AND P3, PT, R20, c[0x0][0x17c], !P0 ;  /* 0x00005f0014007a0c */ /* 0x008fc60004761270 */
[----:B------:R-:W2:Y:S01]  /*1ebc0*/  LDL.LU R20, [R1+0x800] ;  /* 0x0008000001147983 */ /* 0x000ea20000300800 */
[----:B------:R-:W-:-:S05]  /*1ebd0*/  IMAD R4, R28, 0x4, R3 ;  /* 0x000000041c047824 */ /* 0x000fca00078e0203 */
[----:B0-----:R-:W-:-:S04]  /*1ebe0*/  LEA R26, P6, R4, R0, 0x1 ;  /* 0x00000000041a7211 */ /* 0x001fc800078c08ff */
[----:B------:R-:W-:-:S05]  /*1ebf0*/  LEA.HI.X.SX32 R27, R4, R2, 0x1, P6 ;  /* 0x00000002041b7211 */ /* 0x000fca00030f0eff */
[----:B------:R0:W-:Y:S01]  /*1ec00*/  @P1 STG.E.U16 [R26.64], R5 ;  /* 0x000000051a001986 */ /* 0x0001e2000c101506 */
[----:B----4-:R-:W-:Y:S01]  /*1ec10*/  ISETP.LT.AND P1, PT, R29, c[0x0][0x17c], !P0 ;  /* 0x00005f001d007a0c */ /* 0x010fe20004721270 */
[C---:B------:R-:W-:Y:S01]  /*1ec20*/  IMAD R3, R28.reuse, 0x4, R4 ;  /* 0x000000041c037824 */ /* 0x040fe200078e0204 */
[----:B0-----:R-:W-:Y:S02]  /*1ec30*/  PRMT R5, R7, 0x7632, R5 ;  /* 0x0000763207057816 */ /* 0x001fe40000000005 */
[----:B------:R-:W3:Y:S04]  /*1ec40*/  LDL.LU R7, [R1+0x8a0] ;  /* 0x0008a00001077983 */ /* 0x000ee80000300800 */
[----:B------:R-:W4:Y:S01]  /*1ec50*/  LDL.LU R29, [R1+0x804] ;  /* 0x00080400011d7983 */ /* 0x000f220000300800 */
[----:B------:R-:W-:Y:S01]  /*1ec60*/  LEA R24, P6, R3, R0, 0x1 ;  /* 0x0000000003187211 */ /* 0x000fe200078c08ff */
[----:B------:R-:W-:-:S03]  /*1ec70*/  IMAD R4, R28, 0x4, R3 ;  /* 0x000000041c047824 */ /* 0x000fc600078e0203 */
[----:B------:R-:W-:Y:S02]  /*1ec80*/  LEA.HI.X.SX32 R25, R3, R2, 0x1, P6 ;  /* 0x0000000203197211 */ /* 0x000fe400030f0eff */
[C---:B------:R-:W-:Y:S02]  /*1ec90*/  LEA R26, P6, R4.reuse, R0, 0x1 ;  /* 0x00000000041a7211 */ /* 0x040fe400078c08ff */
[----:B------:R-:W-:Y:S02]  /*1eca0*/  PRMT R8, R5, 0x7632, R8 ;  /* 0x0000763205087816 */ /* 0x000fe40000000008 */
[----:B------:R-:W-:Y:S01]  /*1ecb0*/  LEA.HI.X.SX32 R27, R4, R2, 0x1, P6 ;  /* 0x00000002041b7211 */ /* 0x000fe200030f0eff */
[----:B------:R-:W-:Y:S01]  /*1ecc0*/  @P4 STG.E.U16 [R24.64], R5 ;  /* 0x0000000518004986 */ /* 0x000fe2000c101506 */
[----:B------:R-:W-:-:S03]  /*1ecd0*/  ISETP.LT.AND P4, PT, R16, c[0x0][0x17c], !P0 ;  /* 0x00005f0010007a0c */ /* 0x000fc60004781270 */
[----:B------:R-:W5:Y:S04]  /*1ece0*/  LDL.LU R16, [R1+0x28] ;  /* 0x0000280001107983 */ /* 0x000f680000300800 */
[----:B------:R0:W-:Y:S04]  /*1ecf0*/  @P2 STG.E.U16 [R26.64], R8 ;  /* 0x000000081a002986 */ /* 0x0001e8000c101506 */
[----:B0-----:R-:W3:Y:S01]  /*1ed00*/  LDL.LU R27, [R1+0x808] ;  /* 0x00080800011b7983 */ /* 0x001ee20000300800 */
[----:B--2---:R-:W-:-:S03]  /*1ed10*/  ISETP.LT.AND P2, PT, R20, c[0x0][0x17c], !P0 ;  /* 0x00005f0014007a0c */ /* 0x004fc60004741270 */
[----:B------:R-:W2:Y:S04]  /*1ed20*/  LDL.LU R20, [R1+0x18] ;  /* 0x0000180001147983 */ /* 0x000ea80000300800 */
[----:B------:R-:W2:Y:S04]  /*1ed30*/  LDL.LU R25, [R1+0x814] ;  /* 0x0008140001197983 */ /* 0x000ea80000300800 */
[----:B------:R-:W3:Y:S01]  /*1ed40*/  LDL.LU R24, [R1+0x810] ;  /* 0x0008100001187983 */ /* 0x000ee20000300800 */
[----:B------:R-:W-:Y:S01]  /*1ed50*/  IMAD R3, R28, 0x4, R4 ;  /* 0x000000041c037824 */ /* 0x000fe200078e0204 */
[----:B------:R-:W-:-:S03]  /*1ed60*/  PRMT R12, R9, 0x7632, R12 ;  /* 0x00007632090c7816 */ /* 0x000fc6000000000c */
[----:B------:R-:W-:Y:S01]  /*1ed70*/  IMAD R9, R28, 0x4, R3 ;  /* 0x000000041c097824 */ /* 0x000fe200078e0203 */
[----:B------:R-:W-:-:S04]  /*1ed80*/  LEA R4, P6, R3, R0, 0x1 ;  /* 0x0000000003047211 */ /* 0x000fc800078c08ff */
[----:B------:R-:W-:Y:S02]  /*1ed90*/  LEA.HI.X.SX32 R5, R3, R2, 0x1, P6 ;  /* 0x0000000203057211 */ /* 0x000fe400030f0eff */
[----:B------:R-:W-:Y:S01]  /*1eda0*/  LEA R8, P6, R9, R0, 0x1 ;  /* 0x0000000009087211 */ /* 0x000fe200078c08ff */
[----:B------:R-:W-:Y:S01]  /*1edb0*/  IMAD R3, R28, 0x4, R9 ;  /* 0x000000041c037824 */ /* 0x000fe200078e0209 */
[----:B------:R-:W-:Y:S02]  /*1edc0*/  PRMT R13, R13, 0x7632, R13 ;  /* 0x000076320d0d7816 */ /* 0x000fe4000000000d */
[----:B------:R-:W-:Y:S01]  /*1edd0*/  LEA.HI.X.SX32 R9, R9, R2, 0x1, P6 ;  /* 0x0000000209097211 */ /* 0x000fe200030f0eff */
[----:B------:R-:W-:Y:S04]  /*1ede0*/  @P5 STG.E.U16 [R4.64], R12 ;  /* 0x0000000c04005986 */ /* 0x000fe8000c101506 */
[----:B------:R0:W-:Y:S01]  /*1edf0*/  @P3 STG.E.U16 [R8.64], R13 ;  /* 0x0000000d08003986 */ /* 0x0001e2000c101506 */
[----:B----4-:R-:W-:-:S03]  /*1ee00*/  ISETP.LT.AND P5, PT, R29, c[0x0][0x17c], !P0 ;  /* 0x00005f001d007a0c */ /* 0x010fc600047a1270 */
[----:B------:R-:W4:Y:S04]  /*1ee10*/  LDL.LU R29, [R1+0x8] ;  /* 0x00000800011d7983 */ /* 0x000f280000300800 */
[----:B------:R-:W4:Y:S04]  /*1ee20*/  LDL.LU R26, [R1+0x81c] ;  /* 0x00081c00011a7983 */ /* 0x000f280000300800 */
[----:B0-----:R-:W4:Y:S01]  /*1ee30*/  LDL.LU R13, [R1+0x818] ;  /* 0x00081800010d7983 */ /* 0x001f220000300800 */
[----:B------:R-:W-:Y:S01]  /*1ee40*/  IMAD R12, R28, 0x4, R3 ;  /* 0x000000041c0c7824 */ /* 0x000fe200078e0203 */
[----:B------:R-:W-:-:S02]  /*1ee50*/  LEA R4, P6, R3, R0, 0x1 ;  /* 0x0000000003047211 */ /* 0x000fc400078c08ff */
[----:B------:R-:W-:Y:S02]  /*1ee60*/  PRMT R17, R17, 0x7632, R17 ;  /* 0x0000763211117816 */ /* 0x000fe40000000011 */
[----:B------:R-:W-:Y:S01]  /*1ee70*/  LEA.HI.X.SX32 R5, R3, R2, 0x1, P6 ;  /* 0x0000000203057211 */ /* 0x000fe200030f0eff */
[----:B------:R-:W-:Y:S01]  /*1ee80*/  IMAD R3, R28, 0x4, R12 ;  /* 0x000000041c037824 */ /* 0x000fe200078e020c */
[C---:B------:R-:W-:Y:S02]  /*1ee90*/  LEA R8, P6, R12.reuse, R0, 0x1 ;  /* 0x000000000c087211 */ /* 0x040fe400078c08ff */
[----:B------:R-:W-:Y:S01]  /*1eea0*/  PRMT R21, R21, 0x7632, R21 ;  /* 0x0000763215157816 */ /* 0x000fe20000000015 */
[----:B------:R0:W-:Y:S01]  /*1eeb0*/  @P1 STG.E.U16 [R4.64], R17 ;  /* 0x0000001104001986 */ /* 0x0001e2000c101506 */
[----:B------:R-:W-:-:S05]  /*1eec0*/  LEA.HI.X.SX32 R9, R12, R2, 0x1, P6 ;  /* 0x000000020c097211 */ /* 0x000fca00030f0eff */
[----:B------:R1:W-:Y:S01]  /*1eed0*/  @P4 STG.E.U16 [R8.64], R21 ;  /* 0x0000001508004986 */ /* 0x0003e2000c101506 */
[----:B0-----:R-:W-:-:S04]  /*1eee0*/  LEA R4, P1, R3, R0, 0x1 ;  /* 0x0000000003047211 */ /* 0x001fc800078208ff */
[----:B------:R-:W-:Y:S02]  /*1eef0*/  LEA.HI.X.SX32 R5, R3, R2, 0x1, P1 ;  /* 0x0000000203057211 */ /* 0x000fe400008f0eff */
[----:B--2---:R-:W-:Y:S02]  /*1ef00*/  ISETP.LT.AND P4, PT, R25, c[0x0][0x17c], !P0 ;  /* 0x00005f0019007a0c */ /* 0x004fe40004781270 */
[----:B------:R-:W2:Y:S01]  /*1ef10*/  LDL.LU R25, [R1+0x824] ;  /* 0x0008240001197983 */ /* 0x000ea20000300800 */
[----:B---3--:R-:W-:-:S03]  /*1ef20*/  ISETP.LT.AND P1, PT, R24, c[0x0][0x17c], !P0 ;  /* 0x00005f0018007a0c */ /* 0x008fc60004721270 */
[----:B------:R-:W3:Y:S04]  /*1ef30*/  LDL.LU R24, [R1+0x820] ;  /* 0x0008200001187983 */ /* 0x000ee80000300800 */
[----:B-1----:R-:W2:Y:S04]  /*1ef40*/  LDL.LU R21, [R1+0x830] ;  /* 0x0008300001157983 */ /* 0x002ea80000300800 */
[----:B------:R-:W2:Y:S01]  /*1ef50*/  LDL.LU R17, [R1+0x82c] ;  /* 0x00082c0001117983 */ /* 0x000ea20000300800 */
[----:B------:R-:W-:-:S05]  /*1ef60*/  IMAD R12, R28, 0x4, R3 ;  /* 0x000000041c0c7824 */ /* 0x000fca00078e0203 */
[----:B------:R-:W-:-:S04]  /*1ef70*/  LEA R8, P6, R12, R0, 0x1 ;  /* 0x000000000c087211 */ /* 0x000fc800078c08ff */
[----:B------:R-:W-:Y:S01]  /*1ef80*/  LEA.HI.X.SX32 R9, R12, R2, 0x1, P6 ;  /* 0x000000020c097211 */ /* 0x000fe200030f0eff */
[----:B-----5:R0:W-:Y:S01]  /*1ef90*/  @P2 STG.E.U16 [R4.64], R16 ;  /* 0x0000001004002986 */ /* 0x0201e2000c101506 */
[C---:B------:R-:W-:Y:S01]  /*1efa0*/  IMAD R3, R28.reuse, 0x4, R12 ;  /* 0x000000041c037824 */ /* 0x040fe200078e020c */
[----:B------:R-:W-:Y:S02]  /*1efb0*/  ISETP.LT.AND P3, PT, R27, c[0x0][0x17c], !P0 ;  /* 0x00005f001b007a0c */ /* 0x000fe40004761270 */
[----:B------:R1:W-:Y:S01]  /*1efc0*/  @P5 STG.E.U16 [R8.64], R20 ;  /* 0x0000001408005986 */ /* 0x0003e2000c101506 */
[----:B------:R-:W-:Y:S01]  /*1efd0*/  IMAD R12, R28, 0x4, R3 ;  /* 0x000000041c0c7824 */ /* 0x000fe200078e0203 */
[----:B----4-:R-:W-:Y:S02]  /*1efe0*/  ISETP.LT.AND P5, PT, R13, c[0x0][0x17c], !P0 ;  /* 0x00005f000d007a0c */ /* 0x010fe400047a1270 */
[----:B------:R-:W4:Y:S01]  /*1eff0*/  LDL.LU R13, [R1+0x828] ;  /* 0x00082800010d7983 */ /* 0x000f220000300800 */
[----:B0-----:R-:W-:-:S02]  /*1f000*/  LEA R4, P2, R3, R0, 0x1 ;  /* 0x0000000003047211 */ /* 0x001fc400078408ff */
[----:B-1----:R-:W-:Y:S02]  /*1f010*/  LEA R8, P6, R12, R0, 0x1 ;  /* 0x000000000c087211 */ /* 0x002fe400078c08ff */
[-C--:B------:R-:W-:Y:S01]  /*1f020*/  LEA.HI.X.SX32 R5, R3, R2.reuse, 0x1, P2 ;  /* 0x0000000203057211 */ /* 0x080fe200010f0eff */
[----:B------:R-:W-:Y:S01]  /*1f030*/  IMAD R3, R28, 0x4, R12 ;  /* 0x000000041c037824 */ /* 0x000fe200078e020c */
[----:B------:R-:W-:-:S03]  /*1f040*/  LEA.HI.X.SX32 R9, R12, R2, 0x1, P6 ;  /* 0x000000020c097211 */ /* 0x000fc600030f0eff */
[----:B------:R0:W-:Y:S01]  /*1f050*/  @P3 STG.E.U16 [R4.64], R29 ;  /* 0x0000001d04003986 */ /* 0x0001e2000c101506 */
[----:B------:R-:W-:Y:S01]  /*1f060*/  IMAD R12, R28, 0x4, R3 ;  /* 0x000000041c0c7824 */ /* 0x000fe200078e0203 */
[----:B------:R-:W-:Y:S02]  /*1f070*/  ISETP.LT.AND P2, PT, R26, c[0x0][0x17c], !P0 ;  /* 0x00005f001a007a0c */ /* 0x000fe40004741270 */
[----:B------:R1:W-:Y:S01]  /*1f080*/  @P4 STG.E.U16 [R8.64], R6 ;  /* 0x0000000608004986 */ /* 0x0003e2000c101506 */
[----:B0-----:R-:W-:-:S04]  /*1f090*/  LEA R4, P3, R3, R0, 0x1 ;  /* 0x0000000003047211 */ /* 0x001fc800078608ff */
[----:B------:R-:W-:Y:S01]  /*1f0a0*/  LEA.HI.X.SX32 R5, R3, R2, 0x1, P3 ;  /* 0x0000000203057211 */ /* 0x000fe200018f0eff */
[----:B------:R-:W-:Y:S01]  /*1f0b0*/  IMAD R3, R28, 0x4, R12 ;  /* 0x000000041c037824 */ /* 0x000fe200078e020c */
[----:B-1----:R-:W-:-:S03]  /*1f0c0*/  LEA R8, P6, R12, R0, 0x1 ;  /* 0x000000000c087211 */ /* 0x002fc600078c08ff */
[----:B------:R0:W-:Y:S01]  /*1f0d0*/  @P1 STG.E.U16 [R4.64], R10 ;  /* 0x0000000a04001986 */ /* 0x0001e2000c101506 */
[----:B------:R-:W-:-:S05]  /*1f0e0*/  LEA.HI.X.SX32 R9, R12, R2, 0x1, P6 ;  /* 0x000000020c097211 */ /* 0x000fca00030f0eff */
[----:B------:R1:W-:Y:S01]  /*1f0f0*/  @P2 STG.E.U16 [R8.64], R14 ;  /* 0x0000000e08002986 */ /* 0x0003e2000c101506 */
[----:B0-----:R-:W-:-:S04]  /*1f100*/  LEA R4, P1, R3, R0, 0x1 ;  /* 0x0000000003047211 */ /* 0x001fc800078208ff */
[----:B------:R-:W-:Y:S02]  /*1f110*/  LEA.HI.X.SX32 R5, R3, R2, 0x1, P1 ;  /* 0x0000000203057211 */ /* 0x000fe400008f0eff */
[----:B---3--:R-:W-:Y:S02]  /*1f120*/  ISETP.LT.AND P3, PT, R24, c[0x0][0x17c], !P0 ;  /* 0x00005f0018007a0c */ /* 0x008fe40004761270 */
[----:B------:R-:W3:Y:S01]  /*1f130*/  LDL.LU R24, [R1+0x834] ;  /* 0x0008340001187983 */ /* 0x000ee20000300800 */
[----:B--2---:R-:W-:-:S03]  /*1f140*/  ISETP.LT.AND P1, PT, R21, c[0x0][0x17c], !P0 ;  /* 0x00005f0015007a0c */ /* 0x004fc60004721270 */
[----:B------:R-:W2:Y:S01]  /*1f150*/  LDL.LU R21, [R1+0x838] ;  /* 0x0008380001157983 */ /* 0x000ea20000300800 */
[----:B------:R-:W-:-:S03]  /*1f160*/  ISETP.LT.AND P2, PT, R17, c[0x0][0x17c], !P0 ;  /* 0x00005f0011007a0c */ /* 0x000fc60004741270 */
[----:B------:R-:W5:Y:S01]  /*1f170*/  LDL.LU R17, [R1+0x83c] ;  /* 0x00083c0001117983 */ /* 0x000f620000300800 */
[----:B------:R-:W-:Y:S01]  /*1f180*/  PRMT R6, R16, 0x7632, R6 ;  /* 0x0000763210067816 */ /* 0x000fe20000000006 */
[----:B------:R-:W-:Y:S02]  /*1f190*/  IMAD R12, R28, 0x4, R3 ;  /* 0x000000041c0c7824 */ /* 0x000fe400078e0203 */
[----:B------:R0:W-:Y:S01]  /*1f1a0*/  @P5 STG.E.U16 [R4.64], R18 ;  /* 0x0000001204005986 */ /* 0x0001e2000c101506 */
[----:B------:R-:W-:-:S03]  /*1f1b0*/  ISETP.LT.AND P4, PT, R25, c[0x0][0x17c], !P0 ;  /* 0x00005f0019007a0c */ /* 0x000fc60004781270 */
[----:B------:R-:W5:Y:S01]  /*1f1c0*/  LDL.LU R16, [R1+0x840] ;  /* 0x0008400001107983 */ /* 0x000f620000300800 */
[----:B-1----:R-:W-:Y:S01]  /*1f1d0*/  LEA R8, P6, R12, R0, 0x1 ;  /* 0x000000000c087211 */ /* 0x002fe200078c08ff */
[----:B------:R-:W-:-:S03]  /*1f1e0*/  IMAD R3, R28, 0x4, R12 ;  /* 0x000000041c037824 */ /* 0x000fc600078e020c */
[----:B------:R-:W-:Y:S02]  /*1f1f0*/  LEA.HI.X.SX32 R9, R12, R2, 0x1, P6 ;  /* 0x000000020c097211 */ /* 0x000fe400030f0eff */
[----:B----4-:R-:W-:Y:S02]  /*1f200*/  ISETP.LT.AND P5, PT, R13, c[0x0][0x17c], !P0 ;  /* 0x00005f000d007a0c */ /* 0x010fe400047a1270 */
[----:B------:R-:W4:Y:S01]  /*1f210*/  LDL.LU R13, [R1+0x844] ;  /* 0x00084400010d7983 */ /* 0x000f220000300800 */
[----:B0-----:R-:W-:-:S03]  /*1f220*/  LEA R4, P6, R3, R0, 0x1 ;  /* 0x0000000003047211 */ /* 0x001fc600078c08ff */
[----:B------:R0:W-:Y:S01]  /*1f230*/  @P4 STG.E.U16 [R8.64], R22 ;  /* 0x0000001608004986 */ /* 0x0001e2000c101506 */
[----:B------:R-:W-:Y:S02]  /*1f240*/  LEA.HI.X.SX32 R5, R3, R2, 0x1, P6 ;  /* 0x0000000203057211 */ /* 0x000fe400030f0eff */
[----:B------:R-:W-:Y:S01]  /*1f250*/  PRMT R10, R20, 0x7632, R10 ;  /* 0x00007632140a7816 */ /* 0x000fe2000000000a */
[----:B0-----:R-:W-:-:S05]  /*1f260*/  IMAD R9, R28, 0x4, R3 ;  /* 0x000000041c097824 */ /* 0x001fca00078e0203 */
[----:B------:R-:W-:Y:S01]  /*1f270*/  LEA R8, P6, R9, R0, 0x1 ;  /* 0x0000000009087211 */ /* 0x000fe200078c08ff */
[----:B------:R-:W-:-:S03]  /*1f280*/  IMAD R3, R28, 0x4, R9 ;  /* 0x000000041c037824 */ /* 0x000fc600078e0209 */
[----:B------:R-:W-:Y:S01]  /*1f290*/  LEA.HI.X.SX32 R9, R9, R2, 0x1, P6 ;  /* 0x0000000209097211 */ /* 0x000fe200030f0eff */
[----:B------:R0:W-:Y:S04]  /*1f2a0*/  @P3 STG.E.U16 [R4.64], R6 ;  /* 0x0000000604003986 */ /* 0x0001e8000c101506 */
[----:B------:R1:W-:Y:S01]  /*1f2b0*/  @P1 STG.E.U16 [R8.64], R10 ;  /* 0x0000000a08001986 */ /* 0x0003e2000c101506 */
[----:B---3--:R-:W-:-:S03]  /*1f2c0*/  ISETP.LT.AND P4, PT, R24, c[0x0][0x17c], !P0 ;  /* 0x00005f0018007a0c */ /* 0x008fc60004781270 */
[----:B------:R-:W3:Y:S01]  /*1f2d0*/  LDL.LU R24, [R1+0x848] ;  /* 0x0008480001187983 */ /* 0x000ee20000300800 */
[----:B--2---:R-:W-:-:S03]  /*1f2e0*/  ISETP.LT.AND P3, PT, R21, c[0x0][0x17c], !P0 ;  /* 0x00005f0015007a0c */ /* 0x004fc60004761270 */
[----:B------:R-:W2:Y:S01]  /*1f2f0*/  LDL.LU R21, [R1+0x84c] ;  /* 0x00084c0001157983 */ /* 0x000ea20000300800 */
[----:B-----5:R-:W-:-:S03]  /*1f300*/  ISETP.LT.AND P1, PT, R17, c[0x0][0x17c], !P0 ;  /* 0x00005f0011007a0c */ /* 0x020fc60004721270 */
[----:B------:R-:W5:Y:S01]  /*1f310*/  LDL.LU R17, [R1+0x850] ;  /* 0x0008500001117983 */ /* 0x000f620000300800 */
[----:B0-----:R-:W-:Y:S01]  /*1f320*/  LEA R4, P6, R3, R0, 0x1 ;  /* 0x0000000003047211 */ /* 0x001fe200078c08ff */
[----:B------:R-:W-:Y:S01]  /*1f330*/  IMAD R12, R28, 0x4, R3 ;  /* 0x000000041c0c7824 */ /* 0x000fe200078e0203 */
[----:B------:R-:W-:Y:S02]  /*1f340*/  PRMT R6, R29, 0x7632, R6 ;  /* 0x000076321d067816 */ /* 0x000fe40000000006 */
[----:B------:R-:W-:Y:S02]  /*1f350*/  LEA.HI.X.SX32 R5, R3, R2, 0x1, P6 ;  /* 0x0000000203057211 */ /* 0x000fe400030f0eff */
[----:B-1----:R-:W-:-:S03]  /*1f360*/  LEA R8, P6, R12, R0, 0x1 ;  /* 0x000000000c087211 */ /* 0x002fc600078c08ff */
[----:B------:R0:W-:Y:S01]  /*1f370*/  @P2 STG.E.U16 [R4.64], R6 ;  /* 0x0000000604002986 */ /* 0x0001e2000c101506 */
[----:B------:R-:W-:Y:S02]  /*1f380*/  LEA.HI.X.SX32 R9, R12, R2, 0x1, P6 ;  /* 0x000000020c097211 */ /* 0x000fe400030f0eff */
[----:B0-----:R-:W-:-:S05]  /*1f390*/  PRMT R5, R6, 0x7632, R5 ;  /* 0x0000763206057816 */ /* 0x001fca0000000005 */
[----:B------:R0:W-:Y:S01]  /*1f3a0*/  @P5 STG.E.U16 [R8.64], R5 ;  /* 0x0000000508005986 */ /* 0x0001e2000c101506 */
[----:B----4-:R-:W-:-:S03]  /*1f3b0*/  ISETP.LT.AND P5, PT, R13, c[0x0][0x17c], !P0 ;  /* 0x00005f000d007a0c */ /* 0x010fc600047a1270 */
[----:B------:R-:W4:Y:S04]  /*1f3c0*/  LDL.LU R13, [R1+0x854] ;  /* 0x00085400010d7983 */ /* 0x000f280000300800 */
[----:B------:R-:W4:Y:S01]  /*1f3d0*/  LDL.LU R20, [R1+0x2c] ;  /* 0x00002c0001147983 */ /* 0x000f220000300800 */
[----:B------:R-:W-:Y:S01]  /*1f3e0*/  IMAD R3, R28, 0x4, R12 ;  /* 0x000000041c037824 */ /* 0x000fe200078e020c */
[----:B------:R-:W-:Y:S02]  /*1f3f0*/  ISETP.LT.AND P2, PT, R16, c[0x0][0x17c], !P0 ;  /* 0x00005f0010007a0c */ /* 0x000fe40004741270 */
[----:B------:R-:W4:Y:S01]  /*1f400*/  LDL.LU R16, [R1+0x1c] ;  /* 0x00001c0001107983 */ /* 0x000f220000300800 */
[----:B------:R-:W-:Y:S01]  /*1f410*/  IMAD R6, R28, 0x4, R3 ;  /* 0x000000041c067824 */ /* 0x000fe200078e0203 */
[----:B------:R-:W-:-:S02]  /*1f420*/  LEA R4, P6, R3, R0, 0x1 ;  /* 0x0000000003047211 */ /* 0x000fc400078c08ff */
[----:B------:R-:W4:Y:S01]  /*1f430*/  LDL.LU R12, [R1+0x858] ;  /* 0x00085800010c7983 */ /* 0x000f220000300800 */
[----:B------:R-:W-:-:S03]  /*1f440*/  PRMT R10, R10, 0x7632, R10 ;  /* 0x000076320a0a7816 */ /* 0x000fc6000000000a */
[----:B------:R-:W4:Y:S01]  /*1f450*/  LDL.LU R29, [R1+0xc] ;  /* 0x00000c00011d7983 */ /* 0x000f220000300800 */
[----:B0-----:R-:W-:Y:S01]  /*1f460*/  LEA.HI.X.SX32 R5, R3, R2, 0x1, P6 ;  /* 0x0000000203057211 */ /* 0x001fe200030f0eff */
[----:B------:R-:W-:Y:S01]  /*1f470*/  IMAD R3, R28, 0x4, R6 ;  /* 0x000000041c037824 */ /* 0x000fe200078e0206 */
[C---:B------:R-:W-:Y:S01]  /*1f480*/  LEA R8, P6, R6.reuse, R0, 0x1 ;  /* 0x0000000006087211 */ /* 0x040fe200078c08ff */
[----:B------:R-:W4:Y:S03]  /*1f490*/  LDL.LU R25, [R1+0x85c] ;  /* 0x00085c0001197983 */ /* 0x000f260000300800 */
[----:B------:R-:W-:Y:S01]  /*1f4a0*/  LEA.HI.X.SX32 R9, R6, R2, 0x1, P6 ;  /* 0x0000000206097211 */ /* 0x000fe200030f0eff */
[----:B------:R0:W-:Y:S01]  /*1f4b0*/  @P4 STG.E.U16 [R4.64], R10 ;  /* 0x0000000a04004986 */ /* 0x0001e2000c101506 */
[----:B------:R-:W-:Y:S02]  /*1f4c0*/  PRMT R14, R14, 0x7632, R14 ;  /* 0x000076320e0e7816 */ /* 0x000fe4000000000e */
[----:B------:R-:W-:-:S02]  /*1f4d0*/  PRMT R18, R18, 0x7632, R18 ;  /* 0x0000763212127816 */ /* 0x000fc40000000012 */
[C---:B0-----:R-:W-:Y:S01]  /*1f4e0*/  LEA R4, P6, R3.reuse, R0, 0x1 ;  /* 0x0000000003047211 */ /* 0x041fe200078c08ff */
[----:B------:R-:W-:Y:S03]  /*1f4f0*/  @P3 STG.E.U16 [R8.64], R14 ;  /* 0x0000000e08003986 */ /* 0x000fe6000c101506 */
[----:B------:R-:W-:-:S05]  /*1f500*/  LEA.HI.X.SX32 R5, R3, R2, 0x1, P6 ;  /* 0x0000000203057211 */ /* 0x000fca00030f0eff */
[----:B------:R0:W-:Y:S01]  /*1f510*/  @P1 STG.E.U16 [R4.64], R18 ;  /* 0x0000001204001986 */ /* 0x0001e2000c101506 */
[----:B---3--:R-:W-:-:S03]  /*1f520*/  ISETP.LT.AND P4, PT, R24, c[0x0][0x17c], !P0 ;  /* 0x00005f0018007a0c */ /* 0x008fc60004781270 */
[----:B------:R-:W3:Y:S01]  /*1f530*/  LDL.LU R24, [R1+0x860] ;  /* 0x0008600001187983 */ /* 0x000ee20000300800 */
[----:B--2---:R-:W-:-:S03]  /*1f540*/  ISETP.LT.AND P3, PT, R21, c[0x0][0x17c], !P0 ;  /* 0x00005f0015007a0c */ /* 0x004fc60004761270 */
[----:B------:R-:W2:Y:S01]  /*1f550*/  LDL.LU R21, [R1+0x864] ;  /* 0x0008640001157983 */ /* 0x000ea20000300800 */
[----:B-----5:R-:W-:-:S03]  /*1f560*/  ISETP.LT.AND P1, PT, R17, c[0x0][0x17c], !P0 ;  /* 0x00005f0011007a0c */ /* 0x020fc60004721270 */
[----:B0-----:R-:W5:Y:S04]  /*1f570*/  LDL.LU R18, [R1+0x868] ;  /* 0x0008680001127983 */ /* 0x001f680000300800 */
[----:B------:R-:W2:Y:S04]  /*1f580*/  LDL.LU R17, [R1+0x870] ;  /* 0x0008700001117983 */ /* 0x000ea80000300800 */
[----:B------:R-:W2:Y:S01]  /*1f590*/  LDL.LU R14, [R1+0x86c] ;  /* 0x00086c00010e7983 */ /* 0x000ea20000300800 */
[----:B------:R-:W-:-:S04]  /*1f5a0*/  IMAD R6, R28, 0x4, R3 ;  /* 0x000000041c067824 */ /* 0x000fc800078e0203 */
[----:B------:R-:W-:Y:S01]  /*1f5b0*/  IMAD R3, R28, 0x4, R6 ;  /* 0x000000041c037824 */ /* 0x000fe200078e0206 */
[----:B------:R-:W-:Y:S02]  /*1f5c0*/  LEA R8, P6, R6, R0, 0x1 ;  /* 0x0000000006087211 */ /* 0x000fe400078c08ff */
[----:B------:R-:W-:Y:S02]  /*1f5d0*/  PRMT R22, R22, 0x7632, R22 ;  /* 0x0000763216167816 */ /* 0x000fe40000000016 */
[----:B------:R-:W-:Y:S01]  /*1f5e0*/  LEA.HI.X.SX32 R9, R6, R2, 0x1, P6 ;  /* 0x0000000206097211 */ /* 0x000fe200030f0eff */
[----:B------:R-:W-:Y:S01]  /*1f5f0*/  IMAD R6, R28, 0x4, R3 ;  /* 0x000000041c067824 */ /* 0x000fe200078e0203 */
[----:B------:R-:W-:-:S03]  /*1f600*/  LEA R4, P6, R3, R0, 0x1 ;  /* 0x0000000003047211 */ /* 0x000fc600078c08ff */
[----:B------:R0:W-:Y:S01]  /*1f610*/  @P2 STG.E.U16 [R8.64], R22 ;  /* 0x0000001608002986 */ /* 0x0001e2000c101506 */
[----:B------:R-:W-:Y:S01]  /*1f620*/  LEA.HI.X.SX32 R5, R3, R2, 0x1, P6 ;  /* 0x0000000203057211 */ /* 0x000fe200030f0eff */
[----:B------:R-:W-:Y:S01]  /*1f630*/  IMAD R3, R28, 0x4, R6 ;  /* 0x000000041c037824 */ /* 0x000fe200078e0206 */
[----:B----4-:R-:W-:-:S03]  /*1f640*/  ISETP.LT.AND P2, PT, R13, c[0x0][0x17c], !P0 ;  /* 0x00005f000d007a0c */ /* 0x010fc60004741270 */
[----:B------:R-:W-:Y:S01]  /*1f650*/  IMAD R13, R28, 0x4, R3 ;  /* 0x000000041c0d7824 */ /* 0x000fe200078e0203 */
[C---:B0-----:R-:W-:Y:S01]  /*1f660*/  LEA R8, P6, R6.reuse, R0, 0x1 ;  /* 0x0000000006087211 */ /* 0x041fe200078c08ff */
[----:B------:R0:W-:Y:S03]  /*1f670*/  @P5 STG.E.U16 [R4.64], R20 ;  /* 0x0000001404005986 */ /* 0x0001e6000c101506 */
[----:B------:R-:W-:-:S05]  /*1f680*/  LEA.HI.X.SX32 R9, R6, R2, 0x1, P6 ;  /* 0x0000000206097211 */ /* 0x000fca00030f0eff */
[----:B------:R1:W-:Y:S01]  /*1f690*/  @P4 STG.E.U16 [R8.64], R16 ;  /* 0x0000001008004986 */ /* 0x0003e2000c101506 */
[----:B0-----:R-:W-:-:S04]  /*1f6a0*/  LEA R4, P6, R3, R0, 0x1 ;  /* 0x0000000003047211 */ /* 0x001fc800078c08ff */
[----:B------:R-:W-:Y:S01]  /*1f6b0*/  LEA.HI.X.SX32 R5, R3, R2, 0x1, P6 ;  /* 0x0000000203057211 */ /* 0x000fe200030f0eff */
[----:B------:R-:W-:Y:S01]  /*1f6c0*/  IMAD R3, R28, 0x4, R13 ;  /* 0x000000041c037824 */ /* 0x000fe200078e020d */
[----:B-1----:R-:W-:-:S03]  /*1f6d0*/  LEA R8, P6, R13, R0, 0x1 ;  /* 0x000000000d087211 */ /* 0x002fc600078c08ff */
[----:B------:R0:W-:Y:S01]  /*1f6e0*/  @P3 STG.E.U16 [R4.64], R29 ;  /* 0x0000001d04003986 */ /* 0x0001e2000c101506 */
[----:B------:R-:W-:Y:S01]  /*1f6f0*/  LEA.HI.X.SX32 R9, R13, R2, 0x1, P6 ;  /* 0x000000020d097211 */ /* 0x000fe200030f0eff */
[----:B------:R-:W-:Y:S01]  /*1f700*/  IMAD R13, R28, 0x4, R3 ;  /* 0x000000041c0d7824 */ /* 0x000fe200078e0203 */
[----:B------:R-:W-:Y:S02]  /*1f710*/  ISETP.LT.AND P5, PT, R12, c[0x0][0x17c], !P0 ;  /* 0x00005f000c007a0c */ /* 0x000fe400047a1270 */
[----:B------:R-:W-:Y:S01]  /*1f720*/  ISETP.LT.AND P4, PT, R25, c[0x0][0x17c], !P0 ;  /* 0x00005f0019007a0c */ /* 0x000fe20004781270 */
[----:B------:R1:W-:Y:S01]  /*1f730*/  @P1 STG.E.U16 [R8.64], R7 ;  /* 0x0000000708001986 */ /* 0x0003e2000c101506 */
[----:B0-----:R-:W-:-:S03]  /*1f740*/  LEA R4, P6, R3, R0, 0x1 ;  /* 0x0000000003047211 */ /* 0x001fc600078c08ff */
[----:B------:R-:W4:Y:S01]  /*1f750*/  LDL.LU R12, [R1+0x874] ;  /* 0x00087400010c7983 */ /* 0x000f220000300800 */
[----:B------:R-:W-:Y:S01]  /*1f760*/  LEA.HI.X.SX32 R5, R3, R2, 0x1, P6 ;  /* 0x0000000203057211 */ /* 0x000fe200030f0eff */
[----:B------:R-:W-:Y:S02]  /*1f770*/  IMAD R3, R28, 0x4, R13 ;  /* 0x000000041c037824 */ /* 0x000fe400078e020d */
[----:B------:R-:W4:Y:S01]  /*1f780*/  LDL.LU R22, [R1+0x878] ;  /* 0x0008780001167983 */ /* 0x000f220000300800 */
[----:B-1----:R-:W-:-:S03]  /*1f790*/  LEA R8, P6, R13, R0, 0x1 ;  /* 0x000000000d087211 */ /* 0x002fc600078c08ff */
[----:B------:R0:W-:Y:S01]  /*1f7a0*/  @P2 STG.E.U16 [R4.64], R11 ;  /* 0x0000000b04002986 */ /* 0x0001e2000c101506 */
[----:B------:R-:W-:Y:S02]  /*1f7b0*/  LEA.HI.X.SX32 R9, R13, R2, 0x1, P6 ;  /* 0x000000020d097211 */ /* 0x000fe400030f0eff */
[----:B0-----:R-:W-:-:S04]  /*1f7c0*/  LEA R4, P6, R3, R0, 0x1 ;  /* 0x0000000003047211 */ /* 0x001fc800078c08ff */
[----:B------:R-:W-:Y:S01]  /*1f7d0*/  LEA.HI.X.SX32 R5, R3, R2, 0x1, P6 ;  /* 0x0000000203057211 */ /* 0x000fe200030f0eff */
[----:B------:R0:W-:Y:S04]  /*1f7e0*/  @P5 STG.E.U16 [R8.64], R15 ;  /* 0x0000000f08005986 */ /* 0x0001e8000c101506 */
[----:B------:R1:W-:Y:S01]  /*1f7f0*/  @P4 STG.E.U16 [R4.64], R19 ;  /* 0x0000001304004986 */ /* 0x0003e2000c101506 */
[----:B-----5:R-:W-:-:S03]  /*1f800*/  ISETP.LT.AND P2, PT, R18, c[0x0][0x17c], !P0 ;  /* 0x00005f0012007a0c */ /* 0x020fc60004741270 */
[----:B------:R-:W5:Y:S01]  /*1f810*/  LDL.LU R18, [R1+0x87c] ;  /* 0x00087c0001127983 */ /* 0x000f620000300800 */
[----:B--2---:R-:W-:-:S03]  /*1f820*/  ISETP.LT.AND P4, PT, R14, c[0x0][0x17c], !P0 ;  /* 0x00005f000e007a0c */ /* 0x004fc60004781270 */
[----:B------:R-:W2:Y:S01]  /*1f830*/  LDL.LU R14, [R1+0x80c] ;  /* 0x00080c00010e7983 */ /* 0x000ea20000300800 */
[----:B------:R-:W-:Y:S01]  /*1f840*/  IMAD R13, R28, 0x4, R3 ;  /* 0x000000041c0d7824 */ /* 0x000fe200078e0203 */
[----:B------:R-:W-:Y:S02]  /*1f850*/  ISETP.LT.AND P5, PT, R17, c[0x0][0x17c], !P0 ;  /* 0x00005f0011007a0c */ /* 0x000fe400047a1270 */
[----:B---3--:R-:W-:Y:S01]  /*1f860*/  ISETP.LT.AND P3, PT, R24, c[0x0][0x17c], !P0 ;  /* 0x00005f0018007a0c */ /* 0x008fe20004761270 */
[C---:B------:R-:W-:Y:S01]  /*1f870*/  IMAD R17, R28.reuse, 0x4, R13 ;  /* 0x000000041c117824 */ /* 0x040fe200078e020d */
[----:B------:R-:W-:Y:S02]  /*1f880*/  ISETP.LT.AND P1, PT, R21, c[0x0][0x17c], !P0 ;  /* 0x00005f0015007a0c */ /* 0x000fe40004721270 */
[----:B0-----:R-:W-:Y:S01]  /*1f890*/  LEA R8, P6, R13, R0, 0x1 ;  /* 0x000000000d087211 */ /* 0x001fe200078c08ff */
[----:B------:R-:W-:-:S03]  /*1f8a0*/  IMAD R21, R28, 0x4, R17 ;  /* 0x000000041c157824 */ /* 0x000fc600078e0211 */
[----:B------:R-:W-:Y:S01]  /*1f8b0*/  LEA.HI.X.SX32 R9, R13, R2, 0x1, P6 ;  /* 0x000000020d097211 */ /* 0x000fe200030f0eff */
[----:B------:R-:W-:Y:S01]  /*1f8c0*/  IMAD R3, R28, 0x4, R21 ;  /* 0x000000041c037824 */ /* 0x000fe200078e0215 */
[----:B-1----:R-:W-:-:S03]  /*1f8d0*/  LEA R4, P6, R17, R0, 0x1 ;  /* 0x0000000011047211 */ /* 0x002fc600078c08ff */
[C---:B------:R-:W-:Y:S01]  /*1f8e0*/  IMAD R13, R28.reuse, 0x4, R3 ;  /* 0x000000041c0d7824 */ /* 0x040fe200078e0203 */
[----:B------:R0:W-:Y:S01]  /*1f8f0*/  @P3 STG.E.U16 [R8.64], R23 ;  /* 0x0000001708003986 */ /* 0x0001e2000c101506 */
[----:B------:R-:W-:Y:S02]  /*1f900*/  LEA.HI.X.SX32 R5, R17, R2, 0x1, P6 ;  /* 0x0000000211057211 */ /* 0x000fe400030f0eff */
[----:B------:R-:W-:Y:S01]  /*1f910*/  IMAD R17, R28, 0x4, R13 ;  /* 0x000000041c117824 */ /* 0x000fe200078e020d */
[----:B------:R-:W-:Y:S02]  /*1f920*/  PRMT R6, R20, 0x7632, R6 ;  /* 0x0000763214067816 */ /* 0x000fe40000000006 */
[----:B0-----:R-:W-:-:S03]  /*1f930*/  LEA R8, P6, R21, R0, 0x1 ;  /* 0x0000000015087211 */ /* 0x001fc600078c08ff */
[----:B------:R0:W-:Y:S01]  /*1f940*/  @P1 STG.E.U16 [R4.64], R6 ;  /* 0x0000000604001986 */ /* 0x0001e2000c101506 */
[----:B------:R-:W-:Y:S01]  /*1f950*/  LEA.HI.X.SX32 R9, R21, R2, 0x1, P6 ;  /* 0x0000000215097211 */ /* 0x000fe200030f0eff */
[----:B------:R-:W-:Y:S01]  /*1f960*/  IMAD R21, R28, 0x4, R17 ;  /* 0x000000041c157824 */ /* 0x000fe200078e0211 */
[----:B------:R-:W-:-:S03]  /*1f970*/  PRMT R7, R16, 0x7632, R7 ;  /* 0x0000763210077816 */ /* 0x000fc60000000007 */
[C---:B------:R-:W-:Y:S01]  /*1f980*/  IMAD R25, R28.reuse, 0x4, R21 ;  /* 0x000000041c197824 */ /* 0x040fe200078e0215 */
[C---:B0-----:R-:W-:Y:S01]  /*1f990*/  LEA R4, P1, R3.reuse, R0, 0x1 ;  /* 0x0000000003047211 */ /* 0x041fe200078208ff */
[----:B------:R0:W-:Y:S03]  /*1f9a0*/  @P2 STG.E.U16 [R8.64], R7 ;  /* 0x0000000708002986 */ /* 0x0001e6000c101506 */
[----:B------:R-:W-:Y:S01]  /*1f9b0*/  LEA.HI.X.SX32 R5, R3, R2, 0x1, P1 ;  /* 0x0000000203057211 */ /* 0x000fe200008f0eff */
[----:B------:R-:W-:Y:S01]  /*1f9c0*/  IMAD R3, R28, 0x4, R25 ;  /* 0x000000041c037824 */ /* 0x000fe200078e0219 */
[-C--:B------:R-:W-:Y:S02]  /*1f9d0*/  LEA R20, P6, R21, R0.reuse, 0x1 ;  /* 0x0000000015147211 */ /* 0x080fe400078c08ff */
[----:B0-----:R-:W-:Y:S02]  /*1f9e0*/  LEA R8, P1, R17, R0, 0x1 ;  /* 0x0000000011087211 */ /* 0x001fe400078208ff */
[----:B----4-:R-:W-:-:S02]  /*1f9f0*/  ISETP.LT.AND P3, PT, R12, c[0x0][0x17c], !P0 ;  /* 0x00005f000c007a0c */ /* 0x010fc40004761270 */
[----:B------:R-:W-:Y:S02]  /*1fa00*/  LEA R12, P2, R13, R0, 0x1 ;  /* 0x000000000d0c7211 */ /* 0x000fe400078408ff */
[----:B------:R-:W-:Y:S02]  /*1fa10*/  LEA.HI.X.SX32 R9, R17, R2, 0x1, P1 ;  /* 0x0000000211097211 */ /* 0x000fe400008f0eff */
[----:B------:R-:W-:Y:S02]  /*1fa20*/  LEA R16, P1, R3, R0, 0x1 ;  /* 0x0000000003107211 */ /* 0x000fe400078208ff */
[-C--:B------:R-:W-:Y:S02]  /*1fa30*/  LEA.HI.X.SX32 R13, R13, R2.reuse, 0x1, P2 ;  /* 0x000000020d0d7211 */ /* 0x080fe400010f0eff */
[----:B------:R-:W-:Y:S02]  /*1fa40*/  LEA.HI.X.SX32 R21, R21, R2, 0x1, P6 ;  /* 0x0000000215157211 */ /* 0x000fe400030f0eff */
[----:B------:R-:W-:-:S02]  /*1fa50*/  ISETP.LT.AND P2, PT, R22, c[0x0][0x17c], !P0 ;  /* 0x00005f0016007a0c */ /* 0x000fc40004741270 */
[----:B------:R-:W-:Y:S02]  /*1fa60*/  LEA R24, P6, R25, R0, 0x1 ;  /* 0x0000000019187211 */ /* 0x000fe400078c08ff */
[-C--:B------:R-:W-:Y:S02]  /*1fa70*/  LEA.HI.X.SX32 R17, R3, R2.reuse, 0x1, P1 ;  /* 0x0000000203117211 */ /* 0x080fe400008f0eff */
[----:B------:R-:W-:Y:S02]  /*1fa80*/  LEA.HI.X.SX32 R25, R25, R2, 0x1, P6 ;  /* 0x0000000219197211 */ /* 0x000fe400030f0eff */
[----:B------:R-:W-:Y:S02]  /*1fa90*/  PRMT R2, R29, 0x7632, R2 ;  /* 0x000076321d027816 */ /* 0x000fe40000000002 */
[----:B------:R-:W-:Y:S02]  /*1faa0*/  PRMT R6, R7, 0x7632, R6 ;  /* 0x0000763207067816 */ /* 0x000fe40000000006 */
[----:B------:R-:W-:-:S02]  /*1fab0*/  PRMT R11, R11, 0x7632, R11 ;  /* 0x000076320b0b7816 */ /* 0x000fc4000000000b */
[----:B------:R-:W-:Y:S01]  /*1fac0*/  PRMT R10, R15, 0x7632, R10 ;  /* 0x000076320f0a7816 */ /* 0x000fe2000000000a */
[----:B------:R0:W-:Y:S01]  /*1fad0*/  @P5 STG.E.U16 [R4.64], R2 ;  /* 0x0000000204005986 */ /* 0x0001e2000c101506 */
[----:B------:R-:W-:-:S03]  /*1fae0*/  PRMT R19, R19, 0x7632, R19 ;  /* 0x0000763213137816 */ /* 0x000fc60000000013 */
[----:B------:R0:W-:Y:S04]  /*1faf0*/  @P4 STG.E.U16 [R12.64], R6 ;  /* 0x000000060c004986 */ /* 0x0001e8000c101506 */
[----:B------:R0:W-:Y:S04]  /*1fb00*/  @P3 STG.E.U16 [R8.64], R11 ;  /* 0x0000000b08003986 */ /* 0x0001e8000c101506 */
[----:B------:R0:W-:Y:S01]  /*1fb10*/  @P2 STG.E.U16 [R20.64], R10 ;  /* 0x0000000a14002986 */ /* 0x0001e2000c101506 */
[----:B-----5:R-:W-:Y:S02]  /*1fb20*/  ISETP.LT.AND P1, PT, R18, c[0x0][0x17c], !P0 ;  /* 0x00005f0012007a0c */ /* 0x020fe40004721270 */
[----:B--2---:R-:W-:-:S11]  /*1fb30*/  ISETP.LT.AND P0, PT, R14, c[0x0][0x17c], !P0 ;  /* 0x00005f000e007a0c */ /* 0x004fd60004701270 */
[----:B------:R0:W-:Y:S02]  /*1fb40*/  @P1 STG.E.U16 [R24.64], R19 ;  /* 0x0000001318001986 */ /* 0x0001e4000c101506 */
[----:B------:R-:W-:Y:S05]  /*1fb50*/  @!P0 EXIT ;  /* 0x000000000000894d */ /* 0x000fea0003800000 */
[----:B0-----:R-:W-:-:S05]  /*1fb60*/  PRMT R8, R23, 0x7632, R8 ;  /* 0x0000763217087816 */ /* 0x001fca0000000008 */
[----:B------:R-:W-:Y:S01]  /*1fb70*/  STG.E.U16 [R16.64], R8 ;  /* 0x0000000810007986 */ /* 0x000fe2000c101506 */
[----:B------:R-:W-:Y:S05]  /*1fb80*/  EXIT ;  /* 0x000000000000794d */ /* 0x000fea0003800000 */
.L_x_4:
[----:B------:R-:W-:-:S00]  /*1fb90*/  BRA `(.L_x_4) ;  /* 0xfffffff000007947 */ /* 0x000fc0000383ffff */
[----:B------:R-:W-:-:S00]  /*1fba0*/  NOP ;  /* 0x0000000000007918 */ /* 0x000fc00000000000 */
        /* <DEDUP_REMOVED lines=13> */
.L_x_5:


//--------------------- .nv.shared.matmul_kernel  --------------------------
	.section	.nv.shared.matmul_kernel,"aw",@nobits
	.sectionflags	@""
	.align	16
